	.target	sm_90a

	.elftype	@"ET_EXEC"


//--------------------- .note.nv.tkinfo           --------------------------
	.section	.note.nv.tkinfo,"",@"SHT_NOTE"
	.sectionflags	@"SHF_NOTE_NV_TKINFO"
	.tkinfo
        /*0018*/ 	.word	0x00000002
        /*0030*/ 	.string	""
        /*0030*/ 	.string	"ptxas"
        /*0030*/ 	.string	"Cuda compilation tools, release 13.0, V13.0.88"
        /*0030*/ 	.string	"Build cuda_13.0.r13.0/compiler.36424714_0"
        /*0030*/ 	.string	"-v  -suppress-debug-info  -lineinfo  -arch sm_90a "



//--------------------- .note.nv.cuinfo           --------------------------
	.section	.note.nv.cuinfo,"",@"SHT_NOTE"
	.sectionflags	@"SHF_NOTE_NV_CUINFO"
        /*0018*/ 	.short	0x0002
        /*001a*/ 	.short	0x005a
        /*001c*/ 	.short	0x0082
	.zero		2


//--------------------- .nv.info                  --------------------------
	.section	.nv.info,"",@"SHT_CUDA_INFO"
	.align	4


	//----- nvinfo : EIATTR_REGCOUNT
	.align		4
        /*0000*/ 	.byte	0x04, 0x2f
        /*0002*/ 	.short	(.L_1 - .L_0)
	.align		4
.L_0:
        /*0004*/ 	.word	index@(matmul_kernel)
        /*0008*/ 	.word	0x000000ff


	//----- nvinfo : EIATTR_FRAME_SIZE
	.align		4
.L_1:
        /*000c*/ 	.byte	0x04, 0x11
        /*000e*/ 	.short	(.L_3 - .L_2)
	.align		4
.L_2:
        /*0010*/ 	.word	index@(matmul_kernel)
        /*0014*/ 	.word	0x00002080


	//----- nvinfo : EIATTR_MIN_STACK_SIZE
	.align		4
.L_3:
        /*0018*/ 	.byte	0x04, 0x12
        /*001a*/ 	.short	(.L_5 - .L_4)
	.align		4
.L_4:
        /*001c*/ 	.word	index@(matmul_kernel)
        /*0020*/ 	.word	0x00002080
.L_5:


//--------------------- .nv.compat                --------------------------
	.section	.nv.compat,"",@"SHT_CUDA_COMPAT_INFO"
	.align	4
        /*0000*/ 	.byte	0x02, 0x09, 0x01, 0x00, 0x02, 0x02, 0x04, 0x00, 0x02, 0x05, 0x05, 0x00, 0x03, 0x07, 0x01, 0x01
        /*0010*/ 	.byte	0x02, 0x03, 0x00, 0x00, 0x02, 0x06, 0x01, 0x00, 0x04, 0x0b, 0x08, 0x00, 0x00, 0x00, 0x00, 0x00
        /*0020*/ 	.byte	0x00, 0x00, 0x00, 0x00


//--------------------- .nv.info.matmul_kernel    --------------------------
	.section	.nv.info.matmul_kernel,"",@"SHT_CUDA_INFO"
	.sectionflags	@""
	.align	4


	//----- nvinfo : EIATTR_CUDA_API_VERSION
	.align		4
        /*0000*/ 	.byte	0x04, 0x37
        /*0002*/ 	.short	(.L_7 - .L_6)
.L_6:
        /*0004*/ 	.word	0x00000082


	//----- nvinfo : EIATTR_KPARAM_INFO
	.align		4
.L_7:
        /*0008*/ 	.byte	0x04, 0x17
        /*000a*/ 	.short	(.L_9 - .L_8)
.L_8:
        /*000c*/ 	.word	0x00000000
        /*0010*/ 	.short	0x000d
        /*0012*/ 	.short	0x0048
        /*0014*/ 	.byte	0x00, 0xf4, 0x21, 0x00


	//----- nvinfo : EIATTR_KPARAM_INFO
	.align		4
.L_9:
        /*0018*/ 	.byte	0x04, 0x17
        /*001a*/ 	.short	(.L_11 - .L_10)
.L_10:
        /*001c*/ 	.word	0x00000000
        /*0020*/ 	.short	0x000c
        /*0022*/ 	.short	0x0040
        /*0024*/ 	.byte	0x00, 0xf4, 0x21, 0x00


	//----- nvinfo : EIATTR_KPARAM_INFO
	.align		4
.L_11:
        /*0028*/ 	.byte	0x04, 0x17
        /*002a*/ 	.short	(.L_13 - .L_12)
.L_12:
        /*002c*/ 	.word	0x00000000
        /*0030*/ 	.short	0x000b
        /*0032*/ 	.short	0x0038
        /*0034*/ 	.byte	0x00, 0xf0, 0x11, 0x00


	//----- nvinfo : EIATTR_KPARAM_INFO
	.align		4
.L_13:
        /*0038*/ 	.byte	0x04, 0x17
        /*003a*/ 	.short	(.L_15 - .L_14)
.L_14:
        /*003c*/ 	.word	0x00000000
        /*0040*/ 	.short	0x000a
        /*0042*/ 	.short	0x0034
        /*0044*/ 	.byte	0x00, 0xf0, 0x11, 0x00


	//----- nvinfo : EIATTR_KPARAM_INFO
	.align		4
.L_15:
        /*0048*/ 	.byte	0x04, 0x17
        /*004a*/ 	.short	(.L_17 - .L_16)
.L_16:
        /*004c*/ 	.word	0x00000000
        /*0050*/ 	.short	0x0009
        /*0052*/ 	.short	0x0030
        /*0054*/ 	.byte	0x00, 0xf0, 0x11, 0x00


	//----- nvinfo : EIATTR_KPARAM_INFO
	.align		4
.L_17:
        /*0058*/ 	.byte	0x04, 0x17
        /*005a*/ 	.short	(.L_19 - .L_18)
.L_18:
        /*005c*/ 	.word	0x00000000
        /*0060*/ 	.short	0x0008
        /*0062*/ 	.short	0x002c
        /*0064*/ 	.byte	0x00, 0xf0, 0x11, 0x00


	//----- nvinfo : EIATTR_KPARAM_INFO
	.align		4
.L_19:
        /*0068*/ 	.byte	0x04, 0x17
        /*006a*/ 	.short	(.L_21 - .L_20)
.L_20:
        /*006c*/ 	.word	0x00000000
        /*0070*/ 	.short	0x0007
        /*0072*/ 	.short	0x0028
        /*0074*/ 	.byte	0x00, 0xf0, 0x11, 0x00


	//----- nvinfo : EIATTR_KPARAM_INFO
	.align		4
.L_21:
        /*0078*/ 	.byte	0x04, 0x17
        /*007a*/ 	.short	(.L_23 - .L_22)
.L_22:
        /*007c*/ 	.word	0x00000000
        /*0080*/ 	.short	0x0006
        /*0082*/ 	.short	0x0024
        /*0084*/ 	.byte	0x00, 0xf0, 0x11, 0x00


	//----- nvinfo : EIATTR_KPARAM_INFO
	.align		4
.L_23:
        /*0088*/ 	.byte	0x04, 0x17
        /*008a*/ 	.short	(.L_25 - .L_24)
.L_24:
        /*008c*/ 	.word	0x00000000
        /*0090*/ 	.short	0x0005
        /*0092*/ 	.short	0x0020
        /*0094*/ 	.byte	0x00, 0xf0, 0x11, 0x00


	//----- nvinfo : EIATTR_KPARAM_INFO
	.align		4
.L_25:
        /*0098*/ 	.byte	0x04, 0x17
        /*009a*/ 	.short	(.L_27 - .L_26)
.L_26:
        /*009c*/ 	.word	0x00000000
        /*00a0*/ 	.short	0x0004
        /*00a2*/ 	.short	0x001c
        /*00a4*/ 	.byte	0x00, 0xf0, 0x11, 0x00


	//----- nvinfo : EIATTR_KPARAM_INFO
	.align		4
.L_27:
        /*00a8*/ 	.byte	0x04, 0x17
        /*00aa*/ 	.short	(.L_29 - .L_28)
.L_28:
        /*00ac*/ 	.word	0x00000000
        /*00b0*/ 	.short	0x0003
        /*00b2*/ 	.short	0x0018
        /*00b4*/ 	.byte	0x00, 0xf0, 0x11, 0x00


	//----- nvinfo : EIATTR_KPARAM_INFO
	.align		4
.L_29:
        /*00b8*/ 	.byte	0x04, 0x17
        /*00ba*/ 	.short	(.L_31 - .L_30)
.L_30:
        /*00bc*/ 	.word	0x00000000
        /*00c0*/ 	.short	0x0002
        /*00c2*/ 	.short	0x0010
        /*00c4*/ 	.byte	0x00, 0xf4, 0x21, 0x00


	//----- nvinfo : EIATTR_KPARAM_INFO
	.align		4
.L_31:
        /*00c8*/ 	.byte	0x04, 0x17
        /*00ca*/ 	.short	(.L_33 - .L_32)
.L_32:
        /*00cc*/ 	.word	0x00000000
        /*00d0*/ 	.short	0x0001
        /*00d2*/ 	.short	0x0008
        /*00d4*/ 	.byte	0x00, 0xf4, 0x21, 0x00


	//----- nvinfo : EIATTR_KPARAM_INFO
	.align		4
.L_33:
        /*00d8*/ 	.byte	0x04, 0x17
        /*00da*/ 	.short	(.L_35 - .L_34)
.L_34:
        /*00dc*/ 	.word	0x00000000
        /*00e0*/ 	.short	0x0000
        /*00e2*/ 	.short	0x0000
        /*00e4*/ 	.byte	0x00, 0xf4, 0x21, 0x00


	//----- nvinfo : EIATTR_SPARSE_MMA_MASK
	.align		4
.L_35:
        /*00e8*/ 	.byte	0x03, 0x50
        /*00ea*/ 	.short	0x0000


	//----- nvinfo : EIATTR_MAXREG_COUNT
	.align		4
        /*00ec*/ 	.byte	0x03, 0x1b
        /*00ee*/ 	.short	0x00ff


	//----- nvinfo : EIATTR_NUM_BARRIERS
	.align		4
        /*00f0*/ 	.byte	0x02, 0x4c
        /*00f2*/ 	.byte	0x01
	.zero		1


	//----- nvinfo : EIATTR_ANNOTATIONS
	.align		4
        /*00f4*/ 	.byte	0x04, 0x55
        /*00f6*/ 	.short	(.L_37 - .L_36)


	//   ....[0]....
.L_36:
        /*00f8*/ 	.word	0x00000001
        /*00fc*/ 	.byte	0x80, 0x00, 0x00, 0x00, 0x01, 0x00, 0x00, 0x00, 0xa0, 0x06, 0x00, 0x00, 0x01, 0x00, 0x00, 0x00
        /* <DEDUP_REMOVED lines=2405> */
        /*975c*/ 	.byte	0x80, 0x1f, 0x04, 0x00, 0x01, 0x00, 0x00, 0x00, 0x90, 0x1f, 0x04, 0x00


	//----- nvinfo : EIATTR_MERCURY_ISA_VERSION
	.align		4
.L_37:
        /*9768*/ 	.byte	0x03, 0x5f
        /*976a*/ 	.short	0x0101


	//----- nvinfo : EIATTR_EXIT_INSTR_OFFSETS
	.align		4
        /*976c*/ 	.byte	0x04, 0x1c
        /*976e*/ 	.short	(.L_39 - .L_38)


	//   ....[0]....
.L_38:
        /*9770*/ 	.word	0x0008ec20


	//   ....[1]....
        /*9774*/ 	.word	0x0008ec40


	//----- nvinfo : EIATTR_REQNTID
	.align		4
.L_39:
        /*9778*/ 	.byte	0x04, 0x10
        /*977a*/ 	.short	(.L_41 - .L_40)
.L_40:
        /*977c*/ 	.word	0x00000080
        /*9780*/ 	.word	0x00000001
        /*9784*/ 	.word	0x00000001


	//----- nvinfo : EIATTR_CBANK_PARAM_SIZE
	.align		4
.L_41:
        /*9788*/ 	.byte	0x03, 0x19
        /*978a*/ 	.short	0x0050


	//----- nvinfo : EIATTR_PARAM_CBANK
	.align		4
        /*978c*/ 	.byte	0x04, 0x0a
        /*978e*/ 	.short	(.L_43 - .L_42)
	.align		4
.L_42:
        /*9790*/ 	.word	index@(.nv.constant0.matmul_kernel)
        /*9794*/ 	.short	0x0210
        /*9796*/ 	.short	0x0050


	//----- nvinfo : EIATTR_SW_WAR
	.align		4
.L_43:
        /*9798*/ 	.byte	0x04, 0x36
        /*979a*/ 	.short	(.L_45 - .L_44)
.L_44:
        /*979c*/ 	.word	0x00000008
.L_45:


//--------------------- .nv.callgraph             --------------------------
	.section	.nv.callgraph,"",@"SHT_CUDA_CALLGRAPH"
	.align	4
	.sectionentsize	8
	.align		4
        /*0000*/ 	.word	0x00000000
	.align		4
        /*0004*/ 	.word	0xffffffff
	.align		4
        /*0008*/ 	.word	0x00000000
	.align		4
        /*000c*/ 	.word	0xfffffffe
	.align		4
        /*0010*/ 	.word	0x00000000
	.align		4
        /*0014*/ 	.word	0xfffffffd
	.align		4
        /*0018*/ 	.word	0x00000000
	.align		4
        /*001c*/ 	.word	0xfffffffc


//--------------------- .text.matmul_kernel       --------------------------
	.section	.text.matmul_kernel,"ax",@progbits
	.align	128
        .global         matmul_kernel
        .type           matmul_kernel,@function
        .size           matmul_kernel,(.L_x_3 - matmul_kernel)
        .other          matmul_kernel,@"STO_CUDA_ENTRY STV_DEFAULT"
matmul_kernel:
.text.matmul_kernel:
[----:B------:R-:W1:Y:S08]  /*0000*/  LDC R1, c[0x0][0x28] ;  /* 0x00000a00ff017b82 */ /* 0x000e700000000800 */
[----:B------:R-:W2:Y:S01]  /*0010*/  LDC.64 R2, c[0x0][0x228] ;  /* 0x00008a00ff027b82 */ /* 0x000ea20000000a00 */
[----:B------:R-:W3:Y:S01]  /*0020*/  S2R R5, SR_CTAID.X ;  /* 0x0000000000057919 */ /* 0x000ee20000002500 */
[----:B-1----:R-:W-:Y:S01]  /*0030*/  VIADD R1, R1, 0xffffdf80 ;  /* 0xffffdf8001017836 */ /* 0x002fe20000000000 */
[----:B------:R-:W-:Y:S01]  /*0040*/  ULDC UR4, c[0x0][0x22c] ;  /* 0x00008b0000047ab9 */ /* 0x000fe20000000800 */
[----:B------:R-:W1:Y:S04]  /*0050*/  S2R R237, SR_TID.X ;  /* 0x0000000000ed7919 */ /* 0x000e680000002100 */
[----:B------:R-:W4:Y:S01]  /*0060*/  LDC.64 R124, c[0x0][0x238] ;  /* 0x00008e00ff7c7b82 */ /* 0x000f220000000a00 */
[----:B--2---:R-:W-:Y:S01]  /*0070*/  IMAD.MOV.U32 R11, RZ, RZ, R3 ;  /* 0x000000ffff0b7224 */ /* 0x004fe200078e0003 */
[----:B------:R2:W-:Y:S01]  /*0080*/  STL [R1+0x1820], R2 ;  /* 0x0018200201007387 */ /* 0x0005e20000100800 */
[----:B------:R-:W-:-:S02]  /*0090*/  IMAD.MOV.U32 R12, RZ, RZ, R2 ;  /* 0x000000ffff0c7224 */ /* 0x000fc400078e0002 */
[----:B------:R-:W-:Y:S01]  /*00a0*/  VIADD R0, R11, 0x1ff ;  /* 0x000001ff0b007836 */ /* 0x000fe20000000000 */
[----:B------:R-:W-:Y:S02]  /*00b0*/  IABS R250, R11 ;  /* 0x0000000b00fa7213 */ /* 0x000fe40000000000 */
[----:B------:R-:W-:Y:S02]  /*00c0*/  IABS R13, R12 ;  /* 0x0000000c000d7213 */ /* 0x000fe40000000000 */
[----:B------:R-:W-:Y:S02]  /*00d0*/  SHF.R.S32.HI R3, RZ, 0x1f, R0 ;  /* 0x0000001fff037819 */ /* 0x000fe40000011400 */
[----:B---3--:R-:W-:Y:S02]  /*00e0*/  IABS R8, R5 ;  /* 0x0000000500087213 */ /* 0x008fe40000000000 */
[----:B------:R-:W-:-:S04]  /*00f0*/  LEA.HI R3, R3, R0, RZ, 0x9 ;  /* 0x0000000003037211 */ /* 0x000fc800078f48ff */
[----:B------:R-:W-:-:S05]  /*0100*/  SHF.R.S32.HI R3, RZ, 0x9, R3 ;  /* 0x00000009ff037819 */ /* 0x000fca0000011403 */
[----:B------:R-:W-:-:S05]  /*0110*/  IMAD.SHL.U32 R4, R3, 0x8, RZ ;  /* 0x0000000803047824 */ /* 0x000fca00078e00ff */
[-C--:B------:R-:W-:Y:S02]  /*0120*/  IABS R7, R4.reuse ;  /* 0x0000000400077213 */ /* 0x080fe40000000000 */
[----:B------:R-:W-:Y:S02]  /*0130*/  IABS R10, R4 ;  /* 0x00000004000a7213 */ /* 0x000fe40000000000 */
[----:B------:R-:W3:Y:S08]  /*0140*/  I2F.RP R0, R7 ;  /* 0x0000000700007306 */ /* 0x000ef00000209400 */
[----:B---3--:R-:W2:Y:S02]  /*0150*/  MUFU.RCP R0, R0 ;  /* 0x0000000000007308 */ /* 0x008ea40000001000 */
[----:B--2---:R-:W-:-:S02]  /*0160*/  VIADD R2, R0, 0xffffffe ;  /* 0x0ffffffe00027836 */ /* 0x004fc40000000000 */
[----:B------:R-:W-:-:S04]  /*0170*/  IMAD.MOV R0, RZ, RZ, -R10 ;  /* 0x000000ffff007224 */ /* 0x000fc800078e0a0a */
[----:B------:R2:W3:Y:S02]  /*0180*/  F2I.FTZ.U32.TRUNC.NTZ R3, R2 ;  /* 0x0000000200037305 */ /* 0x0004e4000021f000 */
[----:B--2---:R-:W-:Y:S02]  /*0190*/  IMAD.MOV.U32 R2, RZ, RZ, RZ ;  /* 0x000000ffff027224 */ /* 0x004fe400078e00ff */
[----:B---3--:R-:W-:-:S04]  /*01a0*/  IMAD.MOV R6, RZ, RZ, -R3 ;  /* 0x000000ffff067224 */ /* 0x008fc800078e0a03 */
[----:B------:R-:W-:Y:S01]  /*01b0*/  IMAD R9, R6, R7, RZ ;  /* 0x0000000706097224 */ /* 0x000fe200078e02ff */
[----:B------:R-:W-:-:S03]  /*01c0*/  MOV R6, R8 ;  /* 0x0000000800067202 */ /* 0x000fc60000000f00 */
[----:B------:R-:W-:-:S06]  /*01d0*/  IMAD.HI.U32 R3, R3, R9, R2 ;  /* 0x0000000903037227 */ /* 0x000fcc00078e0002 */
[----:B------:R-:W-:-:S04]  /*01e0*/  IMAD.HI.U32 R3, R3, R6, RZ ;  /* 0x0000000603037227 */ /* 0x000fc800078e00ff */
[----:B------:R-:W-:-:S05]  /*01f0*/  IMAD R0, R3, R0, R6 ;  /* 0x0000000003007224 */ /* 0x000fca00078e0206 */
[----:B------:R-:W-:-:S13]  /*0200*/  ISETP.GT.U32.AND P1, PT, R7, R0, PT ;  /* 0x000000000700720c */ /* 0x000fda0003f24070 */
[----:B------:R-:W-:Y:S02]  /*0210*/  @!P1 IMAD.IADD R0, R0, 0x1, -R7 ;  /* 0x0000000100009824 */ /* 0x000fe400078e0a07 */
[----:B------:R-:W-:Y:S01]  /*0220*/  @!P1 VIADD R3, R3, 0x1 ;  /* 0x0000000103039836 */ /* 0x000fe20000000000 */
[----:B------:R-:W-:Y:S02]  /*0230*/  ISETP.NE.AND P1, PT, R4, RZ, PT ;  /* 0x000000ff0400720c */ /* 0x000fe40003f25270 */
[----:B------:R-:W-:Y:S02]  /*0240*/  ISETP.GE.U32.AND P0, PT, R0, R7, PT ;  /* 0x000000070000720c */ /* 0x000fe40003f06070 */
[----:B------:R-:W-:-:S04]  /*0250*/  LOP3.LUT R0, R5, R4, RZ, 0x3c, !PT ;  /* 0x0000000405007212 */ /* 0x000fc800078e3cff */
[----:B------:R-:W-:Y:S01]  /*0260*/  ISETP.GE.AND P2, PT, R0, RZ, PT ;  /* 0x000000ff0000720c */ /* 0x000fe20003f46270 */
[----:B------:R-:W-:-:S06]  /*0270*/  VIADD R0, R12, 0x3f ;  /* 0x0000003f0c007836 */ /* 0x000fcc0000000000 */
[----:B------:R-:W-:-:S04]  /*0280*/  @P0 VIADD R3, R3, 0x1 ;  /* 0x0000000103030836 */ /* 0x000fc80000000000 */
[----:B------:R-:W-:Y:S01]  /*0290*/  IMAD.MOV.U32 R2, RZ, RZ, R3 ;  /* 0x000000ffff027224 */ /* 0x000fe200078e0003 */
[----:B------:R-:W-:-:S04]  /*02a0*/  SHF.R.S32.HI R3, RZ, 0x1f, R0 ;  /* 0x0000001fff037819 */ /* 0x000fc80000011400 */
[----:B------:R-:W-:Y:S02]  /*02b0*/  @!P2 IADD3 R2, -R2, RZ, RZ ;  /* 0x000000ff0202a210 */ /* 0x000fe40007ffe1ff */
[----:B------:R-:W-:Y:S02]  /*02c0*/  @!P1 LOP3.LUT R2, RZ, R4, RZ, 0x33, !PT ;  /* 0x00000004ff029212 */ /* 0x000fe400078e33ff */
[----:B------:R-:W-:-:S03]  /*02d0*/  LEA.HI R3, R3, R0, RZ, 0x6 ;  /* 0x0000000003037211 */ /* 0x000fc600078f30ff */
[----:B------:R-:W-:Y:S02]  /*02e0*/  IMAD.SHL.U32 R8, R2, 0x8, RZ ;  /* 0x0000000802087824 */ /* 0x000fe400078e00ff */
[----:B------:R-:W-:-:S03]  /*02f0*/  IMAD.MOV R2, RZ, RZ, -R2 ;  /* 0x000000ffff027224 */ /* 0x000fc600078e0a02 */
[----:B------:R-:W-:Y:S01]  /*0300*/  LEA.HI.SX32 R3, R3, -R8, 0x1a ;  /* 0x8000000803037211 */ /* 0x000fe200078fd2ff */
[----:B------:R-:W-:Y:S02]  /*0310*/  IMAD R10, R4, R2, R5 ;  /* 0x00000002040a7224 */ /* 0x000fe400078e0205 */
[----:B------:R-:W-:Y:S01]  /*0320*/  IMAD.MOV.U32 R2, RZ, RZ, RZ ;  /* 0x000000ffff027224 */ /* 0x000fe200078e00ff */
[----:B------:R-:W-:Y:S02]  /*0330*/  VIMNMX R9, R3, 0x8, PT ;  /* 0x0000000803097848 */ /* 0x000fe40003fe0100 */
[----:B------:R-:W-:Y:S02]  /*0340*/  IABS R4, R10 ;  /* 0x0000000a00047213 */ /* 0x000fe40000000000 */
[----:B------:R-:W-:-:S04]  /*0350*/  IABS R7, R9 ;  /* 0x0000000900077213 */ /* 0x000fc80000000000 */
[----:B------:R-:W2:Y:S08]  /*0360*/  I2F.RP R0, R7 ;  /* 0x0000000700007306 */ /* 0x000eb00000209400 */
[----:B--2---:R-:W2:Y:S02]  /*0370*/  MUFU.RCP R0, R0 ;  /* 0x0000000000007308 */ /* 0x004ea40000001000 */
[----:B--2---:R-:W-:-:S06]  /*0380*/  VIADD R3, R0, 0xffffffe ;  /* 0x0ffffffe00037836 */ /* 0x004fcc0000000000 */
[----:B------:R-:W2:Y:S02]  /*0390*/  F2I.FTZ.U32.TRUNC.NTZ R3, R3 ;  /* 0x0000000300037305 */ /* 0x000ea4000021f000 */
[----:B--2---:R-:W-:-:S04]  /*03a0*/  IMAD.MOV R6, RZ, RZ, -R3 ;  /* 0x000000ffff067224 */ /* 0x004fc800078e0a03 */
[----:B------:R-:W-:Y:S01]  /*03b0*/  IMAD R5, R6, R7, RZ ;  /* 0x0000000706057224 */ /* 0x000fe200078e02ff */
[----:B------:R-:W-:-:S03]  /*03c0*/  IABS R6, R9 ;  /* 0x0000000900067213 */ /* 0x000fc60000000000 */
[----:B------:R-:W-:Y:S02]  /*03d0*/  IMAD.HI.U32 R2, R3, R5, R2 ;  /* 0x0000000503027227 */ /* 0x000fe400078e0002 */
[----:B------:R-:W2:Y:S02]  /*03e0*/  I2F.RP R3, R13 ;  /* 0x0000000d00037306 */ /* 0x000ea40000209400 */
[----:B------:R-:W-:Y:S02]  /*03f0*/  IMAD.MOV.U32 R5, RZ, RZ, R4 ;  /* 0x000000ffff057224 */ /* 0x000fe400078e0004 */
[----:B------:R-:W-:Y:S02]  /*0400*/  IMAD.MOV R0, RZ, RZ, -R6 ;  /* 0x000000ffff007224 */ /* 0x000fe400078e0a06 */
[----:B------:R-:W-:Y:S02]  /*0410*/  IMAD.HI.U32 R2, R2, R5, RZ ;  /* 0x0000000502027227 */ /* 0x000fe400078e00ff */
[----:B------:R-:W3:Y:S02]  /*0420*/  I2F.RP R6, R250 ;  /* 0x000000fa00067306 */ /* 0x000ee40000209400 */
[----:B------:R-:W-:-:S05]  /*0430*/  IMAD R0, R2, R0, R5 ;  /* 0x0000000002007224 */ /* 0x000fca00078e0205 */
[----:B------:R-:W-:Y:S01]  /*0440*/  ISETP.GT.U32.AND P1, PT, R7, R0, PT ;  /* 0x000000000700720c */ /* 0x000fe20003f24070 */
[----:B--2---:R-:W2:Y:S08]  /*0450*/  MUFU.RCP R3, R3 ;  /* 0x0000000300037308 */ /* 0x004eb00000001000 */
[----:B---3--:R-:W3:Y:S04]  /*0460*/  MUFU.RCP R6, R6 ;  /* 0x0000000600067308 */ /* 0x008ee80000001000 */
[----:B------:R-:W-:Y:S01]  /*0470*/  @!P1 IADD3 R0, R0, -R7, RZ ;  /* 0x8000000700009210 */ /* 0x000fe20007ffe0ff */
[----:B------:R-:W-:Y:S01]  /*0480*/  @!P1 VIADD R2, R2, 0x1 ;  /* 0x0000000102029836 */ /* 0x000fe20000000000 */
[----:B------:R-:W-:-:S02]  /*0490*/  ISETP.NE.AND P1, PT, R9, RZ, PT ;  /* 0x000000ff0900720c */ /* 0x000fc40003f25270 */
[----:B------:R-:W-:Y:S01]  /*04a0*/  ISETP.GE.U32.AND P0, PT, R0, R7, PT ;  /* 0x000000070000720c */ /* 0x000fe20003f06070 */
[----:B--2---:R-:W-:Y:S01]  /*04b0*/  VIADD R4, R3, 0xffffffe ;  /* 0x0ffffffe03047836 */ /* 0x004fe20000000000 */
[----:B------:R-:W-:Y:S02]  /*04c0*/  LOP3.LUT R0, R10, R9, RZ, 0x3c, !PT ;  /* 0x000000090a007212 */ /* 0x000fe400078e3cff */
[C---:B-1----:R-:W-:Y:S01]  /*04d0*/  LOP3.LUT R3, R237.reuse, 0x3f, RZ, 0xc0, !PT ;  /* 0x0000003fed037812 */ /* 0x042fe200078ec0ff */
[----:B------:R-:W1:Y:S01]  /*04e0*/  F2I.FTZ.U32.TRUNC.NTZ R5, R4 ;  /* 0x0000000400057305 */ /* 0x000e62000021f000 */
[----:B------:R-:W-:Y:S01]  /*04f0*/  ISETP.GE.AND P2, PT, R0, RZ, PT ;  /* 0x000000ff0000720c */ /* 0x000fe20003f46270 */
[----:B---3--:R-:W-:Y:S01]  /*0500*/  VIADD R246, R6, 0xffffffe ;  /* 0x0ffffffe06f67836 */ /* 0x008fe20000000000 */
[----:B------:R-:W-:-:S05]  /*0510*/  SHF.L.U32 R6, R237, 0x4, RZ ;  /* 0x00000004ed067819 */ /* 0x000fca00000006ff */
[----:B------:R-:W-:Y:S01]  /*0520*/  @P0 VIADD R2, R2, 0x1 ;  /* 0x0000000102020836 */ /* 0x000fe20000000000 */
[----:B------:R2:W3:Y:S01]  /*0530*/  F2I.FTZ.U32.TRUNC.NTZ R247, R246 ;  /* 0x000000f600f77305 */ /* 0x0004e2000021f000 */
[----:B------:R-:W-:-:S04]  /*0540*/  LOP3.LUT R6, R6, 0x70, RZ, 0xc0, !PT ;  /* 0x0000007006067812 */ /* 0x000fc800078ec0ff */
[----:B------:R-:W-:Y:S01]  /*0550*/  @!P2 IMAD.MOV R2, RZ, RZ, -R2 ;  /* 0x000000ffff02a224 */ /* 0x000fe200078e0a02 */
[----:B------:R-:W-:Y:S01]  /*0560*/  @!P1 LOP3.LUT R2, RZ, R9, RZ, 0x33, !PT ;  /* 0x00000009ff029212 */ /* 0x000fe200078e33ff */
[----:B-1----:R-:W-:Y:S02]  /*0570*/  IMAD.MOV R4, RZ, RZ, -R5 ;  /* 0x000000ffff047224 */ /* 0x002fe400078e0a05 */
[----:B--2---:R-:W-:Y:S02]  /*0580*/  IMAD.MOV.U32 R246, RZ, RZ, RZ ;  /* 0x000000fffff67224 */ /* 0x004fe400078e00ff */
[----:B------:R-:W-:Y:S02]  /*0590*/  IMAD.MOV R0, RZ, RZ, -R2 ;  /* 0x000000ffff007224 */ /* 0x000fe400078e0a02 */
[----:B------:R-:W-:Y:S02]  /*05a0*/  IMAD R7, R4, R13, RZ ;  /* 0x0000000d04077224 */ /* 0x000fe400078e02ff */
[----:B------:R-:W-:Y:S01]  /*05b0*/  IMAD R0, R9, R0, R10 ;  /* 0x0000000009007224 */ /* 0x000fe200078e020a */
[----:B---3--:R-:W-:Y:S01]  /*05c0*/  IADD3 R9, RZ, -R247, RZ ;  /* 0x800000f7ff097210 */ /* 0x008fe20007ffe0ff */
[----:B------:R-:W-:-:S02]  /*05d0*/  IMAD.MOV.U32 R4, RZ, RZ, RZ ;  /* 0x000000ffff047224 */ /* 0x000fc400078e00ff */
[----:B------:R-:W-:Y:S02]  /*05e0*/  IMAD.SHL.U32 R2, R2, 0x200, RZ ;  /* 0x0000020002027824 */ /* 0x000fe400078e00ff */
[----:B------:R-:W-:Y:S02]  /*05f0*/  IMAD.IADD R0, R8, 0x1, R0 ;  /* 0x0000000108007824 */ /* 0x000fe400078e0200 */
[----:B------:R-:W-:Y:S01]  /*0600*/  IMAD.HI.U32 R4, R5, R7, R4 ;  /* 0x0000000705047227 */ /* 0x000fe200078e0004 */
[----:B------:R-:W-:-:S03]  /*0610*/  IADD3 R41, R2, 0x126, RZ ;  /* 0x0000012602297810 */ /* 0x000fc60007ffe0ff */
[----:B------:R-:W-:Y:S02]  /*0620*/  VIADD R8, R2, 0x1 ;  /* 0x0000000102087836 */ /* 0x000fe40000000000 */
[----:B------:R-:W-:Y:S02]  /*0630*/  IMAD R5, R9, R250, RZ ;  /* 0x000000fa09057224 */ /* 0x000fe400078e02ff */
[----:B------:R-:W-:Y:S01]  /*0640*/  IMAD R11, R0, 0x40, R3 ;  /* 0x00000040000b7824 */ /* 0x000fe200078e0203 */
[----:B------:R-:W-:Y:S01]  /*0650*/  IABS R7, R8 ;  /* 0x0000000800077213 */ /* 0x000fe20000000000 */
[----:B------:R-:W-:Y:S01]  /*0660*/  IMAD.HI.U32 R246, R247, R5, R246 ;  /* 0x00000005f7f67227 */ /* 0x000fe200078e00f6 */
[----:B------:R-:W-:Y:S02]  /*0670*/  LOP3.LUT R0, R237, 0x40, RZ, 0xc0, !PT ;  /* 0x00000040ed007812 */ /* 0x000fe400078ec0ff */
[----:B------:R-:W-:Y:S01]  /*0680*/  IABS R236, R11 ;  /* 0x0000000b00ec7213 */ /* 0x000fe20000000000 */
[----:B------:R-:W-:Y:S01]  /*0690*/  IMAD.SHL.U32 R5, R3, 0x80, RZ ;  /* 0x0000008003057824 */ /* 0x000fe200078e00ff */
[----:B------:R1:W-:Y:S01]  /*06a0*/  STL [R1+0x181c], R11 ;  /* 0x00181c0b01007387 */ /* 0x0003e20000100800 */
[----:B------:R-:W-:Y:S01]  /*06b0*/  IMAD.HI.U32 R3, R246, R7, RZ ;  /* 0x00000007f6037227 */ /* 0x000fe200078e00ff */
[----:B------:R-:W-:-:S02]  /*06c0*/  ISETP.GE.AND P6, PT, R8, RZ, PT ;  /* 0x000000ff0800720c */ /* 0x000fc40003fc6270 */
[----:B------:R-:W-:Y:S01]  /*06d0*/  LEA.HI R5, R0, R5, RZ, 0x1c ;  /* 0x0000000500057211 */ /* 0x000fe200078fe0ff */
[----:B------:R-:W-:-:S04]  /*06e0*/  IMAD.HI.U32 R4, R4, R236, RZ ;  /* 0x000000ec04047227 */ /* 0x000fc800078e00ff */
[----:B------:R-:W-:Y:S02]  /*06f0*/  IMAD.MOV R3, RZ, RZ, -R3 ;  /* 0x000000ffff037224 */ /* 0x000fe400078e0a03 */
[----:B------:R-:W-:Y:S02]  /*0700*/  IMAD.MOV R4, RZ, RZ, -R4 ;  /* 0x000000ffff047224 */ /* 0x000fe400078e0a04 */
[----:B------:R-:W-:Y:S02]  /*0710*/  IMAD R3, R250, R3, R7 ;  /* 0x00000003fa037224 */ /* 0x000fe400078e0207 */
[----:B------:R-:W-:Y:S02]  /*0720*/  VIADD R10, R2, 0x2 ;  /* 0x00000002020a7836 */ /* 0x000fe40000000000 */
[C---:B------:R-:W-:Y:S01]  /*0730*/  IMAD R236, R13.reuse, R4, R236 ;  /* 0x000000040dec7224 */ /* 0x040fe200078e02ec */
[----:B------:R-:W-:Y:S01]  /*0740*/  ISETP.GT.U32.AND P2, PT, R250, R3, PT ;  /* 0x00000003fa00720c */ /* 0x000fe20003f44070 */
[----:B------:R-:W-:Y:S01]  /*0750*/  IMAD.IADD R0, R6, 0x1, R5 ;  /* 0x0000000106007824 */ /* 0x000fe200078e0205 */
[----:B------:R-:W-:Y:S01]  /*0760*/  IABS R9, R10 ;  /* 0x0000000a00097213 */ /* 0x000fe20000000000 */
[C---:B------:R-:W-:Y:S01]  /*0770*/  VIADD R12, R2.reuse, 0x4 ;  /* 0x00000004020c7836 */ /* 0x040fe20000000000 */
[----:B------:R-:W-:Y:S01]  /*0780*/  ISETP.GT.U32.AND P1, PT, R13, R236, PT ;  /* 0x000000ec0d00720c */ /* 0x000fe20003f24070 */
[C---:B------:R-:W-:Y:S01]  /*0790*/  VIADD R8, R2.reuse, 0x3 ;  /* 0x0000000302087836 */ /* 0x040fe20000000000 */
[----:B------:R2:W-:Y:S01]  /*07a0*/  STL [R1+0x122c], R0 ;  /* 0x00122c0001007387 */ /* 0x0005e20000100800 */
[----:B------:R-:W-:Y:S01]  /*07b0*/  VIADD R14, R2, 0x5 ;  /* 0x00000005020e7836 */ /* 0x000fe20000000000 */
[----:B------:R-:W-:-:S02]  /*07c0*/  IABS R4, R12 ;  /* 0x0000000c00047213 */ /* 0x000fc40000000000 */
[----:B------:R-:W-:Y:S02]  /*07d0*/  IABS R7, R8 ;  /* 0x0000000800077213 */ /* 0x000fe40000000000 */
[----:B-1----:R-:W-:Y:S01]  /*07e0*/  IABS R11, R14 ;  /* 0x0000000e000b7213 */ /* 0x002fe20000000000 */
[----:B------:R-:W-:Y:S01]  /*07f0*/  @!P2 IMAD.IADD R3, R3, 0x1, -R250 ;  /* 0x000000010303a824 */ /* 0x000fe200078e0afa */
[----:B------:R-:W-:Y:S01]  /*0800*/  ISETP.GE.AND P5, PT, R8, RZ, PT ;  /* 0x000000ff0800720c */ /* 0x000fe20003fa6270 */
[----:B--2---:R-:W-:Y:S01]  /*0810*/  IMAD.HI.U32 R0, R246, R9, RZ ;  /* 0x00000009f6007227 */ /* 0x004fe200078e00ff */
[----:B------:R-:W-:Y:S02]  /*0820*/  IADD3 R8, R2, 0x6, RZ ;  /* 0x0000000602087810 */ /* 0x000fe40007ffe0ff */
[----:B------:R-:W-:Y:S01]  /*0830*/  ISETP.GE.AND P3, PT, R10, RZ, PT ;  /* 0x000000ff0a00720c */ /* 0x000fe20003f66270 */
[----:B------:R-:W-:Y:S01]  /*0840*/  @!P1 IMAD.IADD R236, R236, 0x1, -R13 ;  /* 0x00000001ecec9824 */ /* 0x000fe200078e0a0d */
[----:B------:R-:W-:Y:S01]  /*0850*/  IADD3 R0, -R0, RZ, RZ ;  /* 0x000000ff00007210 */ /* 0x000fe20007ffe1ff */
[----:B------:R-:W-:Y:S01]  /*0860*/  IMAD.HI.U32 R6, R246, R11, RZ ;  /* 0x0000000bf6067227 */ /* 0x000fe200078e00ff */
[----:B------:R-:W-:-:S02]  /*0870*/  ISETP.GT.U32.AND P1, PT, R250, R3, PT ;  /* 0x00000003fa00720c */ /* 0x000fc40003f24070 */
[----:B------:R-:W-:Y:S01]  /*0880*/  ISETP.GT.U32.AND P2, PT, R13, R236, PT ;  /* 0x000000ec0d00720c */ /* 0x000fe20003f44070 */
[----:B------:R-:W-:Y:S02]  /*0890*/  IMAD R5, R250, R0, R9 ;  /* 0x00000000fa057224 */ /* 0x000fe400078e0209 */
[----:B------:R-:W-:Y:S02]  /*08a0*/  IMAD.MOV.U32 R9, RZ, RZ, R4 ;  /* 0x000000ffff097224 */ /* 0x000fe400078e0004 */
[----:B------:R-:W-:Y:S01]  /*08b0*/  IMAD.HI.U32 R0, R246, R7, RZ ;  /* 0x00000007f6007227 */ /* 0x000fe200078e00ff */
[----:B------:R-:W-:-:S03]  /*08c0*/  ISETP.GT.U32.AND P0, PT, R250, R5, PT ;  /* 0x00000005fa00720c */ /* 0x000fc60003f04070 */
[----:B------:R-:W-:-:S04]  /*08d0*/  IMAD.HI.U32 R4, R246, R9, RZ ;  /* 0x00000009f6047227 */ /* 0x000fc800078e00ff */
[----:B------:R-:W-:Y:S02]  /*08e0*/  IMAD.MOV R4, RZ, RZ, -R4 ;  /* 0x000000ffff047224 */ /* 0x000fe400078e0a04 */
[----:B------:R-:W-:Y:S02]  /*08f0*/  IMAD.MOV R0, RZ, RZ, -R0 ;  /* 0x000000ffff007224 */ /* 0x000fe400078e0a00 */
[----:B------:R-:W-:Y:S02]  /*0900*/  IMAD.MOV R6, RZ, RZ, -R6 ;  /* 0x000000ffff067224 */ /* 0x000fe400078e0a06 */
[C---:B------:R-:W-:Y:S02]  /*0910*/  IMAD R9, R250.reuse, R4, R9 ;  /* 0x00000004fa097224 */ /* 0x040fe400078e0209 */
[----:B------:R-:W-:Y:S02]  /*0920*/  @!P1 IMAD.IADD R3, R3, 0x1, -R250 ;  /* 0x0000000103039824 */ /* 0x000fe400078e0afa */
[C---:B------:R-:W-:Y:S01]  /*0930*/  IMAD R7, R250.reuse, R0, R7 ;  /* 0x00000000fa077224 */ /* 0x040fe200078e0207 */
[----:B------:R-:W-:Y:S01]  /*0940*/  IABS R0, R8 ;  /* 0x0000000800007213 */ /* 0x000fe20000000000 */
[C---:B------:R-:W-:Y:S01]  /*0950*/  IMAD R11, R250.reuse, R6, R11 ;  /* 0x00000006fa0b7224 */ /* 0x040fe200078e020b */
[----:B------:R-:W-:Y:S01]  /*0960*/  ISETP.GT.U32.AND P1, PT, R250, R9, PT ;  /* 0x00000009fa00720c */ /* 0x000fe20003f24070 */
[----:B------:R-:W-:-:S02]  /*0970*/  IMAD.MOV.U32 R15, RZ, RZ, R3 ;  /* 0x000000ffff0f7224 */ /* 0x000fc400078e0003 */
[----:B------:R-:W-:Y:S01]  /*0980*/  @!P0 IMAD.IADD R5, R5, 0x1, -R250 ;  /* 0x0000000105058824 */ /* 0x000fe200078e0afa */
[----:B------:R-:W-:Y:S01]  /*0990*/  ISETP.GT.U32.AND P0, PT, R250, R7, PT ;  /* 0x00000007fa00720c */ /* 0x000fe20003f04070 */
[----:B------:R-:W-:Y:S01]  /*09a0*/  @!P2 IMAD.IADD R236, R236, 0x1, -R13 ;  /* 0x00000001ececa824 */ /* 0x000fe200078e0a0d */
[----:B------:R-:W-:Y:S01]  /*09b0*/  ISETP.GE.AND P2, PT, R12, RZ, PT ;  /* 0x000000ff0c00720c */ /* 0x000fe20003f46270 */
[----:B------:R-:W-:Y:S01]  /*09c0*/  @!P6 IMAD.MOV R15, RZ, RZ, -R15 ;  /* 0x000000ffff0fe224 */ /* 0x000fe200078e0a0f */
[C---:B------:R-:W-:Y:S01]  /*09d0*/  ISETP.GT.U32.AND P6, PT, R250.reuse, R11, PT ;  /* 0x0000000bfa00720c */ /* 0x040fe20003fc4070 */
[----:B------:R-:W-:Y:S01]  /*09e0*/  IMAD.MOV.U32 R13, RZ, RZ, R0 ;  /* 0x000000ffff0d7224 */ /* 0x000fe200078e0000 */
[----:B------:R-:W-:Y:S01]  /*09f0*/  ISETP.GT.U32.AND P4, PT, R250, R5, PT ;  /* 0x00000005fa00720c */ /* 0x000fe20003f84070 */
[----:B------:R-:W-:Y:S01]  /*0a00*/  VIADD R4, R2, 0x7 ;  /* 0x0000000702047836 */ /* 0x000fe20000000000 */
[----:B------:R-:W-:Y:S01]  /*0a10*/  STL [R1+0x1934], R236 ;  /* 0x001934ec01007387 */ /* 0x000fe20000100800 */
[----:B------:R-:W-:-:S03]  /*0a20*/  IMAD.HI.U32 R0, R246, R13, RZ ;  /* 0x0000000df6007227 */ /* 0x000fc600078e00ff */
[----:B------:R1:W-:Y:S01]  /*0a30*/  STL [R1+0x198], R15 ;  /* 0x0001980f01007387 */ /* 0x0003e20000100800 */
[----:B------:R-:W-:Y:S01]  /*0a40*/  IMAD.MOV R0, RZ, RZ, -R0 ;  /* 0x000000ffff007224 */ /* 0x000fe200078e0a00 */
[----:B------:R-:W-:Y:S01]  /*0a50*/  @!P0 IADD3 R7, R7, -R250, RZ ;  /* 0x800000fa07078210 */ /* 0x000fe20007ffe0ff */
[--C-:B------:R-:W-:Y:S01]  /*0a60*/  @!P1 IMAD.IADD R9, R9, 0x1, -R250.reuse ;  /* 0x0000000109099824 */ /* 0x100fe200078e0afa */
[----:B------:R-:W-:Y:S01]  /*0a70*/  ISETP.GE.AND P0, PT, R8, RZ, PT ;  /* 0x000000ff0800720c */ /* 0x000fe20003f06270 */
[C---:B------:R-:W-:Y:S01]  /*0a80*/  IMAD R3, R250.reuse, R0, R13 ;  /* 0x00000000fa037224 */ /* 0x040fe200078e020d */
[C---:B------:R-:W-:Y:S01]  /*0a90*/  ISETP.GT.U32.AND P1, PT, R250.reuse, R7, PT ;  /* 0x00000007fa00720c */ /* 0x040fe20003f24070 */
[--C-:B------:R-:W-:Y:S01]  /*0aa0*/  @!P6 IMAD.IADD R11, R11, 0x1, -R250.reuse ;  /* 0x000000010b0be824 */ /* 0x100fe200078e0afa */
[----:B------:R-:W-:Y:S01]  /*0ab0*/  ISETP.GT.U32.AND P6, PT, R250, R9, PT ;  /* 0x00000009fa00720c */ /* 0x000fe20003fc4070 */
[----:B------:R-:W-:Y:S01]  /*0ac0*/  @!P4 IMAD.IADD R5, R5, 0x1, -R250 ;  /* 0x000000010505c824 */ /* 0x000fe200078e0afa */
[----:B-1----:R-:W-:Y:S01]  /*0ad0*/  IABS R15, R4 ;  /* 0x00000004000f7213 */ /* 0x002fe20000000000 */
[----:B------:R-:W-:Y:S01]  /*0ae0*/  VIADD R8, R2, 0x9 ;  /* 0x0000000902087836 */ /* 0x000fe20000000000 */
[----:B------:R-:W-:Y:S01]  /*0af0*/  ISETP.GE.AND P4, PT, R14, RZ, PT ;  /* 0x000000ff0e00720c */ /* 0x000fe20003f86270 */
[----:B------:R-:W-:-:S02]  /*0b00*/  IMAD.MOV.U32 R6, RZ, RZ, R5 ;  /* 0x000000ffff067224 */ /* 0x000fc400078e0005 */
[----:B------:R-:W-:-:S04]  /*0b10*/  IMAD.HI.U32 R0, R246, R15, RZ ;  /* 0x0000000ff6007227 */ /* 0x000fc800078e00ff */
[----:B------:R-:W-:Y:S01]  /*0b20*/  @!P3 IMAD.MOV R6, RZ, RZ, -R6 ;  /* 0x000000ffff06b224 */ /* 0x000fe200078e0a06 */
[----:B------:R-:W-:Y:S01]  /*0b30*/  IADD3 R0, -R0, RZ, RZ ;  /* 0x000000ff00007210 */ /* 0x000fe20007ffe1ff */
[--C-:B------:R-:W-:Y:S01]  /*0b40*/  @!P6 IMAD.IADD R9, R9, 0x1, -R250.reuse ;  /* 0x000000010909e824 */ /* 0x100fe200078e0afa */
[C---:B------:R-:W-:Y:S01]  /*0b50*/  ISETP.GT.U32.AND P3, PT, R250.reuse, R11, PT ;  /* 0x0000000bfa00720c */ /* 0x040fe20003f64070 */
[----:B------:R-:W-:Y:S01]  /*0b60*/  @!P1 IMAD.IADD R7, R7, 0x1, -R250 ;  /* 0x0000000107079824 */ /* 0x000fe200078e0afa */
[----:B------:R1:W-:Y:S01]  /*0b70*/  STL [R1+0x154], R6 ;  /* 0x0001540601007387 */ /* 0x0003e20000100800 */
[C---:B------:R-:W-:Y:S01]  /*0b80*/  IMAD R5, R250.reuse, R0, R15 ;  /* 0x00000000fa057224 */ /* 0x040fe200078e020f */
[----:B------:R-:W-:Y:S01]  /*0b90*/  ISETP.GT.U32.AND P1, PT, R250, R3, PT ;  /* 0x00000003fa00720c */ /* 0x000fe20003f24070 */
[----:B------:R-:W-:Y:S01]  /*0ba0*/  VIADD R10, R2, 0xa ;  /* 0x0000000a020a7836 */ /* 0x000fe20000000000 */
[----:B------:R-:W-:Y:S01]  /*0bb0*/  IABS R15, R8 ;  /* 0x00000008000f7213 */ /* 0x000fe20000000000 */
[----:B------:R-:W-:Y:S01]  /*0bc0*/  IMAD.MOV.U32 R12, RZ, RZ, R7 ;  /* 0x000000ffff0c7224 */ /* 0x000fe200078e0007 */
[----:B------:R-:W-:Y:S01]  /*0bd0*/  ISETP.GT.U32.AND P6, PT, R250, R5, PT ;  /* 0x00000005fa00720c */ /* 0x000fe20003fc4070 */
[----:B------:R-:W-:Y:S01]  /*0be0*/  IMAD.MOV.U32 R14, RZ, RZ, R9 ;  /* 0x000000ffff0e7224 */ /* 0x000fe200078e0009 */
[----:B------:R-:W-:Y:S01]  /*0bf0*/  IABS R17, R10 ;  /* 0x0000000a00117213 */ /* 0x000fe20000000000 */
[----:B------:R-:W-:-:S02]  /*0c00*/  @!P5 IMAD.MOV R12, RZ, RZ, -R12 ;  /* 0x000000ffff0cd224 */ /* 0x000fc400078e0a0c */
[----:B-1----:R-:W-:Y:S02]  /*0c10*/  VIADD R6, R2, 0x8 ;  /* 0x0000000802067836 */ /* 0x002fe40000000000 */
[--C-:B------:R-:W-:Y:S01]  /*0c20*/  @!P3 IMAD.IADD R11, R11, 0x1, -R250.reuse ;  /* 0x000000010b0bb824 */ /* 0x100fe200078e0afa */
[----:B------:R-:W-:Y:S01]  /*0c30*/  ISETP.GE.AND P3, PT, R4, RZ, PT ;  /* 0x000000ff0400720c */ /* 0x000fe20003f66270 */
[----:B------:R-:W-:Y:S01]  /*0c40*/  IMAD.HI.U32 R4, R246, R15, RZ ;  /* 0x0000000ff6047227 */ /* 0x000fe200078e00ff */
[----:B------:R-:W-:Y:S01]  /*0c50*/  IABS R13, R6 ;  /* 0x00000006000d7213 */ /* 0x000fe20000000000 */
[----:B------:R1:W-:Y:S02]  /*0c60*/  STL [R1+0x150], R12 ;  /* 0x0001500c01007387 */ /* 0x0003e40000100800 */
[----:B------:R-:W-:Y:S01]  /*0c70*/  @!P6 IMAD.IADD R5, R5, 0x1, -R250 ;  /* 0x000000010505e824 */ /* 0x000fe200078e0afa */
[----:B------:R-:W-:Y:S01]  /*0c80*/  IADD3 R4, -R4, RZ, RZ ;  /* 0x000000ff04047210 */ /* 0x000fe20007ffe1ff */
[----:B------:R-:W-:-:S03]  /*0c90*/  IMAD.HI.U32 R0, R246, R13, RZ ;  /* 0x0000000df6007227 */ /* 0x000fc600078e00ff */
[----:B------:R-:W-:Y:S01]  /*0ca0*/  ISETP.GT.U32.AND P6, PT, R250, R5, PT ;  /* 0x00000005fa00720c */ /* 0x000fe20003fc4070 */
[----:B------:R-:W-:Y:S02]  /*0cb0*/  IMAD.MOV R0, RZ, RZ, -R0 ;  /* 0x000000ffff007224 */ /* 0x000fe400078e0a00 */
[----:B------:R-:W-:Y:S01]  /*0cc0*/  @!P1 IMAD.IADD R3, R3, 0x1, -R250 ;  /* 0x0000000103039824 */ /* 0x000fe200078e0afa */
[----:B------:R-:W-:Y:S01]  /*0cd0*/  ISETP.GE.AND P1, PT, R6, RZ, PT ;  /* 0x000000ff0600720c */ /* 0x000fe20003f26270 */
[----:B------:R-:W-:-:S03]  /*0ce0*/  IMAD.HI.U32 R6, R246, R17, RZ ;  /* 0x00000011f6067227 */ /* 0x000fc600078e00ff */
[C---:B------:R-:W-:Y:S01]  /*0cf0*/  ISETP.GT.U32.AND P5, PT, R250.reuse, R3, PT ;  /* 0x00000003fa00720c */ /* 0x040fe20003fa4070 */
[C---:B------:R-:W-:Y:S02]  /*0d00*/  IMAD R7, R250.reuse, R0, R13 ;  /* 0x00000000fa077224 */ /* 0x040fe400078e020d */
[----:B-1----:R-:W-:Y:S02]  /*0d10*/  IMAD.MOV.U32 R12, RZ, RZ, R11 ;  /* 0x000000ffff0c7224 */ /* 0x002fe400078e000b */
[----:B------:R-:W-:Y:S02]  /*0d20*/  IMAD.MOV R6, RZ, RZ, -R6 ;  /* 0x000000ffff067224 */ /* 0x000fe400078e0a06 */
[----:B------:R-:W-:Y:S01]  /*0d30*/  IMAD R9, R250, R4, R15 ;  /* 0x00000004fa097224 */ /* 0x000fe200078e020f */
[----:B------:R-:W-:Y:S01]  /*0d40*/  @!P4 IADD3 R12, -R12, RZ, RZ ;  /* 0x000000ff0c0cc210 */ /* 0x000fe20007ffe1ff */
[----:B------:R-:W-:Y:S01]  /*0d50*/  @!P2 IMAD.MOV R14, RZ, RZ, -R14 ;  /* 0x000000ffff0ea224 */ /* 0x000fe200078e0a0e */
[C---:B------:R-:W-:Y:S01]  /*0d60*/  ISETP.GT.U32.AND P2, PT, R250.reuse, R7, PT ;  /* 0x00000007fa00720c */ /* 0x040fe20003f44070 */
[C---:B------:R-:W-:Y:S01]  /*0d70*/  IMAD R11, R250.reuse, R6, R17 ;  /* 0x00000006fa0b7224 */ /* 0x040fe200078e0211 */
[----:B------:R-:W-:Y:S01]  /*0d80*/  ISETP.GT.U32.AND P4, PT, R250, R9, PT ;  /* 0x00000009fa00720c */ /* 0x000fe20003f84070 */
[----:B------:R-:W-:Y:S01]  /*0d90*/  VIADD R4, R2, 0xb ;  /* 0x0000000b02047836 */ /* 0x000fe20000000000 */
[----:B------:R-:W-:Y:S01]  /*0da0*/  STL [R1+0x14c], R14 ;  /* 0x00014c0e01007387 */ /* 0x000fe20000100800 */
[--C-:B------:R-:W-:Y:S01]  /*0db0*/  @!P6 IMAD.IADD R5, R5, 0x1, -R250.reuse ;  /* 0x000000010505e824 */ /* 0x100fe200078e0afa */
[----:B------:R-:W-:Y:S01]  /*0dc0*/  ISETP.GT.U32.AND P6, PT, R250, R11, PT ;  /* 0x0000000bfa00720c */ /* 0x000fe20003fc4070 */
[----:B------:R-:W-:Y:S01]  /*0dd0*/  VIADD R6, R2, 0xc ;  /* 0x0000000c02067836 */ /* 0x000fe20000000000 */
[----:B------:R-:W-:Y:S01]  /*0de0*/  IABS R13, R4 ;  /* 0x00000004000d7213 */ /* 0x000fe20000000000 */
[--C-:B------:R-:W-:Y:S01]  /*0df0*/  @!P5 IMAD.IADD R3, R3, 0x1, -R250.reuse ;  /* 0x000000010303d824 */ /* 0x100fe200078e0afa */
[----:B------:R1:W-:Y:S01]  /*0e00*/  STL [R1+0x148], R12 ;  /* 0x0001480c01007387 */ /* 0x0003e20000100800 */
[----:B------:R-:W-:Y:S01]  /*0e10*/  ISETP.GE.AND P5, PT, R8, RZ, PT ;  /* 0x000000ff0800720c */ /* 0x000fe20003fa6270 */
[----:B------:R-:W-:Y:S01]  /*0e20*/  VIADD R8, R2, 0xd ;  /* 0x0000000d02087836 */ /* 0x000fe20000000000 */
[----:B------:R-:W-:Y:S01]  /*0e30*/  IABS R15, R6 ;  /* 0x00000006000f7213 */ /* 0x000fe20000000000 */
[----:B------:R-:W-:Y:S01]  /*0e40*/  @!P2 IMAD.IADD R7, R7, 0x1, -R250 ;  /* 0x000000010707a824 */ /* 0x000fe200078e0afa */
[----:B------:R-:W-:Y:S01]  /*0e50*/  ISETP.GE.AND P2, PT, R10, RZ, PT ;  /* 0x000000ff0a00720c */ /* 0x000fe20003f46270 */
[----:B------:R-:W-:Y:S01]  /*0e60*/  IMAD.HI.U32 R0, R246, R13, RZ ;  /* 0x0000000df6007227 */ /* 0x000fe200078e00ff */
[----:B------:R-:W-:-:S03]  /*0e70*/  IABS R17, R8 ;  /* 0x0000000800117213 */ /* 0x000fc60000000000 */
[--C-:B------:R-:W-:Y:S01]  /*0e80*/  @!P4 IMAD.IADD R9, R9, 0x1, -R250.reuse ;  /* 0x000000010909c824 */ /* 0x100fe200078e0afa */
[----:B------:R-:W-:Y:S01]  /*0e90*/  ISETP.GT.U32.AND P4, PT, R250, R7, PT ;  /* 0x00000007fa00720c */ /* 0x000fe20003f84070 */
[----:B-1----:R-:W-:Y:S01]  /*0ea0*/  IMAD.MOV.U32 R12, RZ, RZ, R3 ;  /* 0x000000ffff0c7224 */ /* 0x002fe200078e0003 */
[----:B------:R-:W-:Y:S01]  /*0eb0*/  IADD3 R3, -R0, RZ, RZ ;  /* 0x000000ff00037210 */ /* 0x000fe20007ffe1ff */
[----:B------:R-:W-:Y:S01]  /*0ec0*/  @!P6 IMAD.IADD R11, R11, 0x1, -R250 ;  /* 0x000000010b0be824 */ /* 0x000fe200078e0afa */
[----:B------:R-:W-:Y:S01]  /*0ed0*/  ISETP.GT.U32.AND P6, PT, R250, R9, PT ;  /* 0x00000009fa00720c */ /* 0x000fe20003fc4070 */
[----:B------:R-:W-:-:S04]  /*0ee0*/  IMAD.HI.U32 R0, R246, R15, RZ ;  /* 0x0000000ff6007227 */ /* 0x000fc800078e00ff */
[C---:B------:R-:W-:Y:S02]  /*0ef0*/  IMAD R3, R250.reuse, R3, R13 ;  /* 0x00000003fa037224 */ /* 0x040fe400078e020d */
[----:B------:R-:W-:Y:S02]  /*0f00*/  IMAD.MOV R0, RZ, RZ, -R0 ;  /* 0x000000ffff007224 */ /* 0x000fe400078e0a00 */
[--C-:B------:R-:W-:Y:S01]  /*0f10*/  @!P4 IMAD.IADD R7, R7, 0x1, -R250.reuse ;  /* 0x000000010707c824 */ /* 0x100fe200078e0afa */
[C---:B------:R-:W-:Y:S01]  /*0f20*/  ISETP.GT.U32.AND P4, PT, R250.reuse, R3, PT ;  /* 0x00000003fa00720c */ /* 0x040fe20003f84070 */
[C---:B------:R-:W-:Y:S02]  /*0f30*/  IMAD R13, R250.reuse, R0, R15 ;  /* 0x00000000fa0d7224 */ /* 0x040fe400078e020f */
[----:B------:R-:W-:Y:S02]  /*0f40*/  @!P6 IMAD.IADD R9, R9, 0x1, -R250 ;  /* 0x000000010909e824 */ /* 0x000fe400078e0afa */
[----:B------:R-:W-:Y:S01]  /*0f50*/  @!P0 IMAD.MOV R12, RZ, RZ, -R12 ;  /* 0x000000ffff0c8224 */ /* 0x000fe200078e0a0c */
[----:B------:R-:W-:Y:S01]  /*0f60*/  ISETP.GT.U32.AND P6, PT, R250, R13, PT ;  /* 0x0000000dfa00720c */ /* 0x000fe20003fc4070 */
[----:B------:R-:W-:Y:S01]  /*0f70*/  VIADD R10, R2, 0xe ;  /* 0x0000000e020a7836 */ /* 0x000fe20000000000 */
[----:B------:R-:W-:Y:S01]  /*0f80*/  ISETP.GT.U32.AND P0, PT, R250, R11, PT ;  /* 0x0000000bfa00720c */ /* 0x000fe20003f04070 */
[----:B------:R-:W-:Y:S01]  /*0f90*/  IMAD.HI.U32 R0, R246, R17, RZ ;  /* 0x00000011f6007227 */ /* 0x000fe200078e00ff */
[----:B------:R1:W-:Y:S02]  /*0fa0*/  STL [R1+0x144], R12 ;  /* 0x0001440c01007387 */ /* 0x0003e40000100800 */
[----:B------:R-:W-:Y:S01]  /*0fb0*/  IABS R19, R10 ;  /* 0x0000000a00137213 */ /* 0x000fe20000000000 */
[----:B------:R-:W-:Y:S01]  /*0fc0*/  @!P4 IMAD.IADD R3, R3, 0x1, -R250 ;  /* 0x000000010303c824 */ /* 0x000fe200078e0afa */
[----:B------:R-:W-:Y:S01]  /*0fd0*/  ISETP.GE.AND P4, PT, R6, RZ, PT ;  /* 0x000000ff0600720c */ /* 0x000fe20003f86270 */
[----:B------:R-:W-:-:S02]  /*0fe0*/  IMAD.MOV R15, RZ, RZ, -R0 ;  /* 0x000000ffff0f7224 */ /* 0x000fc400078e0a00 */
[----:B------:R-:W-:-:S04]  /*0ff0*/  IMAD.HI.U32 R0, R246, R19, RZ ;  /* 0x00000013f6007227 */ /* 0x000fc800078e00ff */
[----:B------:R-:W-:Y:S01]  /*1000*/  @!P6 IMAD.IADD R13, R13, 0x1, -R250 ;  /* 0x000000010d0de824 */ /* 0x000fe200078e0afa */
[----:B------:R-:W-:Y:S01]  /*1010*/  ISETP.GT.U32.AND P6, PT, R250, R3, PT ;  /* 0x00000003fa00720c */ /* 0x000fe20003fc4070 */
[----:B-1----:R-:W-:Y:S01]  /*1020*/  VIADD R12, R2, 0xf ;  /* 0x0000000f020c7836 */ /* 0x002fe20000000000 */
[----:B------:R-:W-:Y:S01]  /*1030*/  @!P0 IADD3 R11, R11, -R250, RZ ;  /* 0x800000fa0b0b8210 */ /* 0x000fe20007ffe0ff */
[----:B------:R-:W-:Y:S01]  /*1040*/  IMAD.MOV.U32 R16, RZ, RZ, R5 ;  /* 0x000000ffff107224 */ /* 0x000fe200078e0005 */
[----:B------:R-:W-:Y:S01]  /*1050*/  ISETP.GE.AND P0, PT, R4, RZ, PT ;  /* 0x000000ff0400720c */ /* 0x000fe20003f06270 */
[----:B------:R-:W-:Y:S01]  /*1060*/  IMAD R15, R250, R15, R17 ;  /* 0x0000000ffa0f7224 */ /* 0x000fe200078e0211 */
[----:B------:R-:W-:Y:S01]  /*1070*/  IABS R4, R12 ;  /* 0x0000000c00047213 */ /* 0x000fe20000000000 */
[----:B------:R-:W-:Y:S01]  /*1080*/  IMAD.MOV R5, RZ, RZ, -R0 ;  /* 0x000000ffff057224 */ /* 0x000fe200078e0a00 */
[----:B------:R-:W-:Y:S01]  /*1090*/  @!P3 IADD3 R16, -R16, RZ, RZ ;  /* 0x000000ff1010b210 */ /* 0x000fe20007ffe1ff */
[----:B------:R-:W-:Y:S01]  /*10a0*/  IMAD.MOV.U32 R14, RZ, RZ, R7 ;  /* 0x000000ffff0e7224 */ /* 0x000fe200078e0007 */
[----:B------:R-:W-:Y:S01]  /*10b0*/  ISETP.GT.U32.AND P3, PT, R250, R15, PT ;  /* 0x0000000ffa00720c */ /* 0x000fe20003f64070 */
[----:B------:R-:W-:-:S02]  /*10c0*/  IMAD.MOV.U32 R0, RZ, RZ, R9 ;  /* 0x000000ffff007224 */ /* 0x000fc400078e0009 */
[----:B------:R-:W-:Y:S01]  /*10d0*/  @!P1 IMAD.MOV R14, RZ, RZ, -R14 ;  /* 0x000000ffff0e9224 */ /* 0x000fe200078e0a0e */
[C---:B------:R-:W-:Y:S01]  /*10e0*/  ISETP.GT.U32.AND P1, PT, R250.reuse, R13, PT ;  /* 0x0000000dfa00720c */ /* 0x040fe20003f24070 */
[C---:B------:R-:W-:Y:S01]  /*10f0*/  IMAD R5, R250.reuse, R5, R19 ;  /* 0x00000005fa057224 */ /* 0x040fe200078e0213 */
[----:B------:R-:W-:Y:S01]  /*1100*/  @!P6 IADD3 R3, R3, -R250, RZ ;  /* 0x800000fa0303e210 */ /* 0x000fe20007ffe0ff */
[----:B------:R-:W-:Y:S01]  /*1110*/  IMAD.MOV.U32 R17, RZ, RZ, R4 ;  /* 0x000000ffff117224 */ /* 0x000fe200078e0004 */
[----:B------:R-:W-:Y:S01]  /*1120*/  STL [R1+0x140], R16 ;  /* 0x0001401001007387 */ /* 0x000fe20000100800 */
[----:B------:R-:W-:Y:S01]  /*1130*/  IMAD.MOV.U32 R4, RZ, RZ, R11 ;  /* 0x000000ffff047224 */ /* 0x000fe200078e000b */
[----:B------:R-:W-:Y:S01]  /*1140*/  ISETP.GT.U32.AND P6, PT, R250, R5, PT ;  /* 0x00000005fa00720c */ /* 0x000fe20003fc4070 */
[----:B------:R-:W-:Y:S01]  /*1150*/  @!P5 IMAD.MOV R0, RZ, RZ, -R0 ;  /* 0x000000ffff00d224 */ /* 0x000fe200078e0a00 */
[----:B------:R1:W-:Y:S01]  /*1160*/  STL [R1+0x13c], R14 ;  /* 0x00013c0e01007387 */ /* 0x0003e20000100800 */
[----:B------:R-:W-:Y:S01]  /*1170*/  @!P2 IMAD.MOV R4, RZ, RZ, -R4 ;  /* 0x000000ffff04a224 */ /* 0x000fe200078e0a04 */
[----:B------:R-:W-:Y:S01]  /*1180*/  ISETP.GE.AND P5, PT, R8, RZ, PT ;  /* 0x000000ff0800720c */ /* 0x000fe20003fa6270 */
[--C-:B------:R-:W-:Y:S01]  /*1190*/  @!P3 IMAD.IADD R15, R15, 0x1, -R250.reuse ;  /* 0x000000010f0fb824 */ /* 0x100fe200078e0afa */
[----:B------:R2:W-:Y:S01]  /*11a0*/  STL [R1+0x138], R0 ;  /* 0x0001380001007387 */ /* 0x0005e20000100800 */
[----:B------:R-:W-:Y:S01]  /*11b0*/  @!P1 IMAD.IADD R13, R13, 0x1, -R250 ;  /* 0x000000010d0d9824 */ /* 0x000fe200078e0afa */
[----:B------:R-:W-:Y:S01]  /*11c0*/  ISETP.GE.AND P1, PT, R12, RZ, PT ;  /* 0x000000ff0c00720c */ /* 0x000fe20003f26270 */
[C---:B------:R-:W-:Y:S01]  /*11d0*/  VIADD R8, R2.reuse, 0x12 ;  /* 0x0000001202087836 */ /* 0x040fe20000000000 */
[----:B------:R3:W-:Y:S01]  /*11e0*/  STL [R1+0x134], R4 ;  /* 0x0001340401007387 */ /* 0x0007e20000100800 */
[----:B------:R-:W-:Y:S01]  /*11f0*/  VIADD R6, R2, 0x11 ;  /* 0x0000001102067836 */ /* 0x000fe20000000000 */
[----:B------:R-:W-:Y:S01]  /*1200*/  ISETP.GE.AND P2, PT, R10, RZ, PT ;  /* 0x000000ff0a00720c */ /* 0x000fe20003f46270 */
[----:B-1----:R-:W-:-:S02]  /*1210*/  IMAD.MOV.U32 R14, RZ, RZ, R3 ;  /* 0x000000ffff0e7224 */ /* 0x002fc400078e0003 */
[----:B------:R-:W-:Y:S01]  /*1220*/  @!P6 IMAD.IADD R5, R5, 0x1, -R250 ;  /* 0x000000010505e824 */ /* 0x000fe200078e0afa */
[----:B------:R-:W-:Y:S01]  /*1230*/  ISETP.GT.U32.AND P6, PT, R250, R15, PT ;  /* 0x0000000ffa00720c */ /* 0x000fe20003fc4070 */
[----:B--2---:R-:W-:Y:S01]  /*1240*/  IMAD.HI.U32 R0, R246, R17, RZ ;  /* 0x00000011f6007227 */ /* 0x004fe200078e00ff */
[----:B------:R-:W-:Y:S02]  /*1250*/  @!P0 IADD3 R14, -R14, RZ, RZ ;  /* 0x000000ff0e0e8210 */ /* 0x000fe40007ffe1ff */
[----:B------:R-:W-:Y:S01]  /*1260*/  ISETP.GT.U32.AND P0, PT, R250, R5, PT ;  /* 0x00000005fa00720c */ /* 0x000fe20003f04070 */
[----:B---3--:R-:W-:Y:S01]  /*1270*/  VIADD R4, R2, 0x10 ;  /* 0x0000001002047836 */ /* 0x008fe20000000000 */
[----:B------:R-:W-:Y:S01]  /*1280*/  IABS R11, R6 ;  /* 0x00000006000b7213 */ /* 0x000fe20000000000 */
[----:B------:R-:W-:Y:S01]  /*1290*/  IMAD.MOV R0, RZ, RZ, -R0 ;  /* 0x000000ffff007224 */ /* 0x000fe200078e0a00 */
[----:B------:R-:W-:Y:S01]  /*12a0*/  STL [R1+0x130], R14 ;  /* 0x0001300e01007387 */ /* 0x000fe20000100800 */
[----:B------:R-:W-:Y:S01]  /*12b0*/  IMAD.MOV.U32 R3, RZ, RZ, R13 ;  /* 0x000000ffff037224 */ /* 0x000fe200078e000d */
[----:B------:R-:W-:Y:S01]  /*12c0*/  IABS R9, R4 ;  /* 0x0000000400097213 */ /* 0x000fe20000000000 */
[----:B------:R-:W-:Y:S01]  /*12d0*/  IMAD R7, R250, R0, R17 ;  /* 0x00000000fa077224 */ /* 0x000fe200078e0211 */
[----:B------:R-:W-:Y:S01]  /*12e0*/  ISETP.GE.AND P3, PT, R4, RZ, PT ;  /* 0x000000ff0400720c */ /* 0x000fe20003f66270 */
[----:B------:R-:W-:Y:S01]  /*12f0*/  @!P4 IMAD.MOV R3, RZ, RZ, -R3 ;  /* 0x000000ffff03c224 */ /* 0x000fe200078e0a03 */
[----:B------:R-:W-:Y:S01]  /*1300*/  IABS R4, R8 ;  /* 0x0000000800047213 */ /* 0x000fe20000000000 */
[----:B------:R-:W-:Y:S01]  /*1310*/  IMAD.HI.U32 R0, R246, R9, RZ ;  /* 0x00000009f6007227 */ /* 0x000fe200078e00ff */
[----:B------:R-:W-:-:S02]  /*1320*/  ISETP.GT.U32.AND P4, PT, R250, R7, PT ;  /* 0x00000007fa00720c */ /* 0x000fc40003f84070 */
[----:B------:R1:W-:Y:S01]  /*1330*/  STL [R1+0x12c], R3 ;  /* 0x00012c0301007387 */ /* 0x0003e20000100800 */
[----:B------:R-:W-:Y:S02]  /*1340*/  IMAD.MOV R0, RZ, RZ, -R0 ;  /* 0x000000ffff007224 */ /* 0x000fe400078e0a00 */
[----:B------:R-:W-:Y:S02]  /*1350*/  IMAD.MOV.U32 R13, RZ, RZ, R4 ;  /* 0x000000ffff0d7224 */ /* 0x000fe400078e0004 */
[----:B------:R-:W-:Y:S02]  /*1360*/  @!P6 IMAD.IADD R15, R15, 0x1, -R250 ;  /* 0x000000010f0fe824 */ /* 0x000fe400078e0afa */
[----:B------:R-:W-:-:S04]  /*1370*/  IMAD.HI.U32 R4, R246, R13, RZ ;  /* 0x0000000df6047227 */ /* 0x000fc800078e00ff */
[----:B-1----:R-:W-:Y:S01]  /*1380*/  IMAD R3, R250, R0, R9 ;  /* 0x00000000fa037224 */ /* 0x002fe200078e0209 */
[----:B------:R-:W-:Y:S01]  /*1390*/  IADD3 R4, -R4, RZ, RZ ;  /* 0x000000ff04047210 */ /* 0x000fe20007ffe1ff */
[----:B------:R-:W-:-:S03]  /*13a0*/  IMAD.HI.U32 R0, R246, R11, RZ ;  /* 0x0000000bf6007227 */ /* 0x000fc600078e00ff */
[----:B------:R-:W-:Y:S01]  /*13b0*/  ISETP.GT.U32.AND P6, PT, R250, R3, PT ;  /* 0x00000003fa00720c */ /* 0x000fe20003fc4070 */
[----:B------:R-:W-:Y:S01]  /*13c0*/  @!P4 IMAD.IADD R7, R7, 0x1, -R250 ;  /* 0x000000010707c824 */ /* 0x000fe200078e0afa */
[----:B------:R-:W-:Y:S01]  /*13d0*/  ISETP.GE.AND P4, PT, R8, RZ, PT ;  /* 0x000000ff0800720c */ /* 0x000fe20003f86270 */
[----:B------:R-:W-:Y:S01]  /*13e0*/  IMAD.MOV.U32 R12, RZ, RZ, R15 ;  /* 0x000000ffff0c7224 */ /* 0x000fe200078e000f */
[----:B------:R-:W-:Y:S01]  /*13f0*/  IADD3 R8, R2, 0x15, RZ ;  /* 0x0000001502087810 */ /* 0x000fe20007ffe0ff */
[----:B------:R-:W-:Y:S02]  /*1400*/  IMAD.MOV R9, RZ, RZ, -R0 ;  /* 0x000000ffff097224 */ /* 0x000fe400078e0a00 */
[----:B------:R-:W-:Y:S01]  /*1410*/  @!P5 IMAD.MOV R12, RZ, RZ, -R12 ;  /* 0x000000ffff0cd224 */ /* 0x000fe200078e0a0c */
[----:B------:R-:W-:Y:S01]  /*1420*/  ISETP.GT.U32.AND P5, PT, R250, R7, PT ;  /* 0x00000007fa00720c */ /* 0x000fe20003fa4070 */
[----:B------:R-:W-:Y:S01]  /*1430*/  @!P0 IMAD.IADD R5, R5, 0x1, -R250 ;  /* 0x0000000105058824 */ /* 0x000fe200078e0afa */
[----:B------:R-:W-:Y:S01]  /*1440*/  ISETP.GE.AND P0, PT, R6, RZ, PT ;  /* 0x000000ff0600720c */ /* 0x000fe20003f06270 */
[----:B------:R-:W-:Y:S01]  /*1450*/  VIADD R10, R2, 0x13 ;  /* 0x00000013020a7836 */ /* 0x000fe20000000000 */
[----:B------:R-:W-:Y:S01]  /*1460*/  IABS R15, R8 ;  /* 0x00000008000f7213 */ /* 0x000fe20000000000 */
[C---:B------:R-:W-:Y:S01]  /*1470*/  IMAD R9, R250.reuse, R9, R11 ;  /* 0x00000009fa097224 */ /* 0x040fe200078e020b */
[----:B------:R-:W-:Y:S01]  /*1480*/  STL [R1+0x128], R12 ;  /* 0x0001280c01007387 */ /* 0x000fe20000100800 */
[----:B------:R-:W-:Y:S01]  /*1490*/  IMAD R11, R250, R4, R13 ;  /* 0x00000004fa0b7224 */ /* 0x000fe200078e020d */
[----:B------:R-:W-:Y:S01]  /*14a0*/  IABS R17, R10 ;  /* 0x0000000a00117213 */ /* 0x000fe20000000000 */
[----:B------:R-:W-:-:S02]  /*14b0*/  IMAD.MOV.U32 R4, RZ, RZ, R5 ;  /* 0x000000ffff047224 */ /* 0x000fc400078e0005 */
[----:B------:R-:W-:Y:S02]  /*14c0*/  @!P6 IMAD.IADD R3, R3, 0x1, -R250 ;  /* 0x000000010303e824 */ /* 0x000fe400078e0afa */
[----:B------:R-:W-:Y:S01]  /*14d0*/  @!P2 IMAD.MOV R4, RZ, RZ, -R4 ;  /* 0x000000ffff04a224 */ /* 0x000fe200078e0a04 */
[----:B------:R-:W-:Y:S01]  /*14e0*/  ISETP.GT.U32.AND P2, PT, R250, R9, PT ;  /* 0x00000009fa00720c */ /* 0x000fe20003f44070 */
[----:B------:R-:W-:Y:S01]  /*14f0*/  IMAD.HI.U32 R0, R246, R17, RZ ;  /* 0x00000011f6007227 */ /* 0x000fe200078e00ff */
[C---:B------:R-:W-:Y:S02]  /*1500*/  ISETP.GT.U32.AND P6, PT, R250.reuse, R3, PT ;  /* 0x00000003fa00720c */ /* 0x040fe40003fc4070 */
[----:B------:R1:W-:Y:S01]  /*1510*/  STL [R1+0x124], R4 ;  /* 0x0001240401007387 */ /* 0x0003e20000100800 */
[----:B------:R-:W-:Y:S01]  /*1520*/  @!P5 IMAD.IADD R7, R7, 0x1, -R250 ;  /* 0x000000010707d824 */ /* 0x000fe200078e0afa */
[----:B------:R-:W-:Y:S01]  /*1530*/  ISETP.GT.U32.AND P5, PT, R250, R11, PT ;  /* 0x0000000bfa00720c */ /* 0x000fe20003fa4070 */
[----:B------:R-:W-:-:S02]  /*1540*/  IMAD.MOV R0, RZ, RZ, -R0 ;  /* 0x000000ffff007224 */ /* 0x000fc400078e0a00 */
[----:B------:R-:W-:Y:S02]  /*1550*/  VIADD R6, R2, 0x14 ;  /* 0x0000001402067836 */ /* 0x000fe40000000000 */
[C---:B------:R-:W-:Y:S02]  /*1560*/  IMAD R13, R250.reuse, R0, R17 ;  /* 0x00000000fa0d7224 */ /* 0x040fe400078e0211 */
[--C-:B------:R-:W-:Y:S01]  /*1570*/  @!P2 IMAD.IADD R9, R9, 0x1, -R250.reuse ;  /* 0x000000010909a824 */ /* 0x100fe200078e0afa */
[----:B------:R-:W-:Y:S01]  /*1580*/  IABS R5, R6 ;  /* 0x0000000600057213 */ /* 0x000fe20000000000 */
[----:B------:R-:W-:Y:S01]  /*1590*/  @!P6 IMAD.IADD R3, R3, 0x1, -R250 ;  /* 0x000000010303e824 */ /* 0x000fe200078e0afa */
[----:B------:R-:W-:Y:S01]  /*15a0*/  ISETP.GT.U32.AND P6, PT, R250, R13, PT ;  /* 0x0000000dfa00720c */ /* 0x000fe20003fc4070 */
[----:B------:R-:W-:Y:S01]  /*15b0*/  VIADD R14, R2, 0x17 ;  /* 0x00000017020e7836 */ /* 0x000fe20000000000 */
[----:B------:R-:W-:Y:S01]  /*15c0*/  ISETP.GE.AND P2, PT, R10, RZ, PT ;  /* 0x000000ff0a00720c */ /* 0x000fe20003f46270 */
[----:B------:R-:W-:Y:S01]  /*15d0*/  IMAD.HI.U32 R0, R246, R5, RZ ;  /* 0x00000005f6007227 */ /* 0x000fe200078e00ff */
[----:B------:R-:W-:-:S02]  /*15e0*/  @!P5 IADD3 R11, R11, -R250, RZ ;  /* 0x800000fa0b0bd210 */ /* 0x000fc40007ffe0ff */
[----:B------:R-:W-:Y:S01]  /*15f0*/  ISETP.GT.U32.AND P5, PT, R250, R9, PT ;  /* 0x00000009fa00720c */ /* 0x000fe20003fa4070 */
[----:B------:R-:W-:Y:S01]  /*1600*/  IMAD.MOV R0, RZ, RZ, -R0 ;  /* 0x000000ffff007224 */ /* 0x000fe200078e0a00 */
[----:B------:R-:W-:Y:S01]  /*1610*/  IABS R19, R14 ;  /* 0x0000000e00137213 */ /* 0x000fe20000000000 */
[----:B------:R-:W-:Y:S01]  /*1620*/  IMAD.MOV.U32 R16, RZ, RZ, R3 ;  /* 0x000000ffff107224 */ /* 0x000fe200078e0003 */
[----:B------:R-:W-:Y:S01]  /*1630*/  IADD3 R10, R2, 0x18, RZ ;  /* 0x00000018020a7810 */ /* 0x000fe20007ffe0ff */
[C---:B------:R-:W-:Y:S02]  /*1640*/  IMAD R3, R250.reuse, R0, R5 ;  /* 0x00000000fa037224 */ /* 0x040fe400078e0205 */
[----:B------:R-:W-:Y:S01]  /*1650*/  @!P6 IMAD.IADD R13, R13, 0x1, -R250 ;  /* 0x000000010d0de824 */ /* 0x000fe200078e0afa */
[----:B------:R-:W-:Y:S01]  /*1660*/  ISETP.GT.U32.AND P6, PT, R250, R11, PT ;  /* 0x0000000bfa00720c */ /* 0x000fe20003fc4070 */
[----:B-1----:R-:W-:-:S04]  /*1670*/  IMAD.HI.U32 R4, R246, R15, RZ ;  /* 0x0000000ff6047227 */ /* 0x002fc800078e00ff */
[----:B------:R-:W-:Y:S01]  /*1680*/  @!P5 IMAD.IADD R9, R9, 0x1, -R250 ;  /* 0x000000010909d824 */ /* 0x000fe200078e0afa */
[----:B------:R-:W-:Y:S01]  /*1690*/  ISETP.GT.U32.AND P5, PT, R250, R3, PT ;  /* 0x00000003fa00720c */ /* 0x000fe20003fa4070 */
[----:B------:R-:W-:Y:S02]  /*16a0*/  IMAD.MOV.U32 R18, RZ, RZ, R7 ;  /* 0x000000ffff127224 */ /* 0x000fe400078e0007 */
[----:B------:R-:W-:Y:S02]  /*16b0*/  IMAD.MOV R4, RZ, RZ, -R4 ;  /* 0x000000ffff047224 */ /* 0x000fe400078e0a04 */
[----:B------:R-:W-:Y:S02]  /*16c0*/  VIADD R12, R2, 0x16 ;  /* 0x00000016020c7836 */ /* 0x000fe40000000000 */
[----:B------:R-:W-:Y:S01]  /*16d0*/  @!P1 IMAD.MOV R18, RZ, RZ, -R18 ;  /* 0x000000ffff129224 */ /* 0x000fe200078e0a12 */
[C---:B------:R-:W-:Y:S01]  /*16e0*/  ISETP.GT.U32.AND P1, PT, R250.reuse, R13, PT ;  /* 0x0000000dfa00720c */ /* 0x040fe20003f24070 */
[----:B------:R-:W-:Y:S01]  /*16f0*/  @!P3 IMAD.MOV R16, RZ, RZ, -R16 ;  /* 0x000000ffff10b224 */ /* 0x000fe200078e0a10 */
[----:B------:R-:W-:Y:S01]  /*1700*/  IABS R17, R12 ;  /* 0x0000000c00117213 */ /* 0x000fe20000000000 */
[----:B------:R-:W-:Y:S01]  /*1710*/  IMAD R5, R250, R4, R15 ;  /* 0x00000004fa057224 */ /* 0x000fe200078e020f */
[----:B------:R-:W-:Y:S01]  /*1720*/  STL [R1+0x10c], R18 ;  /* 0x00010c1201007387 */ /* 0x000fe20000100800 */
[----:B------:R-:W-:Y:S01]  /*1730*/  IMAD.HI.U32 R4, R246, R19, RZ ;  /* 0x00000013f6047227 */ /* 0x000fe200078e00ff */
[----:B------:R-:W-:-:S02]  /*1740*/  ISETP.GE.AND P3, PT, R6, RZ, PT ;  /* 0x000000ff0600720c */ /* 0x000fc40003f66270 */
[----:B------:R1:W-:Y:S01]  /*1750*/  STL [R1+0x100], R16 ;  /* 0x0001001001007387 */ /* 0x0003e20000100800 */
[----:B------:R-:W-:Y:S01]  /*1760*/  @!P6 IMAD.IADD R11, R11, 0x1, -R250 ;  /* 0x000000010b0be824 */ /* 0x000fe200078e0afa */
[----:B------:R-:W-:Y:S01]  /*1770*/  ISETP.GT.U32.AND P6, PT, R250, R5, PT ;  /* 0x00000005fa00720c */ /* 0x000fe20003fc4070 */
[----:B------:R-:W-:Y:S01]  /*1780*/  IMAD.MOV R4, RZ, RZ, -R4 ;  /* 0x000000ffff047224 */ /* 0x000fe200078e0a04 */
[----:B------:R-:W-:Y:S01]  /*1790*/  IABS R6, R10 ;  /* 0x0000000a00067213 */ /* 0x000fe20000000000 */
[----:B------:R-:W-:Y:S02]  /*17a0*/  @!P5 IMAD.IADD R3, R3, 0x1, -R250 ;  /* 0x000000010303d824 */ /* 0x000fe400078e0afa */
[----:B------:R-:W-:Y:S01]  /*17b0*/  IMAD.HI.U32 R0, R246, R17, RZ ;  /* 0x00000011f6007227 */ /* 0x000fe200078e00ff */
[----:B-1----:R-:W-:-:S03]  /*17c0*/  MOV R16, R9 ;  /* 0x0000000900107202 */ /* 0x002fc60000000f00 */
[C---:B------:R-:W-:Y:S02]  /*17d0*/  IMAD R15, R250.reuse, R4, R19 ;  /* 0x00000004fa0f7224 */ /* 0x040fe400078e0213 */
[----:B------:R-:W-:Y:S02]  /*17e0*/  IMAD.MOV.U32 R9, RZ, RZ, R11 ;  /* 0x000000ffff097224 */ /* 0x000fe400078e000b */
[----:B------:R-:W-:Y:S01]  /*17f0*/  @!P0 IMAD.MOV R16, RZ, RZ, -R16 ;  /* 0x000000ffff108224 */ /* 0x000fe200078e0a10 */
[----:B------:R-:W-:Y:S01]  /*1800*/  ISETP.GT.U32.AND P0, PT, R250, R3, PT ;  /* 0x00000003fa00720c */ /* 0x000fe20003f04070 */
[----:B------:R-:W-:Y:S02]  /*1810*/  IMAD.MOV R0, RZ, RZ, -R0 ;  /* 0x000000ffff007224 */ /* 0x000fe400078e0a00 */
[----:B------:R-:W-:Y:S01]  /*1820*/  @!P1 IMAD.IADD R13, R13, 0x1, -R250 ;  /* 0x000000010d0d9824 */ /* 0x000fe200078e0afa */
[----:B------:R-:W-:Y:S01]  /*1830*/  ISETP.GE.AND P1, PT, R8, RZ, PT ;  /* 0x000000ff0800720c */ /* 0x000fe20003f26270 */
[----:B------:R-:W-:Y:S01]  /*1840*/  @!P4 IMAD.MOV R9, RZ, RZ, -R9 ;  /* 0x000000ffff09c224 */ /* 0x000fe200078e0a09 */
[C---:B------:R-:W-:Y:S01]  /*1850*/  ISETP.GT.U32.AND P4, PT, R250.reuse, R15, PT ;  /* 0x0000000ffa00720c */ /* 0x040fe20003f84070 */
[----:B------:R-:W-:Y:S01]  /*1860*/  IMAD R7, R250, R0, R17 ;  /* 0x00000000fa077224 */ /* 0x000fe200078e0211 */
[----:B------:R-:W-:Y:S01]  /*1870*/  STL [R1+0xa4], R16 ;  /* 0x0000a41001007387 */ /* 0x000fe20000100800 */
[----:B------:R-:W-:-:S02]  /*1880*/  IMAD.MOV.U32 R17, RZ, RZ, R6 ;  /* 0x000000ffff117224 */ /* 0x000fc400078e0006 */
[----:B------:R-:W-:Y:S01]  /*1890*/  IMAD.MOV.U32 R6, RZ, RZ, R13 ;  /* 0x000000ffff067224 */ /* 0x000fe200078e000d */
[----:B------:R1:W-:Y:S01]  /*18a0*/  STL [R1+0x90], R9 ;  /* 0x0000900901007387 */ /* 0x0003e20000100800 */
[--C-:B------:R-:W-:Y:S01]  /*18b0*/  @!P6 IMAD.IADD R5, R5, 0x1, -R250.reuse ;  /* 0x000000010505e824 */ /* 0x100fe200078e0afa */
[----:B------:R-:W-:Y:S01]  /*18c0*/  ISETP.GT.U32.AND P5, PT, R250, R7, PT ;  /* 0x00000007fa00720c */ /* 0x000fe20003fa4070 */
[----:B------:R-:W-:Y:S01]  /*18d0*/  VIADD R8, R2, 0x19 ;  /* 0x0000001902087836 */ /* 0x000fe20000000000 */
[----:B------:R-:W-:Y:S01]  /*18e0*/  @!P2 IADD3 R6, -R6, RZ, RZ ;  /* 0x000000ff0606a210 */ /* 0x000fe20007ffe1ff */
[----:B------:R-:W-:Y:S01]  /*18f0*/  IMAD.HI.U32 R0, R246, R17, RZ ;  /* 0x00000011f6007227 */ /* 0x000fe200078e00ff */
[----:B------:R-:W-:Y:S02]  /*1900*/  ISETP.GT.U32.AND P6, PT, R250, R5, PT ;  /* 0x00000005fa00720c */ /* 0x000fe40003fc4070 */
[----:B------:R-:W-:Y:S01]  /*1910*/  IABS R4, R8 ;  /* 0x0000000800047213 */ /* 0x000fe20000000000 */
[----:B------:R-:W-:Y:S01]  /*1920*/  @!P0 IMAD.IADD R3, R3, 0x1, -R250 ;  /* 0x0000000103038824 */ /* 0x000fe200078e0afa */
[----:B------:R2:W-:Y:S01]  /*1930*/  STL [R1+0x7c], R6 ;  /* 0x00007c0601007387 */ /* 0x0005e20000100800 */
[----:B------:R-:W-:Y:S01]  /*1940*/  IMAD.MOV R0, RZ, RZ, -R0 ;  /* 0x000000ffff007224 */ /* 0x000fe200078e0a00 */
[----:B------:R-:W-:Y:S01]  /*1950*/  ISETP.GE.AND P2, PT, R12, RZ, PT ;  /* 0x000000ff0c00720c */ /* 0x000fe20003f46270 */
[----:B------:R-:W-:Y:S01]  /*1960*/  @!P4 IMAD.IADD R15, R15, 0x1, -R250 ;  /* 0x000000010f0fc824 */ /* 0x000fe200078e0afa */
[----:B------:R-:W-:Y:S01]  /*1970*/  ISETP.GE.AND P0, PT, R14, RZ, PT ;  /* 0x000000ff0e00720c */ /* 0x000fe20003f06270 */
[----:B------:R-:W-:Y:S01]  /*1980*/  IMAD.MOV.U32 R11, RZ, RZ, R4 ;  /* 0x000000ffff0b7224 */ /* 0x000fe200078e0004 */
[----:B------:R-:W-:Y:S01]  /*1990*/  ISETP.GE.AND P4, PT, R10, RZ, PT ;  /* 0x000000ff0a00720c */ /* 0x000fe20003f86270 */
[----:B-1----:R-:W-:Y:S01]  /*19a0*/  IMAD R9, R250, R0, R17 ;  /* 0x00000000fa097224 */ /* 0x002fe200078e0211 */
[----:B------:R-:W-:Y:S01]  /*19b0*/  IADD3 R14, R2, 0x22, RZ ;  /* 0x00000022020e7810 */ /* 0x000fe20007ffe0ff */
[----:B------:R-:W-:-:S03]  /*19c0*/  IMAD.HI.U32 R0, R246, R11, RZ ;  /* 0x0000000bf6007227 */ /* 0x000fc600078e00ff */
[----:B------:R-:W-:Y:S01]  /*19d0*/  IABS R19, R14 ;  /* 0x0000000e00137213 */ /* 0x000fe20000000000 */
[----:B--2---:R-:W-:Y:S02]  /*19e0*/  IMAD.MOV.U32 R6, RZ, RZ, R3 ;  /* 0x000000ffff067224 */ /* 0x004fe400078e0003 */
[----:B------:R-:W-:Y:S01]  /*19f0*/  @!P6 IMAD.IADD R5, R5, 0x1, -R250 ;  /* 0x000000010505e824 */ /* 0x000fe200078e0afa */
[C---:B------:R-:W-:Y:S01]  /*1a00*/  ISETP.GT.U32.AND P6, PT, R250.reuse, R9, PT ;  /* 0x00000009fa00720c */ /* 0x040fe20003fc4070 */
[----:B------:R-:W-:Y:S01]  /*1a10*/  @!P3 IMAD.MOV R6, RZ, RZ, -R6 ;  /* 0x000000ffff06b224 */ /* 0x000fe200078e0a06 */
[C---:B------:R-:W-:Y:S01]  /*1a20*/  ISETP.GT.U32.AND P3, PT, R250.reuse, R15, PT ;  /* 0x0000000ffa00720c */ /* 0x040fe20003f64070 */
[----:B------:R-:W-:Y:S02]  /*1a30*/  IMAD.MOV R0, RZ, RZ, -R0 ;  /* 0x000000ffff007224 */ /* 0x000fe400078e0a00 */
[----:B------:R-:W-:Y:S01]  /*1a40*/  @!P5 IMAD.IADD R7, R7, 0x1, -R250 ;  /* 0x000000010707d824 */ /* 0x000fe200078e0afa */
[----:B------:R1:W-:Y:S01]  /*1a50*/  STL [R1+0x78], R6 ;  /* 0x0000780601007387 */ /* 0x0003e20000100800 */
[----:B------:R-:W-:-:S02]  /*1a60*/  IMAD R3, R250, R0, R11 ;  /* 0x00000000fa037224 */ /* 0x000fc400078e020b */
[----:B------:R-:W-:Y:S01]  /*1a70*/  @!P1 IMAD.MOV R5, RZ, RZ, -R5 ;  /* 0x000000ffff059224 */ /* 0x000fe200078e0a05 */
[----:B------:R-:W-:Y:S01]  /*1a80*/  ISETP.GT.U32.AND P5, PT, R250, R7, PT ;  /* 0x00000007fa00720c */ /* 0x000fe20003fa4070 */
[----:B------:R-:W-:Y:S02]  /*1a90*/  VIADD R0, R2, 0x1a ;  /* 0x0000001a02007836 */ /* 0x000fe40000000000 */
[--C-:B------:R-:W-:Y:S01]  /*1aa0*/  @!P6 IMAD.IADD R9, R9, 0x1, -R250.reuse ;  /* 0x000000010909e824 */ /* 0x100fe200078e0afa */
[----:B------:R2:W-:Y:S01]  /*1ab0*/  STL [R1+0x50], R5 ;  /* 0x0000500501007387 */ /* 0x0005e20000100800 */
[----:B------:R-:W-:Y:S01]  /*1ac0*/  @!P3 IMAD.IADD R15, R15, 0x1, -R250 ;  /* 0x000000010f0fb824 */ /* 0x000fe200078e0afa */
[----:B------:R-:W-:Y:S01]  /*1ad0*/  ISETP.GT.U32.AND P3, PT, R250, R3, PT ;  /* 0x00000003fa00720c */ /* 0x000fe20003f64070 */
[----:B-1----:R-:W-:Y:S01]  /*1ae0*/  VIADD R6, R2, 0x1c ;  /* 0x0000001c02067836 */ /* 0x002fe20000000000 */
[----:B------:R-:W-:Y:S01]  /*1af0*/  ISETP.GT.U32.AND P6, PT, R250, R9, PT ;  /* 0x00000009fa00720c */ /* 0x000fe20003fc4070 */
[C---:B------:R-:W-:Y:S01]  /*1b00*/  VIADD R4, R2.reuse, 0x1b ;  /* 0x0000001b02047836 */ /* 0x040fe20000000000 */
[----:B------:R-:W-:Y:S01]  /*1b10*/  MOV R10, R15 ;  /* 0x0000000f000a7202 */ /* 0x000fe20000000f00 */
[----:B------:R-:W-:Y:S01]  /*1b20*/  VIADD R12, R2, 0x21 ;  /* 0x00000021020c7836 */ /* 0x000fe20000000000 */
[----:B------:R-:W-:Y:S01]  /*1b30*/  ISETP.GE.AND P1, PT, R0, RZ, PT ;  /* 0x000000ff0000720c */ /* 0x000fe20003f26270 */
[----:B------:R-:W-:Y:S01]  /*1b40*/  VIADD R236, R2, 0x1f9 ;  /* 0x000001f902ec7836 */ /* 0x000fe20000000000 */
[----:B------:R-:W-:Y:S01]  /*1b50*/  @!P5 IADD3 R7, R7, -R250, RZ ;  /* 0x800000fa0707d210 */ /* 0x000fe20007ffe0ff */
[----:B------:R-:W-:Y:S01]  /*1b60*/  @!P0 IMAD.MOV R10, RZ, RZ, -R10 ;  /* 0x000000ffff0a8224 */ /* 0x000fe200078e0a0a */
[----:B--2---:R-:W-:-:S02]  /*1b70*/  IABS R5, R0 ;  /* 0x0000000000057213 */ /* 0x004fc40000000000 */
[----:B------:R-:W-:Y:S01]  /*1b80*/  IABS R11, R6 ;  /* 0x00000006000b7213 */ /* 0x000fe20000000000 */
[--C-:B------:R-:W-:Y:S01]  /*1b90*/  @!P3 IMAD.IADD R3, R3, 0x1, -R250.reuse ;  /* 0x000000010303b824 */ /* 0x100fe200078e0afa */
[----:B------:R-:W-:Y:S01]  /*1ba0*/  ISETP.GE.AND P0, PT, R6, RZ, PT ;  /* 0x000000ff0600720c */ /* 0x000fe20003f06270 */
[----:B------:R-:W-:Y:S01]  /*1bb0*/  @!P2 IMAD.MOV R7, RZ, RZ, -R7 ;  /* 0x000000ffff07a224 */ /* 0x000fe200078e0a07 */
[----:B------:R-:W-:Y:S01]  /*1bc0*/  ISETP.GE.AND P2, PT, R4, RZ, PT ;  /* 0x000000ff0400720c */ /* 0x000fe20003f46270 */
[----:B------:R-:W-:Y:S01]  /*1bd0*/  IMAD.HI.U32 R0, R246, R5, RZ ;  /* 0x00000005f6007227 */ /* 0x000fe200078e00ff */
[----:B------:R-:W-:Y:S02]  /*1be0*/  ISETP.GT.U32.AND P3, PT, R250, R3, PT ;  /* 0x00000003fa00720c */ /* 0x000fe40003f64070 */
[----:B------:R1:W-:Y:S01]  /*1bf0*/  STL [R1+0x4c], R7 ;  /* 0x00004c0701007387 */ /* 0x0003e20000100800 */
[----:B------:R-:W-:Y:S01]  /*1c00*/  @!P6 IMAD.IADD R9, R9, 0x1, -R250 ;  /* 0x000000010909e824 */ /* 0x000fe200078e0afa */
[----:B------:R-:W-:Y:S01]  /*1c10*/  ISETP.GE.AND P5, PT, R8, RZ, PT ;  /* 0x000000ff0800720c */ /* 0x000fe20003fa6270 */
[----:B------:R-:W-:Y:S01]  /*1c20*/  IMAD.MOV R6, RZ, RZ, -R0 ;  /* 0x000000ffff067224 */ /* 0x000fe200078e0a00 */
[----:B------:R2:W-:Y:S01]  /*1c30*/  STL [R1+0x48], R10 ;  /* 0x0000480a01007387 */ /* 0x0005e20000100800 */
[----:B------:R-:W-:Y:S01]  /*1c40*/  VIADD R8, R2, 0x1d ;  /* 0x0000001d02087836 */ /* 0x000fe20000000000 */
[----:B------:R-:W-:Y:S01]  /*1c50*/  IABS R17, R12 ;  /* 0x0000000c00117213 */ /* 0x000fe20000000000 */
[----:B------:R-:W-:Y:S01]  /*1c60*/  IMAD R5, R250, R6, R5 ;  /* 0x00000006fa057224 */ /* 0x000fe200078e0205 */
[----:B------:R-:W-:-:S02]  /*1c70*/  IABS R251, R236 ;  /* 0x000000ec00fb7213 */ /* 0x000fc40000000000 */
[----:B-1----:R-:W-:Y:S01]  /*1c80*/  IABS R7, R4 ;  /* 0x0000000400077213 */ /* 0x002fe20000000000 */
[----:B------:R-:W-:Y:S01]  /*1c90*/  IMAD.HI.U32 R4, R246, R11, RZ ;  /* 0x0000000bf6047227 */ /* 0x000fe200078e00ff */
[----:B------:R-:W-:Y:S02]  /*1ca0*/  IABS R13, R8 ;  /* 0x00000008000d7213 */ /* 0x000fe40000000000 */
[----:B------:R-:W-:Y:S01]  /*1cb0*/  ISETP.GE.AND P6, PT, R8, RZ, PT ;  /* 0x000000ff0800720c */ /* 0x000fe20003fc6270 */
[----:B--2---:R-:W-:Y:S01]  /*1cc0*/  IMAD.MOV.U32 R10, RZ, RZ, R9 ;  /* 0x000000ffff0a7224 */ /* 0x004fe200078e0009 */
[----:B------:R-:W-:Y:S01]  /*1cd0*/  IADD3 R4, -R4, RZ, RZ ;  /* 0x000000ff04047210 */ /* 0x000fe20007ffe1ff */
[----:B------:R-:W-:Y:S02]  /*1ce0*/  @!P3 IMAD.IADD R3, R3, 0x1, -R250 ;  /* 0x000000010303b824 */ /* 0x000fe400078e0afa */
[----:B------:R-:W-:Y:S01]  /*1cf0*/  @!P4 IMAD.MOV R10, RZ, RZ, -R10 ;  /* 0x000000ffff0ac224 */ /* 0x000fe200078e0a0a */
[C---:B------:R-:W-:Y:S01]  /*1d00*/  ISETP.GT.U32.AND P4, PT, R250.reuse, R5, PT ;  /* 0x00000005fa00720c */ /* 0x040fe20003f84070 */
[----:B------:R-:W-:-:S02]  /*1d10*/  IMAD R9, R250, R4, R11 ;  /* 0x00000004fa097224 */ /* 0x000fc400078e020b */
[C---:B------:R-:W-:Y:S01]  /*1d20*/  IMAD.HI.U32 R0, R246.reuse, R7, RZ ;  /* 0x00000007f6007227 */ /* 0x040fe200078e00ff */
[----:B------:R1:W-:Y:S03]  /*1d30*/  STL [R1+0x34], R10 ;  /* 0x0000340a01007387 */ /* 0x0003e60000100800 */
[----:B------:R-:W-:Y:S02]  /*1d40*/  IMAD.MOV R6, RZ, RZ, -R0 ;  /* 0x000000ffff067224 */ /* 0x000fe400078e0a00 */
[----:B------:R-:W-:-:S04]  /*1d50*/  IMAD.HI.U32 R0, R246, R13, RZ ;  /* 0x0000000df6007227 */ /* 0x000fc800078e00ff */
[----:B------:R-:W-:Y:S01]  /*1d60*/  @!P4 IADD3 R5, R5, -R250, RZ ;  /* 0x800000fa0505c210 */ /* 0x000fe20007ffe0ff */
[----:B-1----:R-:W-:Y:S02]  /*1d70*/  IMAD.MOV.U32 R10, RZ, RZ, R3 ;  /* 0x000000ffff0a7224 */ /* 0x002fe400078e0003 */
[C---:B------:R-:W-:Y:S01]  /*1d80*/  IMAD R7, R250.reuse, R6, R7 ;  /* 0x00000006fa077224 */ /* 0x040fe200078e0207 */
[C---:B------:R-:W-:Y:S01]  /*1d90*/  ISETP.GT.U32.AND P4, PT, R250.reuse, R5, PT ;  /* 0x00000005fa00720c */ /* 0x040fe20003f84070 */
[----:B------:R-:W-:Y:S01]  /*1da0*/  @!P5 IMAD.MOV R10, RZ, RZ, -R10 ;  /* 0x000000ffff0ad224 */ /* 0x000fe200078e0a0a */
[C---:B------:R-:W-:Y:S01]  /*1db0*/  ISETP.GT.U32.AND P5, PT, R250.reuse, R9, PT ;  /* 0x00000009fa00720c */ /* 0x040fe20003fa4070 */
[----:B------:R-:W-:Y:S01]  /*1dc0*/  IMAD.MOV R0, RZ, RZ, -R0 ;  /* 0x000000ffff007224 */ /* 0x000fe200078e0a00 */
[----:B------:R-:W-:Y:S01]  /*1dd0*/  ISETP.GT.U32.AND P3, PT, R250, R7, PT ;  /* 0x00000007fa00720c */ /* 0x000fe20003f64070 */
[----:B------:R-:W-:Y:S01]  /*1de0*/  VIADD R8, R2, 0x1f ;  /* 0x0000001f02087836 */ /* 0x000fe20000000000 */
[----:B------:R1:W-:Y:S01]  /*1df0*/  STL [R1+0x30], R10 ;  /* 0x0000300a01007387 */ /* 0x0003e20000100800 */
[----:B------:R-:W-:-:S02]  /*1e00*/  IMAD R3, R250, R0, R13 ;  /* 0x00000000fa037224 */ /* 0x000fc400078e020d */
[----:B------:R-:W-:Y:S01]  /*1e10*/  VIADD R6, R2, 0x1e ;  /* 0x0000001e02067836 */ /* 0x000fe20000000000 */
[----:B------:R-:W-:-:S03]  /*1e20*/  IABS R13, R8 ;  /* 0x00000008000d7213 */ /* 0x000fc60000000000 */
[--C-:B------:R-:W-:Y:S01]  /*1e30*/  @!P4 IMAD.IADD R5, R5, 0x1, -R250.reuse ;  /* 0x000000010505c824 */ /* 0x100fe200078e0afa */
[----:B------:R-:W-:Y:S01]  /*1e40*/  ISETP.GT.U32.AND P4, PT, R250, R3, PT ;  /* 0x00000003fa00720c */ /* 0x000fe20003f84070 */
[----:B------:R-:W-:Y:S01]  /*1e50*/  @!P5 IMAD.IADD R9, R9, 0x1, -R250 ;  /* 0x000000010909d824 */ /* 0x000fe200078e0afa */
[----:B------:R-:W-:Y:S01]  /*1e60*/  IABS R11, R6 ;  /* 0x00000006000b7213 */ /* 0x000fe20000000000 */
[----:B------:R-:W-:-:S03]  /*1e70*/  IMAD.HI.U32 R4, R246, R13, RZ ;  /* 0x0000000df6047227 */ /* 0x000fc600078e00ff */
[C---:B------:R-:W-:Y:S01]  /*1e80*/  ISETP.GT.U32.AND P5, PT, R250.reuse, R9, PT ;  /* 0x00000009fa00720c */ /* 0x040fe20003fa4070 */
[----:B------:R-:W-:Y:S02]  /*1e90*/  IMAD.MOV R4, RZ, RZ, -R4 ;  /* 0x000000ffff047224 */ /* 0x000fe400078e0a04 */
[----:B------:R-:W-:Y:S02]  /*1ea0*/  @!P3 IMAD.IADD R7, R7, 0x1, -R250 ;  /* 0x000000010707b824 */ /* 0x000fe400078e0afa */
[----:B------:R-:W-:Y:S02]  /*1eb0*/  IMAD R13, R250, R4, R13 ;  /* 0x00000004fa0d7224 */ /* 0x000fe400078e020d */
[----:B------:R-:W-:Y:S01]  /*1ec0*/  IMAD.HI.U32 R0, R246, R11, RZ ;  /* 0x0000000bf6007227 */ /* 0x000fe200078e00ff */
[----:B------:R-:W-:-:S03]  /*1ed0*/  ISETP.GT.U32.AND P3, PT, R250, R7, PT ;  /* 0x00000007fa00720c */ /* 0x000fc60003f64070 */
[----:B-1----:R-:W-:Y:S02]  /*1ee0*/  VIADD R10, R2, 0x20 ;  /* 0x00000020020a7836 */ /* 0x002fe40000000000 */
[----:B------:R-:W-:Y:S01]  /*1ef0*/  @!P5 IMAD.IADD R9, R9, 0x1, -R250 ;  /* 0x000000010909d824 */ /* 0x000fe200078e0afa */
[----:B------:R-:W-:Y:S01]  /*1f00*/  ISETP.GT.U32.AND P5, PT, R250, R13, PT ;  /* 0x0000000dfa00720c */ /* 0x000fe20003fa4070 */
[----:B------:R-:W-:Y:S01]  /*1f10*/  IMAD.MOV R0, RZ, RZ, -R0 ;  /* 0x000000ffff007224 */ /* 0x000fe200078e0a00 */
[----:B------:R-:W-:Y:S01]  /*1f20*/  IABS R15, R10 ;  /* 0x0000000a000f7213 */ /* 0x000fe20000000000 */
[----:B------:R-:W-:Y:S02]  /*1f30*/  IMAD.MOV.U32 R16, RZ, RZ, R5 ;  /* 0x000000ffff107224 */ /* 0x000fe400078e0005 */
[----:B------:R-:W-:Y:S01]  /*1f40*/  @!P4 IMAD.IADD R3, R3, 0x1, -R250 ;  /* 0x000000010303c824 */ /* 0x000fe200078e0afa */
[----:B------:R-:W-:Y:S01]  /*1f50*/  ISETP.GE.AND P4, PT, R6, RZ, PT ;  /* 0x000000ff0600720c */ /* 0x000fe20003f86270 */
[----:B------:R-:W-:-:S02]  /*1f60*/  IMAD R11, R250, R0, R11 ;  /* 0x00000000fa0b7224 */ /* 0x000fc400078e020b */
[----:B------:R-:W-:Y:S01]  /*1f70*/  @!P1 IMAD.MOV R16, RZ, RZ, -R16 ;  /* 0x000000ffff109224 */ /* 0x000fe200078e0a10 */
[C---:B------:R-:W-:Y:S01]  /*1f80*/  ISETP.GT.U32.AND P1, PT, R250.reuse, R3, PT ;  /* 0x00000003fa00720c */ /* 0x040fe20003f24070 */
[--C-:B------:R-:W-:Y:S01]  /*1f90*/  @!P3 IMAD.IADD R7, R7, 0x1, -R250.reuse ;  /* 0x000000010707b824 */ /* 0x100fe200078e0afa */
[----:B------:R-:W-:Y:S01]  /*1fa0*/  ISETP.GT.U32.AND P3, PT, R250, R11, PT ;  /* 0x0000000bfa00720c */ /* 0x000fe20003f64070 */
[----:B------:R-:W-:Y:S01]  /*1fb0*/  IMAD.HI.U32 R0, R246, R15, RZ ;  /* 0x0000000ff6007227 */ /* 0x000fe200078e00ff */
[----:B------:R1:W-:Y:S03]  /*1fc0*/  STL [R1+0x28], R16 ;  /* 0x0000281001007387 */ /* 0x0003e60000100800 */
[----:B------:R-:W-:Y:S02]  /*1fd0*/  @!P5 IMAD.IADD R13, R13, 0x1, -R250 ;  /* 0x000000010d0dd824 */ /* 0x000fe400078e0afa */
[----:B------:R-:W-:-:S02]  /*1fe0*/  IMAD.MOV R0, RZ, RZ, -R0 ;  /* 0x000000ffff007224 */ /* 0x000fc400078e0a00 */
[----:B------:R-:W-:Y:S01]  /*1ff0*/  IMAD.HI.U32 R4, R246, R17, RZ ;  /* 0x00000011f6047227 */ /* 0x000fe200078e00ff */
[----:B------:R-:W-:-:S03]  /*2000*/  ISETP.GT.U32.AND P5, PT, R250, R13, PT ;  /* 0x0000000dfa00720c */ /* 0x000fc60003fa4070 */
[----:B------:R-:W-:Y:S01]  /*2010*/  IMAD R5, R250, R0, R15 ;  /* 0x00000000fa057224 */ /* 0x000fe200078e020f */
[----:B------:R-:W-:Y:S01]  /*2020*/  @!P3 IADD3 R11, R11, -R250, RZ ;  /* 0x800000fa0b0bb210 */ /* 0x000fe20007ffe0ff */
[----:B------:R-:W-:Y:S01]  /*2030*/  IMAD.HI.U32 R0, R246, R19, RZ ;  /* 0x00000013f6007227 */ /* 0x000fe200078e00ff */
[----:B------:R-:W-:-:S03]  /*2040*/  ISETP.GE.AND P3, PT, R8, RZ, PT ;  /* 0x000000ff0800720c */ /* 0x000fc60003f66270 */
[----:B------:R-:W-:Y:S02]  /*2050*/  IMAD.MOV R4, RZ, RZ, -R4 ;  /* 0x000000ffff047224 */ /* 0x000fe400078e0a04 */
[----:B------:R-:W-:Y:S01]  /*2060*/  @!P1 IMAD.IADD R3, R3, 0x1, -R250 ;  /* 0x0000000103039824 */ /* 0x000fe200078e0afa */
[C---:B------:R-:W-:Y:S01]  /*2070*/  ISETP.GT.U32.AND P1, PT, R250.reuse, R5, PT ;  /* 0x00000005fa00720c */ /* 0x040fe20003f24070 */
[----:B-1----:R-:W-:Y:S02]  /*2080*/  IMAD.MOV.U32 R16, RZ, RZ, R7 ;  /* 0x000000ffff107224 */ /* 0x002fe400078e0007 */
[----:B------:R-:W-:Y:S02]  /*2090*/  IMAD.MOV R0, RZ, RZ, -R0 ;  /* 0x000000ffff007224 */ /* 0x000fe400078e0a00 */
[----:B------:R-:W-:Y:S01]  /*20a0*/  IMAD R7, R250, R4, R17 ;  /* 0x00000004fa077224 */ /* 0x000fe200078e0211 */
[----:B------:R-:W-:Y:S01]  /*20b0*/  IABS R17, R2 ;  /* 0x0000000200117213 */ /* 0x000fe20000000000 */
[----:B------:R-:W-:-:S02]  /*20c0*/  IMAD.MOV.U32 R6, RZ, RZ, R9 ;  /* 0x000000ffff067224 */ /* 0x000fc400078e0009 */
[----:B------:R-:W-:Y:S02]  /*20d0*/  IMAD.MOV.U32 R4, RZ, RZ, R3 ;  /* 0x000000ffff047224 */ /* 0x000fe400078e0003 */
[----:B------:R-:W-:Y:S01]  /*20e0*/  @!P2 IMAD.MOV R16, RZ, RZ, -R16 ;  /* 0x000000ffff10a224 */ /* 0x000fe200078e0a10 */
[C---:B------:R-:W-:Y:S01]  /*20f0*/  ISETP.GT.U32.AND P2, PT, R250.reuse, R11, PT ;  /* 0x0000000bfa00720c */ /* 0x040fe20003f44070 */
[----:B------:R-:W-:Y:S01]  /*2100*/  IMAD R3, R250, R0, R19 ;  /* 0x00000000fa037224 */ /* 0x000fe200078e0213 */
[----:B------:R-:W-:Y:S01]  /*2110*/  @!P0 IADD3 R6, -R6, RZ, RZ ;  /* 0x000000ff06068210 */ /* 0x000fe20007ffe1ff */
[----:B------:R-:W-:Y:S01]  /*2120*/  @!P6 IMAD.MOV R4, RZ, RZ, -R4 ;  /* 0x000000ffff04e224 */ /* 0x000fe200078e0a04 */
[C---:B------:R-:W-:Y:S01]  /*2130*/  ISETP.GT.U32.AND P6, PT, R250.reuse, R7, PT ;  /* 0x00000007fa00720c */ /* 0x040fe20003fc4070 */
[--C-:B------:R-:W-:Y:S01]  /*2140*/  @!P5 IMAD.IADD R13, R13, 0x1, -R250.reuse ;  /* 0x000000010d0dd824 */ /* 0x100fe200078e0afa */
[----:B------:R-:W-:Y:S01]  /*2150*/  ISETP.GT.U32.AND P5, PT, R250, R3, PT ;  /* 0x00000003fa00720c */ /* 0x000fe20003fa4070 */
[----:B------:R-:W-:Y:S01]  /*2160*/  STL [R1+0x24], R16 ;  /* 0x0000241001007387 */ /* 0x000fe20000100800 */
[----:B------:R-:W-:Y:S01]  /*2170*/  VIADD R8, R2, 0x24 ;  /* 0x0000002402087836 */ /* 0x000fe20000000000 */
[----:B------:R-:W-:Y:S01]  /*2180*/  ISETP.GE.AND P0, PT, R10, RZ, PT ;  /* 0x000000ff0a00720c */ /* 0x000fe20003f06270 */
[--C-:B------:R-:W-:Y:S01]  /*2190*/  @!P1 IMAD.IADD R5, R5, 0x1, -R250.reuse ;  /* 0x0000000105059824 */ /* 0x100fe200078e0afa */
[----:B------:R1:W-:Y:S01]  /*21a0*/  STL [R1+0x20], R6 ;  /* 0x0000200601007387 */ /* 0x0003e20000100800 */
[----:B------:R-:W-:Y:S01]  /*21b0*/  VIADD R10, R2, 0x25 ;  /* 0x00000025020a7836 */ /* 0x000fe20000000000 */
[----:B------:R-:W-:Y:S01]  /*21c0*/  ISETP.GE.AND P1, PT, R14, RZ, PT ;  /* 0x000000ff0e00720c */ /* 0x000fe20003f26270 */
[--C-:B------:R-:W-:Y:S01]  /*21d0*/  @!P2 IMAD.IADD R11, R11, 0x1, -R250.reuse ;  /* 0x000000010b0ba824 */ /* 0x100fe200078e0afa */
[----:B------:R2:W-:Y:S01]  /*21e0*/  STL [R1+0x1c], R4 ;  /* 0x00001c0401007387 */ /* 0x0005e20000100800 */
[----:B------:R-:W-:Y:S01]  /*21f0*/  ISETP.GE.AND P2, PT, R12, RZ, PT ;  /* 0x000000ff0c00720c */ /* 0x000fe20003f46270 */
[----:B------:R-:W-:Y:S01]  /*2200*/  VIADD R12, R2, 0x26 ;  /* 0x00000026020c7836 */ /* 0x000fe20000000000 */
[----:B------:R-:W-:Y:S01]  /*2210*/  @!P6 IADD3 R7, R7, -R250, RZ ;  /* 0x800000fa0707e210 */ /* 0x000fe20007ffe0ff */
[----:B------:R-:W-:Y:S01]  /*2220*/  IMAD.MOV.U32 R15, RZ, RZ, R11 ;  /* 0x000000ffff0f7224 */ /* 0x000fe200078e000b */
[----:B------:R-:W-:Y:S01]  /*2230*/  ISETP.GT.U32.AND P6, PT, R250, R5, PT ;  /* 0x00000005fa00720c */ /* 0x000fe20003fc4070 */
[----:B-1----:R-:W-:Y:S01]  /*2240*/  VIADD R6, R2, 0x23 ;  /* 0x0000002302067836 */ /* 0x002fe20000000000 */
[----:B------:R-:W-:Y:S01]  /*2250*/  IABS R235, R10 ;  /* 0x0000000a00eb7213 */ /* 0x000fe20000000000 */
[----:B------:R-:W-:Y:S01]  /*2260*/  @!P5 IMAD.IADD R3, R3, 0x1, -R250 ;  /* 0x000000010303d824 */ /* 0x000fe200078e0afa */
[----:B------:R-:W-:Y:S01]  /*2270*/  ISETP.GT.U32.AND P5, PT, R250, R7, PT ;  /* 0x00000007fa00720c */ /* 0x000fe20003fa4070 */
[----:B------:R-:W-:Y:S01]  /*2280*/  @!P4 IMAD.MOV R15, RZ, RZ, -R15 ;  /* 0x000000ffff0fc224 */ /* 0x000fe200078e0a0f */
[----:B------:R-:W-:Y:S01]  /*2290*/  IABS R9, R6 ;  /* 0x0000000600097213 */ /* 0x000fe20000000000 */
[----:B------:R-:W-:Y:S01]  /*22a0*/  @!P3 IMAD.MOV R13, RZ, RZ, -R13 ;  /* 0x000000ffff0db224 */ /* 0x000fe200078e0a0d */
[----:B--2---:R-:W-:-:S02]  /*22b0*/  IABS R4, R8 ;  /* 0x0000000800047213 */ /* 0x004fc40000000000 */
[----:B------:R-:W-:Y:S01]  /*22c0*/  ISETP.GT.U32.AND P4, PT, R250, R3, PT ;  /* 0x00000003fa00720c */ /* 0x000fe20003f84070 */
[C---:B------:R-:W-:Y:S01]  /*22d0*/  IMAD.HI.U32 R0, R246.reuse, R9, RZ ;  /* 0x00000009f6007227 */ /* 0x040fe200078e00ff */
[----:B------:R1:W-:Y:S01]  /*22e0*/  STL [R1+0x18], R15 ;  /* 0x0000180f01007387 */ /* 0x0003e20000100800 */
[----:B------:R-:W-:Y:S02]  /*22f0*/  @!P6 IADD3 R5, R5, -R250, RZ ;  /* 0x800000fa0505e210 */ /* 0x000fe40007ffe0ff */
[----:B------:R-:W-:Y:S01]  /*2300*/  IMAD.MOV.U32 R11, RZ, RZ, R4 ;  /* 0x000000ffff0b7224 */ /* 0x000fe200078e0004 */
[----:B------:R2:W-:Y:S01]  /*2310*/  STL [R1+0x14], R13 ;  /* 0x0000140d01007387 */ /* 0x0005e20000100800 */
[----:B------:R-:W-:Y:S02]  /*2320*/  IMAD.MOV R4, RZ, RZ, -R0 ;  /* 0x000000ffff047224 */ /* 0x000fe400078e0a00 */
[----:B------:R-:W-:Y:S01]  /*2330*/  IMAD.HI.U32 R0, R246, R11, RZ ;  /* 0x0000000bf6007227 */ /* 0x000fe200078e00ff */
[----:B-1----:R-:W-:-:S03]  /*2340*/  IABS R15, R12 ;  /* 0x0000000c000f7213 */ /* 0x002fc60000000000 */
[C---:B------:R-:W-:Y:S02]  /*2350*/  IMAD R9, R250.reuse, R4, R9 ;  /* 0x00000004fa097224 */ /* 0x040fe400078e0209 */
[----:B------:R-:W-:Y:S02]  /*2360*/  IMAD.MOV R0, RZ, RZ, -R0 ;  /* 0x000000ffff007224 */ /* 0x000fe400078e0a00 */
[----:B------:R-:W-:Y:S01]  /*2370*/  @!P4 IMAD.IADD R3, R3, 0x1, -R250 ;  /* 0x000000010303c824 */ /* 0x000fe200078e0afa */
[C---:B------:R-:W-:Y:S01]  /*2380*/  ISETP.GT.U32.AND P6, PT, R250.reuse, R9, PT ;  /* 0x00000009fa00720c */ /* 0x040fe20003fc4070 */
[----:B------:R-:W-:Y:S02]  /*2390*/  IMAD R11, R250, R0, R11 ;  /* 0x00000000fa0b7224 */ /* 0x000fe400078e020b */
[----:B------:R-:W-:-:S03]  /*23a0*/  IMAD.HI.U32 R0, R246, R235, RZ ;  /* 0x000000ebf6007227 */ /* 0x000fc600078e00ff */
[----:B------:R-:W-:Y:S01]  /*23b0*/  ISETP.GT.U32.AND P4, PT, R250, R11, PT ;  /* 0x0000000bfa00720c */ /* 0x000fe20003f84070 */
[----:B------:R-:W-:Y:S01]  /*23c0*/  @!P5 IMAD.IADD R7, R7, 0x1, -R250 ;  /* 0x000000010707d824 */ /* 0x000fe200078e0afa */
[----:B------:R-:W-:Y:S01]  /*23d0*/  ISETP.GE.AND P5, PT, R6, RZ, PT ;  /* 0x000000ff0600720c */ /* 0x000fe20003fa6270 */
[----:B------:R-:W-:Y:S02]  /*23e0*/  IMAD.MOV R0, RZ, RZ, -R0 ;  /* 0x000000ffff007224 */ /* 0x000fe400078e0a00 */
[----:B------:R-:W-:-:S04]  /*23f0*/  IMAD.HI.U32 R4, R246, R15, RZ ;  /* 0x0000000ff6047227 */ /* 0x000fc800078e00ff */
[----:B------:R-:W-:Y:S01]  /*2400*/  @!P6 IMAD.IADD R9, R9, 0x1, -R250 ;  /* 0x000000010909e824 */ /* 0x000fe200078e0afa */
[----:B------:R-:W-:Y:S01]  /*2410*/  ISETP.GE.AND P6, PT, R8, RZ, PT ;  /* 0x000000ff0800720c */ /* 0x000fe20003fc6270 */
[C---:B------:R-:W-:Y:S02]  /*2420*/  VIADD R8, R2.reuse, 0x28 ;  /* 0x0000002802087836 */ /* 0x040fe40000000000 */
[----:B------:R-:W-:Y:S01]  /*2430*/  VIADD R6, R2, 0x27 ;  /* 0x0000002702067836 */ /* 0x000fe20000000000 */
[C---:B------:R-:W-:Y:S01]  /*2440*/  ISETP.GT.U32.AND P3, PT, R250.reuse, R9, PT ;  /* 0x00000009fa00720c */ /* 0x040fe20003f64070 */
[C---:B------:R-:W-:Y:S01]  /*2450*/  IMAD R235, R250.reuse, R0, R235 ;  /* 0x00000000faeb7224 */ /* 0x040fe200078e02eb */
[----:B------:R-:W-:Y:S01]  /*2460*/  @!P4 IADD3 R11, R11, -R250, RZ ;  /* 0x800000fa0b0bc210 */ /* 0x000fe20007ffe0ff */
[----:B------:R-:W-:Y:S01]  /*2470*/  IMAD.MOV R4, RZ, RZ, -R4 ;  /* 0x000000ffff047224 */ /* 0x000fe200078e0a04 */
[----:B------:R-:W-:Y:S01]  /*2480*/  IABS R0, R8 ;  /* 0x0000000800007213 */ /* 0x000fe20000000000 */
[----:B------:R-:W-:Y:S01]  /*2490*/  IMAD.MOV.U32 R14, RZ, RZ, R5 ;  /* 0x000000ffff0e7224 */ /* 0x000fe200078e0005 */
[----:B------:R-:W-:Y:S01]  /*24a0*/  IABS R233, R6 ;  /* 0x0000000600e97213 */ /* 0x000fe20000000000 */
[C---:B------:R-:W-:Y:S01]  /*24b0*/  IMAD R234, R250.reuse, R4, R15 ;  /* 0x00000004faea7224 */ /* 0x040fe200078e020f */
[----:B------:R-:W-:Y:S01]  /*24c0*/  ISETP.GT.U32.AND P4, PT, R250, R11, PT ;  /* 0x0000000bfa00720c */ /* 0x000fe20003f84070 */
[----:B------:R-:W-:-:S02]  /*24d0*/  IMAD.MOV.U32 R5, RZ, RZ, R0 ;  /* 0x000000ffff057224 */ /* 0x000fc400078e0000 */
[----:B------:R-:W-:Y:S02]  /*24e0*/  IMAD.HI.U32 R0, R246, R233, RZ ;  /* 0x000000e9f6007227 */ /* 0x000fe400078e00ff */
[----:B------:R-:W-:Y:S02]  /*24f0*/  @!P3 IADD3 R9, R9, -R250, RZ ;  /* 0x800000fa0909b210 */ /* 0x000fe40007ffe0ff */
[----:B------:R-:W-:Y:S01]  /*2500*/  @!P2 IMAD.MOV R7, RZ, RZ, -R7 ;  /* 0x000000ffff07a224 */ /* 0x000fe200078e0a07 */
[----:B------:R-:W-:Y:S01]  /*2510*/  ISETP.GT.U32.AND P2, PT, R250, R234, PT ;  /* 0x000000eafa00720c */ /* 0x000fe20003f44070 */
[----:B------:R-:W-:Y:S01]  /*2520*/  IMAD.MOV.U32 R4, RZ, RZ, R3 ;  /* 0x000000ffff047224 */ /* 0x000fe200078e0003 */
[----:B--2---:R-:W-:Y:S01]  /*2530*/  MOV R13, R9 ;  /* 0x00000009000d7202 */ /* 0x004fe20000000f00 */
[----:B------:R-:W-:Y:S01]  /*2540*/  IMAD.HI.U32 R3, R246, R5, RZ ;  /* 0x00000005f6037227 */ /* 0x000fe200078e00ff */
[----:B------:R-:W-:-:S03]  /*2550*/  ISETP.GE.AND P3, PT, R12, RZ, PT ;  /* 0x000000ff0c00720c */ /* 0x000fc60003f66270 */
[----:B------:R-:W-:Y:S02]  /*2560*/  IMAD.MOV R0, RZ, RZ, -R0 ;  /* 0x000000ffff007224 */ /* 0x000fe400078e0a00 */
[----:B------:R-:W-:Y:S01]  /*2570*/  @!P0 IMAD.MOV R14, RZ, RZ, -R14 ;  /* 0x000000ffff0e8224 */ /* 0x000fe200078e0a0e */
[C---:B------:R-:W-:Y:S01]  /*2580*/  ISETP.GT.U32.AND P0, PT, R250.reuse, R235, PT ;  /* 0x000000ebfa00720c */ /* 0x040fe20003f04070 */
[----:B------:R-:W-:Y:S02]  /*2590*/  IMAD.MOV R3, RZ, RZ, -R3 ;  /* 0x000000ffff037224 */ /* 0x000fe400078e0a03 */
[--C-:B------:R-:W-:Y:S01]  /*25a0*/  @!P4 IMAD.IADD R11, R11, 0x1, -R250.reuse ;  /* 0x000000010b0bc824 */ /* 0x100fe200078e0afa */
[----:B------:R-:W-:Y:S01]  /*25b0*/  STL [R1+0x10], R14 ;  /* 0x0000100e01007387 */ /* 0x000fe20000100800 */
[----:B------:R-:W-:Y:S01]  /*25c0*/  IMAD R233, R250, R0, R233 ;  /* 0x00000000fae97224 */ /* 0x000fe200078e02e9 */
[----:B------:R-:W-:Y:S01]  /*25d0*/  ISETP.GE.AND P4, PT, R6, RZ, PT ;  /* 0x000000ff0600720c */ /* 0x000fe20003f86270 */
[C---:B------:R-:W-:Y:S01]  /*25e0*/  IMAD R232, R250.reuse, R3, R5 ;  /* 0x00000003fae87224 */ /* 0x040fe200078e0205 */
[----:B------:R1:W-:Y:S01]  /*25f0*/  STL [R1+0xc], R7 ;  /* 0x00000c0701007387 */ /* 0x0003e20000100800 */
[----:B------:R-:W-:Y:S01]  /*2600*/  @!P5 IMAD.MOV R13, RZ, RZ, -R13 ;  /* 0x000000ffff0dd224 */ /* 0x000fe200078e0a0d */
[----:B------:R-:W-:Y:S01]  /*2610*/  ISETP.GT.U32.AND P5, PT, R250, R233, PT ;  /* 0x000000e9fa00720c */ /* 0x000fe20003fa4070 */
[----:B------:R-:W-:-:S02]  /*2620*/  @!P2 IMAD.IADD R234, R234, 0x1, -R250 ;  /* 0x00000001eaeaa824 */ /* 0x000fc400078e0afa */
[----:B------:R-:W-:Y:S01]  /*2630*/  @!P1 IMAD.MOV R4, RZ, RZ, -R4 ;  /* 0x000000ffff049224 */ /* 0x000fe200078e0a04 */
[----:B------:R-:W-:Y:S01]  /*2640*/  ISETP.GE.AND P1, PT, R10, RZ, PT ;  /* 0x000000ff0a00720c */ /* 0x000fe20003f26270 */
[----:B------:R-:W-:Y:S01]  /*2650*/  VIADD R3, R2, 0x29 ;  /* 0x0000002902037836 */ /* 0x000fe20000000000 */
[----:B------:R-:W-:Y:S01]  /*2660*/  ISETP.GT.U32.AND P2, PT, R250, R234, PT ;  /* 0x000000eafa00720c */ /* 0x000fe20003f44070 */
[----:B------:R-:W-:Y:S01]  /*2670*/  VIADD R6, R2, 0x2b ;  /* 0x0000002b02067836 */ /* 0x000fe20000000000 */
[----:B------:R2:W-:Y:S01]  /*2680*/  STL [R1+0x8], R4 ;  /* 0x0000080401007387 */ /* 0x0005e20000100800 */
[----:B-1----:R-:W-:Y:S01]  /*2690*/  IMAD.MOV.U32 R7, RZ, RZ, R11 ;  /* 0x000000ffff077224 */ /* 0x002fe200078e000b */
[----:B------:R-:W-:Y:S01]  /*26a0*/  IABS R231, R3 ;  /* 0x0000000300e77213 */ /* 0x000fe20000000000 */
[--C-:B------:R-:W-:Y:S01]  /*26b0*/  @!P0 IMAD.IADD R235, R235, 0x1, -R250.reuse ;  /* 0x00000001ebeb8824 */ /* 0x100fe200078e0afa */
[----:B------:R-:W-:Y:S01]  /*26c0*/  IABS R229, R6 ;  /* 0x0000000600e57213 */ /* 0x000fe20000000000 */
[----:B------:R-:W-:Y:S01]  /*26d0*/  @!P6 IMAD.MOV R7, RZ, RZ, -R7 ;  /* 0x000000ffff07e224 */ /* 0x000fe200078e0a07 */
[C---:B------:R-:W-:Y:S01]  /*26e0*/  ISETP.GT.U32.AND P6, PT, R250.reuse, R232, PT ;  /* 0x000000e8fa00720c */ /* 0x040fe20003fc4070 */
[--C-:B------:R-:W-:Y:S01]  /*26f0*/  @!P5 IMAD.IADD R233, R233, 0x1, -R250.reuse ;  /* 0x00000001e9e9d824 */ /* 0x100fe200078e0afa */
[----:B------:R-:W-:Y:S01]  /*2700*/  ISETP.GT.U32.AND P0, PT, R250, R235, PT ;  /* 0x000000ebfa00720c */ /* 0x000fe20003f04070 */
[----:B------:R-:W-:Y:S01]  /*2710*/  IMAD.HI.U32 R0, R246, R231, RZ ;  /* 0x000000e7f6007227 */ /* 0x000fe200078e00ff */
[----:B------:R-:W-:Y:S02]  /*2720*/  STL [R1+0x4], R13 ;  /* 0x0000040d01007387 */ /* 0x000fe40000100800 */
[----:B------:R-:W-:Y:S01]  /*2730*/  ISETP.GT.U32.AND P5, PT, R250, R233, PT ;  /* 0x000000e9fa00720c */ /* 0x000fe20003fa4070 */
[----:B--2---:R-:W-:Y:S01]  /*2740*/  VIADD R4, R2, 0x2a ;  /* 0x0000002a02047836 */ /* 0x004fe20000000000 */
[----:B------:R-:W-:Y:S01]  /*2750*/  IADD3 R0, -R0, RZ, RZ ;  /* 0x000000ff00007210 */ /* 0x000fe20007ffe1ff */
[--C-:B------:R-:W-:Y:S01]  /*2760*/  @!P2 IMAD.IADD R234, R234, 0x1, -R250.reuse ;  /* 0x00000001eaeaa824 */ /* 0x100fe200078e0afa */
[----:B------:R-:W-:Y:S01]  /*2770*/  ISETP.GE.AND P2, PT, R3, RZ, PT ;  /* 0x000000ff0300720c */ /* 0x000fe20003f46270 */
[----:B------:R1:W-:Y:S01]  /*2780*/  STL [R1], R7 ;  /* 0x0000000701007387 */ /* 0x0003e20000100800 */
[----:B------:R-:W-:Y:S01]  /*2790*/  IABS R5, R4 ;  /* 0x0000000400057213 */ /* 0x000fe20000000000 */
[----:B------:R-:W-:-:S02]  /*27a0*/  @!P6 IMAD.IADD R232, R232, 0x1, -R250 ;  /* 0x00000001e8e8e824 */ /* 0x000fc400078e0afa */
[----:B------:R-:W-:Y:S02]  /*27b0*/  IMAD R231, R250, R0, R231 ;  /* 0x00000000fae77224 */ /* 0x000fe400078e02e7 */
[----:B------:R-:W-:Y:S01]  /*27c0*/  IMAD.HI.U32 R3, R246, R5, RZ ;  /* 0x00000005f6037227 */ /* 0x000fe200078e00ff */
[----:B------:R-:W-:-:S03]  /*27d0*/  ISETP.GT.U32.AND P6, PT, R250, R232, PT ;  /* 0x000000e8fa00720c */ /* 0x000fc60003fc4070 */
[----:B------:R-:W-:Y:S02]  /*27e0*/  IMAD.MOV R3, RZ, RZ, -R3 ;  /* 0x000000ffff037224 */ /* 0x000fe400078e0a03 */
[----:B------:R-:W-:Y:S01]  /*27f0*/  @!P5 IMAD.IADD R233, R233, 0x1, -R250 ;  /* 0x00000001e9e9d824 */ /* 0x000fe200078e0afa */
[C---:B------:R-:W-:Y:S01]  /*2800*/  ISETP.GT.U32.AND P5, PT, R250.reuse, R231, PT ;  /* 0x000000e7fa00720c */ /* 0x040fe20003fa4070 */
[----:B------:R-:W-:Y:S02]  /*2810*/  IMAD R230, R250, R3, R5 ;  /* 0x00000003fae67224 */ /* 0x000fe400078e0205 */
[----:B------:R-:W-:-:S04]  /*2820*/  IMAD.HI.U32 R0, R246, R229, RZ ;  /* 0x000000e5f6007227 */ /* 0x000fc800078e00ff */
[--C-:B------:R-:W-:Y:S01]  /*2830*/  @!P6 IMAD.IADD R232, R232, 0x1, -R250.reuse ;  /* 0x00000001e8e8e824 */ /* 0x100fe200078e0afa */
[----:B------:R-:W-:Y:S01]  /*2840*/  ISETP.GT.U32.AND P6, PT, R250, R230, PT ;  /* 0x000000e6fa00720c */ /* 0x000fe20003fc4070 */
[----:B-1----:R-:W-:Y:S01]  /*2850*/  VIADD R7, R2, 0x2c ;  /* 0x0000002c02077836 */ /* 0x002fe20000000000 */
[----:B------:R-:W-:Y:S01]  /*2860*/  IADD3 R0, -R0, RZ, RZ ;  /* 0x000000ff00007210 */ /* 0x000fe20007ffe1ff */
[--C-:B------:R-:W-:Y:S01]  /*2870*/  @!P0 IMAD.IADD R235, R235, 0x1, -R250.reuse ;  /* 0x00000001ebeb8824 */ /* 0x100fe200078e0afa */
[----:B------:R-:W-:Y:S01]  /*2880*/  ISETP.GE.AND P0, PT, R8, RZ, PT ;  /* 0x000000ff0800720c */ /* 0x000fe20003f06270 */
[----:B------:R-:W-:Y:S01]  /*2890*/  @!P5 IMAD.IADD R231, R231, 0x1, -R250 ;  /* 0x00000001e7e7d824 */ /* 0x000fe200078e0afa */
[----:B------:R-:W-:Y:S01]  /*28a0*/  IABS R5, R7 ;  /* 0x0000000700057213 */ /* 0x000fe20000000000 */
[----:B------:R-:W-:Y:S02]  /*28b0*/  IMAD R229, R250, R0, R229 ;  /* 0x00000000fae57224 */ /* 0x000fe400078e02e5 */
[----:B------:R-:W-:-:S02]  /*28c0*/  VIADD R9, R2, 0x2e ;  /* 0x0000002e02097836 */ /* 0x000fc40000000000 */
[----:B------:R-:W-:Y:S01]  /*28d0*/  IMAD.HI.U32 R0, R246, R5, RZ ;  /* 0x00000005f6007227 */ /* 0x000fe200078e00ff */
[----:B------:R-:W-:-:S03]  /*28e0*/  ISETP.GT.U32.AND P5, PT, R250, R229, PT ;  /* 0x000000e5fa00720c */ /* 0x000fc60003fa4070 */
[----:B------:R-:W-:Y:S01]  /*28f0*/  @!P6 IMAD.IADD R230, R230, 0x1, -R250 ;  /* 0x00000001e6e6e824 */ /* 0x000fe200078e0afa */
[----:B------:R-:W-:Y:S01]  /*2900*/  ISETP.GT.U32.AND P6, PT, R250, R231, PT ;  /* 0x000000e7fa00720c */ /* 0x000fe20003fc4070 */
[----:B------:R-:W-:Y:S01]  /*2910*/  @!P1 IMAD.MOV R235, RZ, RZ, -R235 ;  /* 0x000000ffffeb9224 */ /* 0x000fe200078e0aeb */
[----:B------:R-:W-:Y:S01]  /*2920*/  ISETP.GE.AND P1, PT, R4, RZ, PT ;  /* 0x000000ff0400720c */ /* 0x000fe20003f26270 */
[----:B------:R-:W-:Y:S01]  /*2930*/  IMAD.MOV R0, RZ, RZ, -R0 ;  /* 0x000000ffff007224 */ /* 0x000fe200078e0a00 */
[----:B------:R-:W-:Y:S01]  /*2940*/  IABS R4, R9 ;  /* 0x0000000900047213 */ /* 0x000fe20000000000 */
[----:B------:R-:W-:Y:S01]  /*2950*/  VIADD R8, R2, 0x2d ;  /* 0x0000002d02087836 */ /* 0x000fe20000000000 */
[----:B------:R1:W-:Y:S01]  /*2960*/  STL [R1+0x1938], R235 ;  /* 0x001938eb01007387 */ /* 0x0003e20000100800 */
[----:B------:R-:W-:Y:S01]  /*2970*/  IMAD R228, R250, R0, R5 ;  /* 0x00000000fae47224 */ /* 0x000fe200078e0205 */
[----:B------:R-:W-:Y:S01]  /*2980*/  MOV R5, R4 ;  /* 0x0000000400057202 */ /* 0x000fe20000000f00 */
[----:B------:R-:W-:Y:S01]  /*2990*/  @!P4 IMAD.MOV R233, RZ, RZ, -R233 ;  /* 0x000000ffffe9c224 */ /* 0x000fe200078e0ae9 */
[----:B------:R-:W-:Y:S01]  /*29a0*/  IABS R227, R8 ;  /* 0x0000000800e37213 */ /* 0x000fe20000000000 */
[----:B------:R-:W-:Y:S01]  /*29b0*/  VIADD R10, R2, 0x2f ;  /* 0x0000002f020a7836 */ /* 0x000fe20000000000 */
[C---:B------:R-:W-:Y:S01]  /*29c0*/  ISETP.GT.U32.AND P4, PT, R250.reuse, R230, PT ;  /* 0x000000e6fa00720c */ /* 0x040fe20003f84070 */
[----:B------:R-:W-:Y:S01]  /*29d0*/  @!P6 IMAD.IADD R231, R231, 0x1, -R250 ;  /* 0x00000001e7e7e824 */ /* 0x000fe200078e0afa */
[----:B------:R-:W-:Y:S01]  /*29e0*/  ISETP.GT.U32.AND P6, PT, R250, R228, PT ;  /* 0x000000e4fa00720c */ /* 0x000fe20003fc4070 */
[----:B------:R-:W-:Y:S01]  /*29f0*/  IMAD.HI.U32 R0, R246, R5, RZ ;  /* 0x00000005f6007227 */ /* 0x000fe200078e00ff */
[----:B------:R-:W-:-:S02]  /*2a00*/  IABS R225, R10 ;  /* 0x0000000a00e17213 */ /* 0x000fc40000000000 */
[----:B-1----:R-:W-:Y:S01]  /*2a10*/  IADD3 R235, R2, 0x1fe, RZ ;  /* 0x000001fe02eb7810 */ /* 0x002fe20007ffe0ff */
[----:B------:R-:W-:Y:S02]  /*2a20*/  IMAD.MOV R0, RZ, RZ, -R0 ;  /* 0x000000ffff007224 */ /* 0x000fe400078e0a00 */
[----:B------:R-:W-:-:S04]  /*2a30*/  IMAD.HI.U32 R3, R246, R227, RZ ;  /* 0x000000e3f6037227 */ /* 0x000fc800078e00ff */
[----:B------:R-:W-:Y:S01]  /*2a40*/  IMAD R226, R250, R0, R5 ;  /* 0x00000000fae27224 */ /* 0x000fe200078e0205 */
[----:B------:R-:W-:Y:S01]  /*2a50*/  @!P4 IADD3 R230, R230, -R250, RZ ;  /* 0x800000fae6e6c210 */ /* 0x000fe20007ffe0ff */
[----:B------:R-:W-:Y:S01]  /*2a60*/  @!P6 IMAD.IADD R228, R228, 0x1, -R250 ;  /* 0x00000001e4e4e824 */ /* 0x000fe200078e0afa */
[----:B------:R-:W-:Y:S01]  /*2a70*/  ISETP.GE.AND P4, PT, R8, RZ, PT ;  /* 0x000000ff0800720c */ /* 0x000fe20003f86270 */
[----:B------:R-:W-:Y:S01]  /*2a80*/  IMAD.MOV R3, RZ, RZ, -R3 ;  /* 0x000000ffff037224 */ /* 0x000fe200078e0a03 */
[----:B------:R-:W-:Y:S01]  /*2a90*/  ISETP.GT.U32.AND P6, PT, R250, R226, PT ;  /* 0x000000e2fa00720c */ /* 0x000fe20003fc4070 */
[----:B------:R-:W-:Y:S01]  /*2aa0*/  @!P3 IMAD.MOV R234, RZ, RZ, -R234 ;  /* 0x000000ffffeab224 */ /* 0x000fe200078e0aea */
[----:B------:R-:W-:Y:S01]  /*2ab0*/  ISETP.GE.AND P3, PT, R6, RZ, PT ;  /* 0x000000ff0600720c */ /* 0x000fe20003f66270 */
[----:B------:R-:W-:Y:S02]  /*2ac0*/  IMAD R227, R250, R3, R227 ;  /* 0x00000003fae37224 */ /* 0x000fe400078e02e3 */
[----:B------:R-:W-:Y:S01]  /*2ad0*/  IMAD.HI.U32 R3, R246, R225, RZ ;  /* 0x000000e1f6037227 */ /* 0x000fe200078e00ff */
[----:B------:R-:W-:Y:S03]  /*2ae0*/  STL [R1+0x193c], R234 ;  /* 0x00193cea01007387 */ /* 0x000fe60000100800 */
[----:B------:R-:W-:Y:S01]  /*2af0*/  IMAD.MOV R3, RZ, RZ, -R3 ;  /* 0x000000ffff037224 */ /* 0x000fe200078e0a03 */
[----:B------:R-:W-:Y:S01]  /*2b00*/  STL [R1+0x1940], R233 ;  /* 0x001940e901007387 */ /* 0x000fe20000100800 */
[----:B------:R-:W-:-:S02]  /*2b10*/  VIADD R6, R2, 0x30 ;  /* 0x0000003002067836 */ /* 0x000fc40000000000 */
[----:B------:R-:W-:Y:S02]  /*2b20*/  IMAD R225, R250, R3, R225 ;  /* 0x00000003fae17224 */ /* 0x000fe400078e02e1 */
[----:B------:R-:W-:Y:S01]  /*2b30*/  @!P1 IMAD.MOV R230, RZ, RZ, -R230 ;  /* 0x000000ffffe69224 */ /* 0x000fe200078e0ae6 */
[----:B------:R-:W-:Y:S01]  /*2b40*/  IABS R3, R6 ;  /* 0x0000000600037213 */ /* 0x000fe20000000000 */
[--C-:B------:R-:W-:Y:S01]  /*2b50*/  @!P6 IMAD.IADD R226, R226, 0x1, -R250.reuse ;  /* 0x00000001e2e2e824 */ /* 0x100fe200078e0afa */
[----:B------:R-:W-:Y:S01]  /*2b60*/  ISETP.GT.U32.AND P1, PT, R250, R228, PT ;  /* 0x000000e4fa00720c */ /* 0x000fe20003f24070 */
[----:B------:R-:W-:Y:S02]  /*2b70*/  @!P5 IMAD.IADD R229, R229, 0x1, -R250 ;  /* 0x00000001e5e5d824 */ /* 0x000fe400078e0afa */
[----:B------:R-:W-:Y:S01]  /*2b80*/  IMAD.HI.U32 R0, R246, R3, RZ ;  /* 0x00000003f6007227 */ /* 0x000fe200078e00ff */
[C---:B------:R-:W-:Y:S02]  /*2b90*/  ISETP.GT.U32.AND P6, PT, R250.reuse, R226, PT ;  /* 0x000000e2fa00720c */ /* 0x040fe40003fc4070 */
[----:B------:R-:W-:Y:S01]  /*2ba0*/  ISETP.GT.U32.AND P5, PT, R250, R229, PT ;  /* 0x000000e5fa00720c */ /* 0x000fe20003fa4070 */
[----:B------:R-:W-:-:S02]  /*2bb0*/  IMAD.MOV R0, RZ, RZ, -R0 ;  /* 0x000000ffff007224 */ /* 0x000fc400078e0a00 */
[----:B------:R-:W-:Y:S01]  /*2bc0*/  @!P2 IMAD.MOV R231, RZ, RZ, -R231 ;  /* 0x000000ffffe7a224 */ /* 0x000fe200078e0ae7 */
[C---:B------:R-:W-:Y:S01]  /*2bd0*/  ISETP.GT.U32.AND P2, PT, R250.reuse, R227, PT ;  /* 0x000000e3fa00720c */ /* 0x040fe20003f44070 */
[----:B------:R-:W-:Y:S02]  /*2be0*/  IMAD R224, R250, R0, R3 ;  /* 0x00000000fae07224 */ /* 0x000fe400078e0203 */
[----:B------:R-:W-:Y:S01]  /*2bf0*/  @!P1 IMAD.IADD R228, R228, 0x1, -R250 ;  /* 0x00000001e4e49824 */ /* 0x000fe200078e0afa */
[----:B------:R-:W-:Y:S01]  /*2c00*/  ISETP.GT.U32.AND P1, PT, R250, R225, PT ;  /* 0x000000e1fa00720c */ /* 0x000fe20003f24070 */
[----:B------:R-:W-:Y:S01]  /*2c10*/  @!P0 IMAD.MOV R232, RZ, RZ, -R232 ;  /* 0x000000ffffe88224 */ /* 0x000fe200078e0ae8 */
[----:B------:R-:W-:Y:S01]  /*2c20*/  ISETP.GE.AND P0, PT, R7, RZ, PT ;  /* 0x000000ff0700720c */ /* 0x000fe20003f06270 */
[--C-:B------:R-:W-:Y:S01]  /*2c30*/  @!P6 IMAD.IADD R226, R226, 0x1, -R250.reuse ;  /* 0x00000001e2e2e824 */ /* 0x100fe200078e0afa */
[----:B------:R-:W-:Y:S01]  /*2c40*/  ISETP.GT.U32.AND P6, PT, R250, R224, PT ;  /* 0x000000e0fa00720c */ /* 0x000fe20003fc4070 */
[--C-:B------:R-:W-:Y:S01]  /*2c50*/  @!P5 IMAD.IADD R229, R229, 0x1, -R250.reuse ;  /* 0x00000001e5e5d824 */ /* 0x100fe200078e0afa */
[----:B------:R-:W-:Y:S01]  /*2c60*/  ISETP.GE.AND P5, PT, R9, RZ, PT ;  /* 0x000000ff0900720c */ /* 0x000fe20003fa6270 */
[C---:B------:R-:W-:Y:S01]  /*2c70*/  VIADD R7, R2.reuse, 0x31 ;  /* 0x0000003102077836 */ /* 0x040fe20000000000 */
[C---:B------:R-:W-:Y:S01]  /*2c80*/  IADD3 R9, R2.reuse, 0x33, RZ ;  /* 0x0000003302097810 */ /* 0x040fe20007ffe0ff */
[----:B------:R-:W-:Y:S01]  /*2c90*/  VIADD R8, R2, 0x32 ;  /* 0x0000003202087836 */ /* 0x000fe20000000000 */
[----:B------:R-:W-:Y:S01]  /*2ca0*/  STL [R1+0x1944], R232 ;  /* 0x001944e801007387 */ /* 0x000fe20000100800 */
[--C-:B------:R-:W-:Y:S01]  /*2cb0*/  @!P2 IMAD.IADD R227, R227, 0x1, -R250.reuse ;  /* 0x00000001e3e3a824 */ /* 0x100fe200078e0afa */
[----:B------:R-:W-:Y:S01]  /*2cc0*/  IABS R221, R9 ;  /* 0x0000000900dd7213 */ /* 0x000fe20000000000 */
[--C-:B------:R-:W-:Y:S01]  /*2cd0*/  @!P1 IMAD.IADD R225, R225, 0x1, -R250.reuse ;  /* 0x00000001e1e19824 */ /* 0x100fe200078e0afa */
[----:B------:R-:W-:Y:S01]  /*2ce0*/  IABS R223, R7 ;  /* 0x0000000700df7213 */ /* 0x000fe20000000000 */
[----:B------:R-:W-:Y:S01]  /*2cf0*/  @!P3 IMAD.MOV R229, RZ, RZ, -R229 ;  /* 0x000000ffffe5b224 */ /* 0x000fe200078e0ae5 */
[----:B------:R-:W-:Y:S01]  /*2d00*/  ISETP.GT.U32.AND P2, PT, R250, R227, PT ;  /* 0x000000e3fa00720c */ /* 0x000fe20003f44070 */
[----:B------:R-:W-:Y:S01]  /*2d10*/  IMAD.HI.U32 R4, R246, R221, RZ ;  /* 0x000000ddf6047227 */ /* 0x000fe200078e00ff */
[----:B------:R-:W-:Y:S01]  /*2d20*/  IABS R5, R8 ;  /* 0x0000000800057213 */ /* 0x000fe20000000000 */
[----:B------:R-:W-:Y:S01]  /*2d30*/  STL [R1+0x1948], R231 ;  /* 0x001948e701007387 */ /* 0x000fe20000100800 */
[----:B------:R-:W-:Y:S01]  /*2d40*/  ISETP.GE.AND P1, PT, R6, RZ, PT ;  /* 0x000000ff0600720c */ /* 0x000fe20003f26270 */
[----:B------:R-:W-:Y:S01]  /*2d50*/  @!P6 IMAD.IADD R224, R224, 0x1, -R250 ;  /* 0x00000001e0e0e824 */ /* 0x000fe200078e0afa */
[----:B------:R-:W-:Y:S01]  /*2d60*/  ISETP.GT.U32.AND P6, PT, R250, R225, PT ;  /* 0x000000e1fa00720c */ /* 0x000fe20003fc4070 */
[----:B------:R-:W-:Y:S01]  /*2d70*/  IMAD.HI.U32 R0, R246, R223, RZ ;  /* 0x000000dff6007227 */ /* 0x000fe200078e00ff */
[----:B------:R-:W-:Y:S01]  /*2d80*/  IADD3 R4, -R4, RZ, RZ ;  /* 0x000000ff04047210 */ /* 0x000fe20007ffe1ff */
[----:B------:R-:W-:Y:S01]  /*2d90*/  STL [R1+0x194c], R230 ;  /* 0x00194ce601007387 */ /* 0x000fe20000100800 */
[----:B------:R-:W-:Y:S01]  /*2da0*/  @!P5 IADD3 R226, -R226, RZ, RZ ;  /* 0x000000ffe2e2d210 */ /* 0x000fe20007ffe1ff */
[----:B------:R-:W-:Y:S01]  /*2db0*/  IMAD.HI.U32 R3, R246, R5, RZ ;  /* 0x00000005f6037227 */ /* 0x000fe200078e00ff */
[----:B------:R-:W-:Y:S01]  /*2dc0*/  ISETP.GE.AND P5, PT, R7, RZ, PT ;  /* 0x000000ff0700720c */ /* 0x000fe20003fa6270 */
[----:B------:R-:W-:Y:S02]  /*2dd0*/  STL [R1+0x1950], R229 ;  /* 0x001950e501007387 */ /* 0x000fe40000100800 */
[----:B------:R-:W-:-:S02]  /*2de0*/  IMAD.MOV R0, RZ, RZ, -R0 ;  /* 0x000000ffff007224 */ /* 0x000fc400078e0a00 */
[C---:B------:R-:W-:Y:S02]  /*2df0*/  IMAD R221, R250.reuse, R4, R221 ;  /* 0x00000004fadd7224 */ /* 0x040fe400078e02dd */
[----:B------:R-:W-:Y:S02]  /*2e00*/  IMAD.MOV R3, RZ, RZ, -R3 ;  /* 0x000000ffff037224 */ /* 0x000fe400078e0a03 */
[----:B------:R-:W-:Y:S02]  /*2e10*/  IMAD R223, R250, R0, R223 ;  /* 0x00000000fadf7224 */ /* 0x000fe400078e02df */
[----:B------:R-:W-:Y:S02]  /*2e20*/  VIADD R6, R2, 0x34 ;  /* 0x0000003402067836 */ /* 0x000fe40000000000 */
[--C-:B------:R-:W-:Y:S01]  /*2e30*/  @!P6 IMAD.IADD R225, R225, 0x1, -R250.reuse ;  /* 0x00000001e1e1e824 */ /* 0x100fe200078e0afa */
[C---:B------:R-:W-:Y:S01]  /*2e40*/  ISETP.GT.U32.AND P6, PT, R250.reuse, R221, PT ;  /* 0x000000ddfa00720c */ /* 0x040fe20003fc4070 */
[----:B------:R-:W-:Y:S01]  /*2e50*/  @!P2 IMAD.IADD R227, R227, 0x1, -R250 ;  /* 0x00000001e3e3a824 */ /* 0x000fe200078e0afa */
[C---:B------:R-:W-:Y:S01]  /*2e60*/  ISETP.GT.U32.AND P3, PT, R250.reuse, R223, PT ;  /* 0x000000dffa00720c */ /* 0x040fe20003f64070 */
[C---:B------:R-:W-:Y:S01]  /*2e70*/  IMAD R222, R250.reuse, R3, R5 ;  /* 0x00000003fade7224 */ /* 0x040fe200078e0205 */
[----:B------:R-:W-:Y:S01]  /*2e80*/  IABS R3, R6 ;  /* 0x0000000600037213 */ /* 0x000fe20000000000 */
[----:B------:R-:W-:Y:S01]  /*2e90*/  @!P0 IMAD.MOV R228, RZ, RZ, -R228 ;  /* 0x000000ffffe48224 */ /* 0x000fe200078e0ae4 */
[----:B------:R-:W-:Y:S01]  /*2ea0*/  ISETP.GT.U32.AND P0, PT, R250, R224, PT ;  /* 0x000000e0fa00720c */ /* 0x000fe20003f04070 */
[----:B------:R-:W-:Y:S01]  /*2eb0*/  @!P4 IMAD.MOV R227, RZ, RZ, -R227 ;  /* 0x000000ffffe3c224 */ /* 0x000fe200078e0ae3 */
[----:B------:R-:W-:Y:S01]  /*2ec0*/  ISETP.GE.AND P2, PT, R10, RZ, PT ;  /* 0x000000ff0a00720c */ /* 0x000fe20003f46270 */
[----:B------:R-:W-:Y:S01]  /*2ed0*/  IMAD.HI.U32 R0, R246, R3, RZ ;  /* 0x00000003f6007227 */ /* 0x000fe200078e00ff */
[----:B------:R-:W-:Y:S01]  /*2ee0*/  ISETP.GT.U32.AND P4, PT, R250, R222, PT ;  /* 0x000000defa00720c */ /* 0x000fe20003f84070 */
[----:B------:R-:W-:Y:S02]  /*2ef0*/  STL [R1+0x1954], R228 ;  /* 0x001954e401007387 */ /* 0x000fe40000100800 */
[----:B------:R-:W-:-:S02]  /*2f00*/  IMAD.MOV R220, RZ, RZ, -R0 ;  /* 0x000000ffffdc7224 */ /* 0x000fc400078e0a00 */
[--C-:B------:R-:W-:Y:S01]  /*2f10*/  @!P6 IMAD.IADD R221, R221, 0x1, -R250.reuse ;  /* 0x00000001dddde824 */ /* 0x100fe200078e0afa */
[----:B------:R-:W-:Y:S01]  /*2f20*/  STL [R1+0x1958], R227 ;  /* 0x001958e301007387 */ /* 0x000fe20000100800 */
[----:B------:R-:W-:Y:S02]  /*2f30*/  VIADD R4, R2, 0x35 ;  /* 0x0000003502047836 */ /* 0x000fe40000000000 */
[--C-:B------:R-:W-:Y:S01]  /*2f40*/  @!P3 IMAD.IADD R223, R223, 0x1, -R250.reuse ;  /* 0x00000001dfdfb824 */ /* 0x100fe200078e0afa */
[----:B------:R-:W-:Y:S01]  /*2f50*/  ISETP.GE.AND P3, PT, R9, RZ, PT ;  /* 0x000000ff0900720c */ /* 0x000fe20003f66270 */
[--C-:B------:R-:W-:Y:S01]  /*2f60*/  @!P0 IMAD.IADD R224, R224, 0x1, -R250.reuse ;  /* 0x00000001e0e08824 */ /* 0x100fe200078e0afa */
[----:B------:R-:W-:Y:S01]  /*2f70*/  @!P2 IADD3 R225, -R225, RZ, RZ ;  /* 0x000000ffe1e1a210 */ /* 0x000fe20007ffe1ff */
[C---:B------:R-:W-:Y:S01]  /*2f80*/  IMAD R220, R250.reuse, R220, R3 ;  /* 0x000000dcfadc7224 */ /* 0x040fe200078e0203 */
[----:B------:R-:W-:Y:S01]  /*2f90*/  ISETP.GT.U32.AND P2, PT, R250, R221, PT ;  /* 0x000000ddfa00720c */ /* 0x000fe20003f44070 */
[----:B------:R-:W-:Y:S01]  /*2fa0*/  @!P4 IMAD.IADD R222, R222, 0x1, -R250 ;  /* 0x00000001dedec824 */ /* 0x000fe200078e0afa */
[----:B------:R-:W-:Y:S01]  /*2fb0*/  IABS R219, R4 ;  /* 0x0000000400db7213 */ /* 0x000fe20000000000 */
[----:B------:R-:W-:Y:S01]  /*2fc0*/  @!P1 IMAD.MOV R224, RZ, RZ, -R224 ;  /* 0x000000ffffe09224 */ /* 0x000fe200078e0ae0 */
[----:B------:R-:W-:Y:S01]  /*2fd0*/  ISETP.GT.U32.AND P4, PT, R250, R223, PT ;  /* 0x000000dffa00720c */ /* 0x000fe20003f84070 */
[----:B------:R-:W-:Y:S01]  /*2fe0*/  VIADD R7, R2, 0x36 ;  /* 0x0000003602077836 */ /* 0x000fe20000000000 */
[----:B------:R-:W-:Y:S01]  /*2ff0*/  ISETP.GT.U32.AND P1, PT, R250, R220, PT ;  /* 0x000000dcfa00720c */ /* 0x000fe20003f24070 */
[----:B------:R-:W-:Y:S01]  /*3000*/  IMAD.HI.U32 R0, R246, R219, RZ ;  /* 0x000000dbf6007227 */ /* 0x000fe200078e00ff */
[----:B------:R-:W-:-:S02]  /*3010*/  ISETP.GT.U32.AND P6, PT, R250, R222, PT ;  /* 0x000000defa00720c */ /* 0x000fc40003fc4070 */
[----:B------:R-:W-:Y:S01]  /*3020*/  IABS R5, R7 ;  /* 0x0000000700057213 */ /* 0x000fe20000000000 */
[----:B------:R-:W-:Y:S01]  /*3030*/  IMAD.MOV R0, RZ, RZ, -R0 ;  /* 0x000000ffff007224 */ /* 0x000fe200078e0a00 */
[----:B------:R-:W-:Y:S01]  /*3040*/  ISETP.GE.AND P0, PT, R8, RZ, PT ;  /* 0x000000ff0800720c */ /* 0x000fe20003f06270 */
[--C-:B------:R-:W-:Y:S01]  /*3050*/  @!P2 IMAD.IADD R221, R221, 0x1, -R250.reuse ;  /* 0x00000001dddda824 */ /* 0x100fe200078e0afa */
[----:B------:R-:W-:Y:S01]  /*3060*/  ISETP.GE.AND P2, PT, R4, RZ, PT ;  /* 0x000000ff0400720c */ /* 0x000fe20003f46270 */
[----:B------:R-:W-:Y:S02]  /*3070*/  IMAD R219, R250, R0, R219 ;  /* 0x00000000fadb7224 */ /* 0x000fe400078e02db */
[----:B------:R-:W-:Y:S01]  /*3080*/  @!P4 IMAD.IADD R223, R223, 0x1, -R250 ;  /* 0x00000001dfdfc824 */ /* 0x000fe200078e0afa */
[----:B------:R-:W-:Y:S01]  /*3090*/  ISETP.GE.AND P4, PT, R6, RZ, PT ;  /* 0x000000ff0600720c */ /* 0x000fe20003f86270 */
[----:B------:R-:W-:Y:S01]  /*30a0*/  VIADD R4, R2, 0x38 ;  /* 0x0000003802047836 */ /* 0x000fe20000000000 */
[----:B------:R-:W-:Y:S01]  /*30b0*/  @!P1 IADD3 R220, R220, -R250, RZ ;  /* 0x800000fadcdc9210 */ /* 0x000fe20007ffe0ff */
[----:B------:R-:W-:Y:S01]  /*30c0*/  IMAD.HI.U32 R0, R246, R5, RZ ;  /* 0x00000005f6007227 */ /* 0x000fe200078e00ff */
[----:B------:R-:W-:-:S02]  /*30d0*/  ISETP.GE.AND P1, PT, R7, RZ, PT ;  /* 0x000000ff0700720c */ /* 0x000fc40003f26270 */
[----:B------:R-:W-:Y:S01]  /*30e0*/  IABS R7, R4 ;  /* 0x0000000400077213 */ /* 0x000fe20000000000 */
[----:B------:R-:W-:Y:S01]  /*30f0*/  @!P6 IMAD.IADD R222, R222, 0x1, -R250 ;  /* 0x00000001dedee824 */ /* 0x000fe200078e0afa */
[C---:B------:R-:W-:Y:S01]  /*3100*/  ISETP.GT.U32.AND P6, PT, R250.reuse, R219, PT ;  /* 0x000000dbfa00720c */ /* 0x040fe20003fc4070 */
[----:B------:R-:W-:Y:S01]  /*3110*/  @!P5 IMAD.MOV R223, RZ, RZ, -R223 ;  /* 0x000000ffffdfd224 */ /* 0x000fe200078e0adf */
[----:B------:R-:W-:Y:S01]  /*3120*/  ISETP.GT.U32.AND P5, PT, R250, R220, PT ;  /* 0x000000dcfa00720c */ /* 0x000fe20003fa4070 */
[----:B------:R-:W-:Y:S02]  /*3130*/  IMAD.MOV R0, RZ, RZ, -R0 ;  /* 0x000000ffff007224 */ /* 0x000fe400078e0a00 */
[----:B------:R-:W-:Y:S02]  /*3140*/  VIADD R8, R2, 0x37 ;  /* 0x0000003702087836 */ /* 0x000fe40000000000 */
[----:B------:R-:W-:Y:S02]  /*3150*/  IMAD R218, R250, R0, R5 ;  /* 0x00000000fada7224 */ /* 0x000fe400078e0205 */
[----:B------:R-:W-:Y:S01]  /*3160*/  IMAD.HI.U32 R0, R246, R7, RZ ;  /* 0x00000007f6007227 */ /* 0x000fe200078e00ff */
[----:B------:R-:W-:-:S03]  /*3170*/  IABS R217, R8 ;  /* 0x0000000800d97213 */ /* 0x000fc60000000000 */
[----:B------:R-:W-:Y:S02]  /*3180*/  IMAD.MOV R0, RZ, RZ, -R0 ;  /* 0x000000ffff007224 */ /* 0x000fe400078e0a00 */
[----:B------:R-:W-:Y:S01]  /*3190*/  @!P6 IMAD.IADD R219, R219, 0x1, -R250 ;  /* 0x00000001dbdbe824 */ /* 0x000fe200078e0afa */
[----:B------:R-:W-:Y:S01]  /*31a0*/  @!P5 IADD3 R220, R220, -R250, RZ ;  /* 0x800000fadcdcd210 */ /* 0x000fe20007ffe0ff */
[----:B------:R-:W-:Y:S02]  /*31b0*/  IMAD R216, R250, R0, R7 ;  /* 0x00000000fad87224 */ /* 0x000fe400078e0207 */
[----:B------:R-:W-:Y:S01]  /*31c0*/  IMAD.HI.U32 R3, R246, R217, RZ ;  /* 0x000000d9f6037227 */ /* 0x000fe200078e00ff */
[----:B------:R-:W-:-:S03]  /*31d0*/  ISETP.GT.U32.AND P6, PT, R250, R219, PT ;  /* 0x000000dbfa00720c */ /* 0x000fc60003fc4070 */
[----:B------:R-:W-:Y:S01]  /*31e0*/  @!P4 IMAD.MOV R220, RZ, RZ, -R220 ;  /* 0x000000ffffdcc224 */ /* 0x000fe200078e0adc */
[C---:B------:R-:W-:Y:S01]  /*31f0*/  ISETP.GT.U32.AND P4, PT, R250.reuse, R216, PT ;  /* 0x000000d8fa00720c */ /* 0x040fe20003f84070 */
[----:B------:R-:W-:Y:S02]  /*3200*/  IMAD.MOV R3, RZ, RZ, -R3 ;  /* 0x000000ffff037224 */ /* 0x000fe400078e0a03 */
[----:B------:R-:W-:Y:S01]  /*3210*/  @!P0 IMAD.MOV R222, RZ, RZ, -R222 ;  /* 0x000000ffffde8224 */ /* 0x000fe200078e0ade */
[C---:B------:R-:W-:Y:S01]  /*3220*/  ISETP.GT.U32.AND P0, PT, R250.reuse, R218, PT ;  /* 0x000000dafa00720c */ /* 0x040fe20003f04070 */
[----:B------:R-:W-:Y:S02]  /*3230*/  IMAD R217, R250, R3, R217 ;  /* 0x00000003fad97224 */ /* 0x000fe400078e02d9 */
[----:B------:R-:W-:Y:S02]  /*3240*/  VIADD R6, R2, 0x3a ;  /* 0x0000003a02067836 */ /* 0x000fe40000000000 */
[--C-:B------:R-:W-:Y:S01]  /*3250*/  @!P6 IMAD.IADD R219, R219, 0x1, -R250.reuse ;  /* 0x00000001dbdbe824 */ /* 0x100fe200078e0afa */
[----:B------:R-:W-:Y:S01]  /*3260*/  ISETP.GT.U32.AND P5, PT, R250, R217, PT ;  /* 0x000000d9fa00720c */ /* 0x000fe20003fa4070 */
[----:B------:R-:W-:Y:S01]  /*3270*/  VIADD R3, R2, 0x39 ;  /* 0x0000003902037836 */ /* 0x000fe20000000000 */
[----:B------:R-:W-:Y:S01]  /*3280*/  IABS R5, R6 ;  /* 0x0000000600057213 */ /* 0x000fe20000000000 */
[--C-:B------:R-:W-:Y:S01]  /*3290*/  @!P4 IMAD.IADD R216, R216, 0x1, -R250.reuse ;  /* 0x00000001d8d8c824 */ /* 0x100fe200078e0afa */
[----:B------:R-:W-:Y:S01]  /*32a0*/  @!P2 IADD3 R219, -R219, RZ, RZ ;  /* 0x000000ffdbdba210 */ /* 0x000fe20007ffe1ff */
[----:B------:R-:W-:Y:S01]  /*32b0*/  VIADD R7, R2, 0x3b ;  /* 0x0000003b02077836 */ /* 0x000fe20000000000 */
[----:B------:R-:W-:Y:S01]  /*32c0*/  IABS R215, R3 ;  /* 0x0000000300d77213 */ /* 0x000fe20000000000 */
[----:B------:R-:W-:Y:S01]  /*32d0*/  @!P0 IMAD.IADD R218, R218, 0x1, -R250 ;  /* 0x00000001dada8824 */ /* 0x000fe200078e0afa */
[----:B------:R-:W-:Y:S01]  /*32e0*/  ISETP.GE.AND P2, PT, R3, RZ, PT ;  /* 0x000000ff0300720c */ /* 0x000fe20003f46270 */
[----:B------:R-:W-:Y:S01]  /*32f0*/  IMAD.HI.U32 R3, R246, R5, RZ ;  /* 0x00000005f6037227 */ /* 0x000fe200078e00ff */
[----:B------:R-:W-:-:S02]  /*3300*/  ISETP.GT.U32.AND P4, PT, R250, R216, PT ;  /* 0x000000d8fa00720c */ /* 0x000fc40003f84070 */
[----:B------:R-:W-:Y:S01]  /*3310*/  ISETP.GT.U32.AND P0, PT, R250, R218, PT ;  /* 0x000000dafa00720c */ /* 0x000fe20003f04070 */
[----:B------:R-:W-:Y:S01]  /*3320*/  IMAD.MOV R3, RZ, RZ, -R3 ;  /* 0x000000ffff037224 */ /* 0x000fe200078e0a03 */
[----:B------:R-:W-:Y:S01]  /*3330*/  IABS R213, R7 ;  /* 0x0000000700d57213 */ /* 0x000fe20000000000 */
[----:B------:R-:W-:Y:S01]  /*3340*/  @!P5 IMAD.IADD R217, R217, 0x1, -R250 ;  /* 0x00000001d9d9d824 */ /* 0x000fe200078e0afa */
[----:B------:R-:W-:Y:S01]  /*3350*/  ISETP.GE.AND P6, PT, R4, RZ, PT ;  /* 0x000000ff0400720c */ /* 0x000fe20003fc6270 */
[----:B------:R-:W-:-:S03]  /*3360*/  IMAD.HI.U32 R0, R246, R215, RZ ;  /* 0x000000d7f6007227 */ /* 0x000fc600078e00ff */
[C---:B------:R-:W-:Y:S01]  /*3370*/  ISETP.GT.U32.AND P5, PT, R250.reuse, R217, PT ;  /* 0x000000d9fa00720c */ /* 0x040fe20003fa4070 */
[----:B------:R-:W-:Y:S02]  /*3380*/  IMAD R214, R250, R3, R5 ;  /* 0x00000003fad67224 */ /* 0x000fe400078e0205 */
[----:B------:R-:W-:Y:S02]  /*3390*/  IMAD.MOV R0, RZ, RZ, -R0 ;  /* 0x000000ffff007224 */ /* 0x000fe400078e0a00 */
[--C-:B------:R-:W-:Y:S01]  /*33a0*/  @!P4 IMAD.IADD R216, R216, 0x1, -R250.reuse ;  /* 0x00000001d8d8c824 */ /* 0x100fe200078e0afa */
[----:B------:R-:W-:Y:S01]  /*33b0*/  ISETP.GT.U32.AND P4, PT, R250, R214, PT ;  /* 0x000000d6fa00720c */ /* 0x000fe20003f84070 */
[----:B------:R-:W-:Y:S01]  /*33c0*/  @!P3 IMAD.MOV R221, RZ, RZ, -R221 ;  /* 0x000000ffffddb224 */ /* 0x000fe200078e0add */
[----:B------:R-:W-:Y:S01]  /*33d0*/  ISETP.GE.AND P3, PT, R8, RZ, PT ;  /* 0x000000ff0800720c */ /* 0x000fe20003f66270 */
[----:B------:R-:W-:Y:S01]  /*33e0*/  @!P0 IMAD.IADD R218, R218, 0x1, -R250 ;  /* 0x00000001dada8824 */ /* 0x000fe200078e0afa */
[----:B------:R-:W-:Y:S01]  /*33f0*/  ISETP.GE.AND P0, PT, R6, RZ, PT ;  /* 0x000000ff0600720c */ /* 0x000fe20003f06270 */
[----:B------:R-:W-:Y:S01]  /*3400*/  IMAD R215, R250, R0, R215 ;  /* 0x00000000fad77224 */ /* 0x000fe200078e02d7 */
[----:B------:R-:W-:Y:S01]  /*3410*/  IADD3 R6, R2, 0x3d, RZ ;  /* 0x0000003d02067810 */ /* 0x000fe20007ffe0ff */
[----:B------:R-:W-:-:S03]  /*3420*/  IMAD.HI.U32 R4, R246, R213, RZ ;  /* 0x000000d5f6047227 */ /* 0x000fc600078e00ff */
[----:B------:R-:W-:Y:S01]  /*3430*/  IABS R211, R6 ;  /* 0x0000000600d37213 */ /* 0x000fe20000000000 */
[----:B------:R-:W-:Y:S02]  /*3440*/  VIADD R0, R2, 0x3c ;  /* 0x0000003c02007836 */ /* 0x000fe40000000000 */
[----:B------:R-:W-:Y:S01]  /*3450*/  @!P1 IMAD.MOV R218, RZ, RZ, -R218 ;  /* 0x000000ffffda9224 */ /* 0x000fe200078e0ada */
[C---:B------:R-:W-:Y:S01]  /*3460*/  ISETP.GT.U32.AND P1, PT, R250.reuse, R215, PT ;  /* 0x000000d7fa00720c */ /* 0x040fe20003f24070 */
[----:B------:R-:W-:Y:S02]  /*3470*/  IMAD.MOV R4, RZ, RZ, -R4 ;  /* 0x000000ffff047224 */ /* 0x000fe400078e0a04 */
[--C-:B------:R-:W-:Y:S01]  /*3480*/  @!P5 IMAD.IADD R217, R217, 0x1, -R250.reuse ;  /* 0x00000001d9d9d824 */ /* 0x100fe200078e0afa */
[----:B------:R-:W-:Y:S01]  /*3490*/  ISETP.GE.AND P5, PT, R7, RZ, PT ;  /* 0x000000ff0700720c */ /* 0x000fe20003fa6270 */
[----:B------:R-:W-:Y:S01]  /*34a0*/  IMAD R213, R250, R4, R213 ;  /* 0x00000004fad57224 */ /* 0x000fe200078e02d5 */
[----:B------:R-:W-:Y:S01]  /*34b0*/  IABS R7, R0 ;  /* 0x0000000000077213 */ /* 0x000fe20000000000 */
[----:B------:R-:W-:-:S02]  /*34c0*/  @!P4 IMAD.IADD R214, R214, 0x1, -R250 ;  /* 0x00000001d6d6c824 */ /* 0x000fc400078e0afa */
[----:B------:R-:W-:Y:S01]  /*34d0*/  @!P3 IMAD.MOV R217, RZ, RZ, -R217 ;  /* 0x000000ffffd9b224 */ /* 0x000fe200078e0ad9 */
[----:B------:R-:W-:Y:S01]  /*34e0*/  ISETP.GE.AND P3, PT, R0, RZ, PT ;  /* 0x000000ff0000720c */ /* 0x000fe20003f66270 */
[----:B------:R-:W-:Y:S01]  /*34f0*/  IMAD.HI.U32 R0, R246, R7, RZ ;  /* 0x00000007f6007227 */ /* 0x000fe200078e00ff */
[----:B------:R-:W-:-:S03]  /*3500*/  ISETP.GT.U32.AND P4, PT, R250, R214, PT ;  /* 0x000000d6fa00720c */ /* 0x000fc60003f84070 */
[----:B------:R-:W-:Y:S01]  /*3510*/  @!P6 IMAD.MOV R216, RZ, RZ, -R216 ;  /* 0x000000ffffd8e224 */ /* 0x000fe200078e0ad8 */
[----:B------:R-:W-:Y:S01]  /*3520*/  ISETP.GT.U32.AND P6, PT, R250, R213, PT ;  /* 0x000000d5fa00720c */ /* 0x000fe20003fc4070 */
[----:B------:R-:W-:Y:S01]  /*3530*/  IMAD.HI.U32 R3, R246, R211, RZ ;  /* 0x000000d3f6037227 */ /* 0x000fe200078e00ff */
[----:B------:R-:W-:-:S03]  /*3540*/  IADD3 R0, -R0, RZ, RZ ;  /* 0x000000ff00007210 */ /* 0x000fc60007ffe1ff */
[C---:B------:R-:W-:Y:S02]  /*3550*/  VIADD R8, R2.reuse, 0x3e ;  /* 0x0000003e02087836 */ /* 0x040fe40000000000 */
[----:B------:R-:W-:Y:S02]  /*3560*/  @!P1 IMAD.IADD R215, R215, 0x1, -R250 ;  /* 0x00000001d7d79824 */ /* 0x000fe400078e0afa */
[----:B------:R-:W-:Y:S01]  /*3570*/  IMAD.MOV R3, RZ, RZ, -R3 ;  /* 0x000000ffff037224 */ /* 0x000fe200078e0a03 */
[----:B------:R-:W-:Y:S01]  /*3580*/  IABS R9, R8 ;  /* 0x0000000800097213 */ /* 0x000fe20000000000 */
[----:B------:R-:W-:Y:S01]  /*3590*/  VIADD R10, R2, 0x3f ;  /* 0x0000003f020a7836 */ /* 0x000fe20000000000 */
[C---:B------:R-:W-:Y:S01]  /*35a0*/  ISETP.GT.U32.AND P1, PT, R250.reuse, R215, PT ;  /* 0x000000d7fa00720c */ /* 0x040fe20003f24070 */
[----:B------:R-:W-:Y:S01]  /*35b0*/  IMAD R212, R250, R0, R7 ;  /* 0x00000000fad47224 */ /* 0x000fe200078e0207 */
[----:B------:R-:W-:Y:S01]  /*35c0*/  @!P4 IADD3 R214, R214, -R250, RZ ;  /* 0x800000fad6d6c210 */ /* 0x000fe20007ffe0ff */
[----:B------:R-:W-:Y:S01]  /*35d0*/  IMAD R211, R250, R3, R211 ;  /* 0x00000003fad37224 */ /* 0x000fe200078e02d3 */
[----:B------:R-:W-:Y:S01]  /*35e0*/  IABS R209, R10 ;  /* 0x0000000a00d17213 */ /* 0x000fe20000000000 */
[----:B------:R-:W-:Y:S01]  /*35f0*/  IMAD.HI.U32 R4, R246, R9, RZ ;  /* 0x00000009f6047227 */ /* 0x000fe200078e00ff */
[----:B------:R-:W-:-:S03]  /*3600*/  ISETP.GT.U32.AND P4, PT, R250, R212, PT ;  /* 0x000000d4fa00720c */ /* 0x000fc60003f84070 */
[----:B------:R-:W-:Y:S01]  /*3610*/  @!P6 IMAD.IADD R213, R213, 0x1, -R250 ;  /* 0x00000001d5d5e824 */ /* 0x000fe200078e0afa */
[----:B------:R-:W-:Y:S01]  /*3620*/  ISETP.GT.U32.AND P6, PT, R250, R211, PT ;  /* 0x000000d3fa00720c */ /* 0x000fe20003fc4070 */
[----:B------:R-:W-:Y:S02]  /*3630*/  IMAD.MOV R4, RZ, RZ, -R4 ;  /* 0x000000ffff047224 */ /* 0x000fe400078e0a04 */
[----:B------:R-:W-:-:S04]  /*3640*/  IMAD.HI.U32 R5, R246, R209, RZ ;  /* 0x000000d1f6057227 */ /* 0x000fc800078e00ff */
[----:B------:R-:W-:Y:S02]  /*3650*/  IMAD R210, R250, R4, R9 ;  /* 0x00000004fad27224 */ /* 0x000fe400078e0209 */
[----:B------:R-:W-:Y:S01]  /*3660*/  @!P1 IMAD.IADD R215, R215, 0x1, -R250 ;  /* 0x00000001d7d79824 */ /* 0x000fe200078e0afa */
[----:B------:R-:W-:Y:S01]  /*3670*/  ISETP.GE.AND P1, PT, R6, RZ, PT ;  /* 0x000000ff0600720c */ /* 0x000fe20003f26270 */
[C---:B------:R-:W-:Y:S02]  /*3680*/  VIADD R9, R2.reuse, 0x41 ;  /* 0x0000004102097836 */ /* 0x040fe40000000000 */
[----:B------:R-:W-:Y:S02]  /*3690*/  IMAD.MOV R5, RZ, RZ, -R5 ;  /* 0x000000ffff057224 */ /* 0x000fe400078e0a05 */
[----:B------:R-:W-:Y:S01]  /*36a0*/  VIADD R6, R2, 0x40 ;  /* 0x0000004002067836 */ /* 0x000fe20000000000 */
[----:B------:R-:W-:Y:S01]  /*36b0*/  IABS R207, R9 ;  /* 0x0000000900cf7213 */ /* 0x000fe20000000000 */
[----:B------:R-:W-:-:S02]  /*36c0*/  IMAD R209, R250, R5, R209 ;  /* 0x00000005fad17224 */ /* 0x000fc400078e02d1 */
[--C-:B------:R-:W-:Y:S01]  /*36d0*/  @!P4 IMAD.IADD R212, R212, 0x1, -R250.reuse ;  /* 0x00000001d4d4c824 */ /* 0x100fe200078e0afa */
[----:B------:R-:W-:Y:S01]  /*36e0*/  IABS R5, R6 ;  /* 0x0000000600057213 */ /* 0x000fe20000000000 */
[----:B------:R-:W-:Y:S01]  /*36f0*/  @!P6 IMAD.IADD R211, R211, 0x1, -R250 ;  /* 0x00000001d3d3e824 */ /* 0x000fe200078e0afa */
[----:B------:R-:W-:Y:S01]  /*3700*/  ISETP.GT.U32.AND P4, PT, R250, R213, PT ;  /* 0x000000d5fa00720c */ /* 0x000fe20003f84070 */
[----:B------:R-:W-:-:S03]  /*3710*/  IMAD.HI.U32 R3, R246, R207, RZ ;  /* 0x000000cff6037227 */ /* 0x000fc600078e00ff */
[C---:B------:R-:W-:Y:S01]  /*3720*/  ISETP.GT.U32.AND P6, PT, R250.reuse, R211, PT ;  /* 0x000000d3fa00720c */ /* 0x040fe20003fc4070 */
[----:B------:R-:W-:Y:S01]  /*3730*/  @!P2 IMAD.MOV R215, RZ, RZ, -R215 ;  /* 0x000000ffffd7a224 */ /* 0x000fe200078e0ad7 */
[----:B------:R-:W-:Y:S01]  /*3740*/  ISETP.GT.U32.AND P2, PT, R250, R212, PT ;  /* 0x000000d4fa00720c */ /* 0x000fe20003f44070 */
[----:B------:R-:W-:Y:S01]  /*3750*/  IMAD.HI.U32 R0, R246, R5, RZ ;  /* 0x00000005f6007227 */ /* 0x000fe200078e00ff */
[----:B------:R-:W-:-:S03]  /*3760*/  IADD3 R4, -R3, RZ, RZ ;  /* 0x000000ff03047210 */ /* 0x000fc60007ffe1ff */
[----:B------:R-:W-:Y:S02]  /*3770*/  IMAD.MOV R0, RZ, RZ, -R0 ;  /* 0x000000ffff007224 */ /* 0x000fe400078e0a00 */
[C---:B------:R-:W-:Y:S02]  /*3780*/  IMAD R207, R250.reuse, R4, R207 ;  /* 0x00000004facf7224 */ /* 0x040fe400078e02cf */
[C---:B------:R-:W-:Y:S02]  /*3790*/  IMAD R208, R250.reuse, R0, R5 ;  /* 0x00000000fad07224 */ /* 0x040fe400078e0205 */
[----:B------:R-:W-:Y:S01]  /*37a0*/  @!P0 IMAD.MOV R214, RZ, RZ, -R214 ;  /* 0x000000ffffd68224 */ /* 0x000fe200078e0ad6 */
[C---:B------:R-:W-:Y:S01]  /*37b0*/  ISETP.GT.U32.AND P0, PT, R250.reuse, R210, PT ;  /* 0x000000d2fa00720c */ /* 0x040fe20003f04070 */
[--C-:B------:R-:W-:Y:S01]  /*37c0*/  @!P4 IMAD.IADD R213, R213, 0x1, -R250.reuse ;  /* 0x00000001d5d5c824 */ /* 0x100fe200078e0afa */
[----:B------:R-:W-:Y:S01]  /*37d0*/  ISETP.GT.U32.AND P4, PT, R250, R209, PT ;  /* 0x000000d1fa00720c */ /* 0x000fe20003f84070 */
[--C-:B------:R-:W-:Y:S01]  /*37e0*/  @!P2 IMAD.IADD R212, R212, 0x1, -R250.reuse ;  /* 0x00000001d4d4a824 */ /* 0x100fe200078e0afa */
[C---:B------:R-:W-:Y:S01]  /*37f0*/  ISETP.GT.U32.AND P2, PT, R250.reuse, R208, PT ;  /* 0x000000d0fa00720c */ /* 0x040fe20003f44070 */
[----:B------:R-:W-:Y:S01]  /*3800*/  @!P6 IMAD.IADD R211, R211, 0x1, -R250 ;  /* 0x00000001d3d3e824 */ /* 0x000fe200078e0afa */
[----:B------:R-:W-:Y:S01]  /*3810*/  ISETP.GT.U32.AND P6, PT, R250, R207, PT ;  /* 0x000000cffa00720c */ /* 0x000fe20003fc4070 */
[----:B------:R-:W-:-:S02]  /*3820*/  VIADD R11, R2, 0x42 ;  /* 0x00000042020b7836 */ /* 0x000fc40000000000 */
[----:B------:R-:W-:Y:S02]  /*3830*/  VIADD R12, R2, 0x43 ;  /* 0x00000043020c7836 */ /* 0x000fe40000000000 */
[----:B------:R-:W-:Y:S01]  /*3840*/  @!P5 IMAD.MOV R213, RZ, RZ, -R213 ;  /* 0x000000ffffd5d224 */ /* 0x000fe200078e0ad5 */
[----:B------:R-:W-:Y:S01]  /*3850*/  IABS R7, R11 ;  /* 0x0000000b00077213 */ /* 0x000fe20000000000 */
[--C-:B------:R-:W-:Y:S01]  /*3860*/  @!P0 IMAD.IADD R210, R210, 0x1, -R250.reuse ;  /* 0x00000001d2d28824 */ /* 0x100fe200078e0afa */
[----:B------:R-:W-:Y:S01]  /*3870*/  IABS R205, R12 ;  /* 0x0000000c00cd7213 */ /* 0x000fe20000000000 */
[----:B------:R-:W-:Y:S01]  /*3880*/  VIADD R4, R2, 0x44 ;  /* 0x0000004402047836 */ /* 0x000fe20000000000 */
[----:B------:R-:W-:Y:S01]  /*3890*/  @!P4 IADD3 R209, R209, -R250, RZ ;  /* 0x800000fad1d1c210 */ /* 0x000fe20007ffe0ff */
[--C-:B------:R-:W-:Y:S01]  /*38a0*/  @!P2 IMAD.IADD R208, R208, 0x1, -R250.reuse ;  /* 0x00000001d0d0a824 */ /* 0x100fe200078e0afa */
[C---:B------:R-:W-:Y:S01]  /*38b0*/  ISETP.GT.U32.AND P2, PT, R250.reuse, R210, PT ;  /* 0x000000d2fa00720c */ /* 0x040fe20003f44070 */
[----:B------:R-:W-:Y:S01]  /*38c0*/  @!P6 IMAD.IADD R207, R207, 0x1, -R250 ;  /* 0x00000001cfcfe824 */ /* 0x000fe200078e0afa */
[----:B------:R-:W-:Y:S01]  /*38d0*/  ISETP.GT.U32.AND P6, PT, R250, R209, PT ;  /* 0x000000d1fa00720c */ /* 0x000fe20003fc4070 */
[----:B------:R-:W-:Y:S01]  /*38e0*/  IMAD.HI.U32 R0, R246, R7, RZ ;  /* 0x00000007f6007227 */ /* 0x000fe200078e00ff */
[----:B------:R-:W-:-:S02]  /*38f0*/  ISETP.GT.U32.AND P5, PT, R250, R208, PT ;  /* 0x000000d0fa00720c */ /* 0x000fc40003fa4070 */
[----:B------:R-:W-:Y:S01]  /*3900*/  IABS R5, R4 ;  /* 0x0000000400057213 */ /* 0x000fe20000000000 */
[----:B------:R-:W-:Y:S01]  /*3910*/  IMAD.HI.U32 R3, R246, R205, RZ ;  /* 0x000000cdf6037227 */ /* 0x000fe200078e00ff */
[----:B------:R-:W-:Y:S02]  /*3920*/  ISETP.GE.AND P4, PT, R10, RZ, PT ;  /* 0x000000ff0a00720c */ /* 0x000fe40003f86270 */
[----:B------:R-:W-:Y:S01]  /*3930*/  ISETP.GE.AND P0, PT, R8, RZ, PT ;  /* 0x000000ff0800720c */ /* 0x000fe20003f06270 */
[----:B------:R-:W-:Y:S02]  /*3940*/  IMAD.MOV R0, RZ, RZ, -R0 ;  /* 0x000000ffff007224 */ /* 0x000fe400078e0a00 */
[----:B------:R-:W-:Y:S01]  /*3950*/  IMAD.MOV R3, RZ, RZ, -R3 ;  /* 0x000000ffff037224 */ /* 0x000fe200078e0a03 */
[----:B------:R-:W-:Y:S01]  /*3960*/  @!P2 IADD3 R210, R210, -R250, RZ ;  /* 0x800000fad2d2a210 */ /* 0x000fe20007ffe0ff */
[----:B------:R-:W-:Y:S01]  /*3970*/  IMAD R206, R250, R0, R7 ;  /* 0x00000000face7224 */ /* 0x000fe200078e0207 */
[----:B------:R-:W-:Y:S01]  /*3980*/  ISETP.GE.AND P2, PT, R6, RZ, PT ;  /* 0x000000ff0600720c */ /* 0x000fe20003f46270 */
[----:B------:R-:W-:-:S02]  /*3990*/  IMAD R205, R250, R3, R205 ;  /* 0x00000003facd7224 */ /* 0x000fc400078e02cd */
[----:B------:R-:W-:Y:S02]  /*39a0*/  VIADD R7, R2, 0x45 ;  /* 0x0000004502077836 */ /* 0x000fe40000000000 */
[----:B------:R-:W-:Y:S01]  /*39b0*/  @!P3 IMAD.MOV R212, RZ, RZ, -R212 ;  /* 0x000000ffffd4b224 */ /* 0x000fe200078e0ad4 */
[----:B------:R-:W-:Y:S01]  /*39c0*/  ISETP.GT.U32.AND P3, PT, R250, R207, PT ;  /* 0x000000cffa00720c */ /* 0x000fe20003f64070 */
[--C-:B------:R-:W-:Y:S01]  /*39d0*/  @!P6 IMAD.IADD R209, R209, 0x1, -R250.reuse ;  /* 0x00000001d1d1e824 */ /* 0x100fe200078e0afa */
[----:B------:R-:W-:Y:S01]  /*39e0*/  IABS R203, R7 ;  /* 0x0000000700cb7213 */ /* 0x000fe20000000000 */
[----:B------:R-:W-:Y:S01]  /*39f0*/  IMAD.HI.U32 R0, R246, R5, RZ ;  /* 0x00000005f6007227 */ /* 0x000fe200078e00ff */
[----:B------:R-:W-:Y:S02]  /*3a00*/  ISETP.GT.U32.AND P6, PT, R250, R205, PT ;  /* 0x000000cdfa00720c */ /* 0x000fe40003fc4070 */
[----:B------:R-:W-:Y:S01]  /*3a10*/  @!P0 IADD3 R210, -R210, RZ, RZ ;  /* 0x000000ffd2d28210 */ /* 0x000fe20007ffe1ff */
[----:B------:R-:W-:Y:S01]  /*3a20*/  @!P5 IMAD.IADD R208, R208, 0x1, -R250 ;  /* 0x00000001d0d0d824 */ /* 0x000fe200078e0afa */
[----:B------:R-:W-:Y:S01]  /*3a30*/  ISETP.GE.AND P5, PT, R9, RZ, PT ;  /* 0x000000ff0900720c */ /* 0x000fe20003fa6270 */
[----:B------:R-:W-:-:S04]  /*3a40*/  IMAD.HI.U32 R3, R246, R203, RZ ;  /* 0x000000cbf6037227 */ /* 0x000fc800078e00ff */
[----:B------:R-:W-:Y:S02]  /*3a50*/  IMAD.MOV R0, RZ, RZ, -R0 ;  /* 0x000000ffff007224 */ /* 0x000fe400078e0a00 */
[----:B------:R-:W-:Y:S01]  /*3a60*/  @!P1 IMAD.MOV R211, RZ, RZ, -R211 ;  /* 0x000000ffffd39224 */ /* 0x000fe200078e0ad3 */
[C---:B------:R-:W-:Y:S01]  /*3a70*/  ISETP.GT.U32.AND P1, PT, R250.reuse, R206, PT ;  /* 0x000000cefa00720c */ /* 0x040fe20003f24070 */
[----:B------:R-:W-:Y:S02]  /*3a80*/  IMAD.MOV R3, RZ, RZ, -R3 ;  /* 0x000000ffff037224 */ /* 0x000fe400078e0a03 */
[----:B------:R-:W-:Y:S02]  /*3a90*/  IMAD R204, R250, R0, R5 ;  /* 0x00000000facc7224 */ /* 0x000fe400078e0205 */
[--C-:B------:R-:W-:Y:S01]  /*3aa0*/  @!P3 IMAD.IADD R207, R207, 0x1, -R250.reuse ;  /* 0x00000001cfcfb824 */ /* 0x100fe200078e0afa */
[----:B------:R-:W-:Y:S01]  /*3ab0*/  ISETP.GE.AND P3, PT, R11, RZ, PT ;  /* 0x000000ff0b00720c */ /* 0x000fe20003f66270 */
[----:B------:R-:W-:Y:S01]  /*3ac0*/  @!P6 IMAD.IADD R205, R205, 0x1, -R250 ;  /* 0x00000001cdcde824 */ /* 0x000fe200078e0afa */
[----:B------:R-:W-:Y:S01]  /*3ad0*/  ISETP.GE.AND P6, PT, R4, RZ, PT ;  /* 0x000000ff0400720c */ /* 0x000fe20003fc6270 */
[----:B------:R-:W-:-:S02]  /*3ae0*/  IMAD R203, R250, R3, R203 ;  /* 0x00000003facb7224 */ /* 0x000fc400078e02cb */
[----:B------:R-:W-:Y:S01]  /*3af0*/  @!P2 IMAD.MOV R208, RZ, RZ, -R208 ;  /* 0x000000ffffd0a224 */ /* 0x000fe200078e0ad0 */
[C---:B------:R-:W-:Y:S01]  /*3b00*/  ISETP.GT.U32.AND P2, PT, R250.reuse, R204, PT ;  /* 0x000000ccfa00720c */ /* 0x040fe20003f44070 */
[----:B------:R-:W-:Y:S01]  /*3b10*/  @!P4 IMAD.MOV R209, RZ, RZ, -R209 ;  /* 0x000000ffffd1c224 */ /* 0x000fe200078e0ad1 */
[C---:B------:R-:W-:Y:S01]  /*3b20*/  ISETP.GT.U32.AND P4, PT, R250.reuse, R205, PT ;  /* 0x000000cdfa00720c */ /* 0x040fe20003f84070 */
[----:B------:R-:W-:Y:S01]  /*3b30*/  @!P5 IMAD.MOV R207, RZ, RZ, -R207 ;  /* 0x000000ffffcfd224 */ /* 0x000fe200078e0acf */
[----:B------:R-:W-:Y:S01]  /*3b40*/  ISETP.GT.U32.AND P5, PT, R250, R203, PT ;  /* 0x000000cbfa00720c */ /* 0x000fe20003fa4070 */
[--C-:B------:R-:W-:Y:S01]  /*3b50*/  @!P1 IMAD.IADD R206, R206, 0x1, -R250.reuse ;  /* 0x00000001cece9824 */ /* 0x100fe200078e0afa */
[----:B------:R-:W-:Y:S01]  /*3b60*/  ISETP.GE.AND P1, PT, R12, RZ, PT ;  /* 0x000000ff0c00720c */ /* 0x000fe20003f26270 */
[C---:B------:R-:W-:Y:S02]  /*3b70*/  VIADD R0, R2.reuse, 0x46 ;  /* 0x0000004602007836 */ /* 0x040fe40000000000 */
[----:B------:R-:W-:Y:S01]  /*3b80*/  VIADD R3, R2, 0x47 ;  /* 0x0000004702037836 */ /* 0x000fe20000000000 */
[----:B------:R-:W-:Y:S01]  /*3b90*/  ISETP.GT.U32.AND P0, PT, R250, R206, PT ;  /* 0x000000cefa00720c */ /* 0x000fe20003f04070 */
[C---:B------:R-:W-:Y:S01]  /*3ba0*/  VIADD R4, R2.reuse, 0x48 ;  /* 0x0000004802047836 */ /* 0x040fe20000000000 */
[----:B------:R-:W-:Y:S01]  /*3bb0*/  IABS R5, R0 ;  /* 0x0000000000057213 */ /* 0x000fe20000000000 */
[----:B------:R-:W-:Y:S01]  /*3bc0*/  VIADD R6, R2, 0x4b ;  /* 0x0000004b02067836 */ /* 0x000fe20000000000 */
[----:B------:R-:W-:Y:S01]  /*3bd0*/  @!P2 IADD3 R204, R204, -R250, RZ ;  /* 0x800000facccca210 */ /* 0x000fe20007ffe0ff */
[--C-:B------:R-:W-:Y:S01]  /*3be0*/  @!P4 IMAD.IADD R205, R205, 0x1, -R250.reuse ;  /* 0x00000001cdcdc824 */ /* 0x100fe200078e0afa */
[----:B------:R-:W-:Y:S01]  /*3bf0*/  ISETP.GE.AND P4, PT, R0, RZ, PT ;  /* 0x000000ff0000720c */ /* 0x000fe20003f86270 */
[----:B------:R-:W-:Y:S01]  /*3c00*/  @!P5 IMAD.IADD R203, R203, 0x1, -R250 ;  /* 0x00000001cbcbd824 */ /* 0x000fe200078e0afa */
[----:B------:R-:W-:Y:S01]  /*3c10*/  ISETP.GT.U32.AND P5, PT, R250, R204, PT ;  /* 0x000000ccfa00720c */ /* 0x000fe20003fa4070 */
[----:B------:R-:W-:Y:S01]  /*3c20*/  IMAD.HI.U32 R0, R246, R5, RZ ;  /* 0x00000005f6007227 */ /* 0x000fe200078e00ff */
[----:B------:R-:W-:-:S02]  /*3c30*/  IABS R201, R3 ;  /* 0x0000000300c97213 */ /* 0x000fc40000000000 */
[----:B------:R-:W-:Y:S01]  /*3c40*/  ISETP.GE.AND P2, PT, R3, RZ, PT ;  /* 0x000000ff0300720c */ /* 0x000fe20003f46270 */
[----:B------:R-:W-:Y:S01]  /*3c50*/  IMAD.MOV R0, RZ, RZ, -R0 ;  /* 0x000000ffff007224 */ /* 0x000fe200078e0a00 */
[----:B------:R-:W-:Y:S01]  /*3c60*/  IABS R197, R6 ;  /* 0x0000000600c57213 */ /* 0x000fe20000000000 */
[----:B------:R-:W-:Y:S01]  /*3c70*/  @!P0 IMAD.IADD R206, R206, 0x1, -R250 ;  /* 0x00000001cece8824 */ /* 0x000fe200078e0afa */
[----:B------:R-:W-:Y:S01]  /*3c80*/  ISETP.GE.AND P0, PT, R7, RZ, PT ;  /* 0x000000ff0700720c */ /* 0x000fe20003f06270 */
[----:B------:R-:W-:Y:S02]  /*3c90*/  IMAD R202, R250, R0, R5 ;  /* 0x00000000faca7224 */ /* 0x000fe400078e0205 */
[----:B------:R-:W-:-:S04]  /*3ca0*/  IMAD.HI.U32 R3, R246, R201, RZ ;  /* 0x000000c9f6037227 */ /* 0x000fc800078e00ff */
[----:B------:R-:W-:Y:S01]  /*3cb0*/  @!P3 IMAD.MOV R206, RZ, RZ, -R206 ;  /* 0x000000ffffceb224 */ /* 0x000fe200078e0ace */
[----:B------:R-:W-:Y:S01]  /*3cc0*/  ISETP.GT.U32.AND P3, PT, R250, R203, PT ;  /* 0x000000cbfa00720c */ /* 0x000fe20003f64070 */
[----:B------:R-:W-:Y:S01]  /*3cd0*/  @!P5 IMAD.IADD R204, R204, 0x1, -R250 ;  /* 0x00000001ccccd824 */ /* 0x000fe200078e0afa */
[----:B------:R-:W-:Y:S01]  /*3ce0*/  ISETP.GT.U32.AND P5, PT, R250, R202, PT ;  /* 0x000000cafa00720c */ /* 0x000fe20003fa4070 */
[----:B------:R-:W-:Y:S02]  /*3cf0*/  IMAD.MOV R3, RZ, RZ, -R3 ;  /* 0x000000ffff037224 */ /* 0x000fe400078e0a03 */
[----:B------:R-:W-:Y:S01]  /*3d00*/  @!P1 IMAD.MOV R205, RZ, RZ, -R205 ;  /* 0x000000ffffcd9224 */ /* 0x000fe200078e0acd */
[----:B------:R-:W-:Y:S01]  /*3d10*/  ISETP.GE.AND P1, PT, R4, RZ, PT ;  /* 0x000000ff0400720c */ /* 0x000fe20003f26270 */
[----:B------:R-:W-:Y:S01]  /*3d20*/  IMAD R201, R250, R3, R201 ;  /* 0x00000003fac97224 */ /* 0x000fe200078e02c9 */
[----:B------:R-:W-:Y:S01]  /*3d30*/  IABS R4, R4 ;  /* 0x0000000400047213 */ /* 0x000fe20000000000 */
[----:B------:R-:W-:-:S02]  /*3d40*/  VIADD R0, R2, 0x49 ;  /* 0x0000004902007836 */ /* 0x000fc40000000000 */
[----:B------:R-:W-:Y:S01]  /*3d50*/  @!P6 IMAD.MOV R204, RZ, RZ, -R204 ;  /* 0x000000ffffcce224 */ /* 0x000fe200078e0acc */
[----:B------:R-:W-:Y:S01]  /*3d60*/  MOV R3, R4 ;  /* 0x0000000400037202 */ /* 0x000fe20000000f00 */
[--C-:B------:R-:W-:Y:S01]  /*3d70*/  @!P3 IMAD.IADD R203, R203, 0x1, -R250.reuse ;  /* 0x00000001cbcbb824 */ /* 0x100fe200078e0afa */
[----:B------:R-:W-:Y:S01]  /*3d80*/  ISETP.GT.U32.AND P6, PT, R250, R201, PT ;  /* 0x000000c9fa00720c */ /* 0x000fe20003fc4070 */
[----:B------:R-:W-:Y:S01]  /*3d90*/  @!P5 IMAD.IADD R202, R202, 0x1, -R250 ;  /* 0x00000001cacad824 */ /* 0x000fe200078e0afa */
[----:B------:R-:W-:Y:S01]  /*3da0*/  ISETP.GE.AND P3, PT, R0, RZ, PT ;  /* 0x000000ff0000720c */ /* 0x000fe20003f66270 */
[----:B------:R-:W-:Y:S01]  /*3db0*/  VIADD R4, R2, 0x4a ;  /* 0x0000004a02047836 */ /* 0x000fe20000000000 */
[----:B------:R-:W-:Y:S01]  /*3dc0*/  IABS R199, R0 ;  /* 0x0000000000c77213 */ /* 0x000fe20000000000 */
[----:B------:R-:W-:Y:S01]  /*3dd0*/  IMAD.HI.U32 R0, R246, R3, RZ ;  /* 0x00000003f6007227 */ /* 0x000fe200078e00ff */
[----:B------:R-:W-:Y:S02]  /*3de0*/  ISETP.GT.U32.AND P5, PT, R250, R202, PT ;  /* 0x000000cafa00720c */ /* 0x000fe40003fa4070 */
[----:B------:R-:W-:Y:S01]  /*3df0*/  IABS R5, R4 ;  /* 0x0000000400057213 */ /* 0x000fe20000000000 */
[----:B------:R-:W-:Y:S01]  /*3e00*/  IMAD.MOV R200, RZ, RZ, -R0 ;  /* 0x000000ffffc87224 */ /* 0x000fe200078e0a00 */
[----:B------:R-:W-:Y:S01]  /*3e10*/  @!P0 IADD3 R203, -R203, RZ, RZ ;  /* 0x000000ffcbcb8210 */ /* 0x000fe20007ffe1ff */
[----:B------:R-:W-:Y:S01]  /*3e20*/  IMAD.HI.U32 R0, R246, R199, RZ ;  /* 0x000000c7f6007227 */ /* 0x000fe200078e00ff */
[----:B------:R-:W-:-:S03]  /*3e30*/  ISETP.GE.AND P0, PT, R4, RZ, PT ;  /* 0x000000ff0400720c */ /* 0x000fc60003f06270 */
[----:B------:R-:W-:Y:S02]  /*3e40*/  @!P6 IMAD.IADD R201, R201, 0x1, -R250 ;  /* 0x00000001c9c9e824 */ /* 0x000fe400078e0afa */
[----:B------:R-:W-:Y:S02]  /*3e50*/  IMAD.MOV R0, RZ, RZ, -R0 ;  /* 0x000000ffff007224 */ /* 0x000fe400078e0a00 */
[C---:B------:R-:W-:Y:S01]  /*3e60*/  IMAD R200, R250.reuse, R200, R3 ;  /* 0x000000c8fac87224 */ /* 0x040fe200078e0203 */
[C---:B------:R-:W-:Y:S01]  /*3e70*/  ISETP.GT.U32.AND P6, PT, R250.reuse, R201, PT ;  /* 0x000000c9fa00720c */ /* 0x040fe20003fc4070 */
[----:B------:R-:W-:Y:S02]  /*3e80*/  IMAD R199, R250, R0, R199 ;  /* 0x00000000fac77224 */ /* 0x000fe400078e02c7 */
[----:B------:R-:W-:-:S04]  /*3e90*/  IMAD.HI.U32 R0, R246, R5, RZ ;  /* 0x00000005f6007227 */ /* 0x000fc800078e00ff */
[----:B------:R-:W-:Y:S01]  /*3ea0*/  @!P5 IMAD.IADD R202, R202, 0x1, -R250 ;  /* 0x00000001cacad824 */ /* 0x000fe200078e0afa */
[----:B------:R-:W-:Y:S01]  /*3eb0*/  ISETP.GT.U32.AND P5, PT, R250, R200, PT ;  /* 0x000000c8fa00720c */ /* 0x000fe20003fa4070 */
[----:B------:R-:W-:-:S04]  /*3ec0*/  IMAD.HI.U32 R3, R246, R197, RZ ;  /* 0x000000c5f6037227 */ /* 0x000fc800078e00ff */
[----:B------:R-:W-:Y:S01]  /*3ed0*/  IMAD.MOV R0, RZ, RZ, -R0 ;  /* 0x000000ffff007224 */ /* 0x000fe200078e0a00 */
[----:B------:R-:W-:Y:S01]  /*3ee0*/  @!P6 IADD3 R201, R201, -R250, RZ ;  /* 0x800000fac9c9e210 */ /* 0x000fe20007ffe0ff */
[----:B------:R-:W-:Y:S02]  /*3ef0*/  IMAD.MOV R3, RZ, RZ, -R3 ;  /* 0x000000ffff037224 */ /* 0x000fe400078e0a03 */
[C---:B------:R-:W-:Y:S02]  /*3f00*/  IMAD R198, R250.reuse, R0, R5 ;  /* 0x00000000fac67224 */ /* 0x040fe400078e0205 */
[----:B------:R-:W-:Y:S02]  /*3f10*/  IMAD R197, R250, R3, R197 ;  /* 0x00000003fac57224 */ /* 0x000fe400078e02c5 */
[----:B------:R-:W-:Y:S01]  /*3f20*/  VIADD R4, R2, 0x4c ;  /* 0x0000004c02047836 */ /* 0x000fe20000000000 */
[----:B------:R-:W-:Y:S01]  /*3f30*/  ISETP.GT.U32.AND P6, PT, R250, R198, PT ;  /* 0x000000c6fa00720c */ /* 0x000fe20003fc4070 */
[----:B------:R-:W-:Y:S01]  /*3f40*/  @!P5 IMAD.IADD R200, R200, 0x1, -R250 ;  /* 0x00000001c8c8d824 */ /* 0x000fe200078e0afa */
[----:B------:R-:W-:Y:S01]  /*3f50*/  ISETP.GT.U32.AND P5, PT, R250, R197, PT ;  /* 0x000000c5fa00720c */ /* 0x000fe20003fa4070 */
[----:B------:R-:W-:Y:S01]  /*3f60*/  @!P4 IMAD.MOV R202, RZ, RZ, -R202 ;  /* 0x000000ffffcac224 */ /* 0x000fe200078e0aca */
[----:B------:R-:W-:Y:S01]  /*3f70*/  IABS R7, R4 ;  /* 0x0000000400077213 */ /* 0x000fe20000000000 */
[----:B------:R-:W-:Y:S01]  /*3f80*/  VIADD R8, R2, 0x4d ;  /* 0x0000004d02087836 */ /* 0x000fe20000000000 */
[----:B------:R-:W-:Y:S01]  /*3f90*/  ISETP.GT.U32.AND P4, PT, R250, R199, PT ;  /* 0x000000c7fa00720c */ /* 0x000fe20003f84070 */
[----:B------:R-:W-:-:S02]  /*3fa0*/  VIADD R9, R2, 0x4e ;  /* 0x0000004e02097836 */ /* 0x000fc40000000000 */
[----:B------:R-:W-:Y:S01]  /*3fb0*/  IMAD.HI.U32 R0, R246, R7, RZ ;  /* 0x00000007f6007227 */ /* 0x000fe200078e00ff */
[----:B------:R-:W-:Y:S02]  /*3fc0*/  IABS R195, R8 ;  /* 0x0000000800c37213 */ /* 0x000fe40000000000 */
[----:B------:R-:W-:Y:S01]  /*3fd0*/  IABS R5, R9 ;  /* 0x0000000900057213 */ /* 0x000fe20000000000 */
[----:B------:R-:W-:Y:S02]  /*3fe0*/  @!P6 IMAD.IADD R198, R198, 0x1, -R250 ;  /* 0x00000001c6c6e824 */ /* 0x000fe400078e0afa */
[----:B------:R-:W-:Y:S01]  /*3ff0*/  IMAD.MOV R0, RZ, RZ, -R0 ;  /* 0x000000ffff007224 */ /* 0x000fe200078e0a00 */
[----:B------:R-:W-:Y:S01]  /*4000*/  @!P5 IADD3 R197, R197, -R250, RZ ;  /* 0x800000fac5c5d210 */ /* 0x000fe20007ffe0ff */
[----:B------:R-:W-:Y:S01]  /*4010*/  VIADD R10, R2, 0x4f ;  /* 0x0000004f020a7836 */ /* 0x000fe20000000000 */
[C---:B------:R-:W-:Y:S01]  /*4020*/  ISETP.GT.U32.AND P5, PT, R250.reuse, R198, PT ;  /* 0x000000c6fa00720c */ /* 0x040fe20003fa4070 */
[----:B------:R-:W-:-:S02]  /*4030*/  IMAD R196, R250, R0, R7 ;  /* 0x00000000fac47224 */ /* 0x000fc400078e0207 */
[----:B------:R-:W-:Y:S01]  /*4040*/  IMAD.HI.U32 R0, R246, R195, RZ ;  /* 0x000000c3f6007227 */ /* 0x000fe200078e00ff */
[----:B------:R-:W-:-:S03]  /*4050*/  IABS R193, R10 ;  /* 0x0000000a00c17213 */ /* 0x000fc60000000000 */
[----:B------:R-:W-:Y:S01]  /*4060*/  @!P4 IMAD.IADD R199, R199, 0x1, -R250 ;  /* 0x00000001c7c7c824 */ /* 0x000fe200078e0afa */
[C---:B------:R-:W-:Y:S01]  /*4070*/  ISETP.GT.U32.AND P4, PT, R250.reuse, R200, PT ;  /* 0x000000c8fa00720c */ /* 0x040fe20003f84070 */
[----:B------:R-:W-:Y:S02]  /*4080*/  IMAD.MOV R0, RZ, RZ, -R0 ;  /* 0x000000ffff007224 */ /* 0x000fe400078e0a00 */
[----:B------:R-:W-:Y:S01]  /*4090*/  @!P2 IMAD.MOV R201, RZ, RZ, -R201 ;  /* 0x000000ffffc9a224 */ /* 0x000fe200078e0ac9 */
[C---:B------:R-:W-:Y:S01]  /*40a0*/  ISETP.GT.U32.AND P6, PT, R250.reuse, R199, PT ;  /* 0x000000c7fa00720c */ /* 0x040fe20003fc4070 */
[C---:B------:R-:W-:Y:S01]  /*40b0*/  IMAD R195, R250.reuse, R0, R195 ;  /* 0x00000000fac37224 */ /* 0x040fe200078e02c3 */
[----:B------:R-:W-:Y:S01]  /*40c0*/  ISETP.GT.U32.AND P2, PT, R250, R197, PT ;  /* 0x000000c5fa00720c */ /* 0x000fe20003f44070 */
[----:B------:R-:W-:Y:S02]  /*40d0*/  @!P5 IMAD.IADD R198, R198, 0x1, -R250 ;  /* 0x00000001c6c6d824 */ /* 0x000fe400078e0afa */
[----:B------:R-:W-:Y:S01]  /*40e0*/  IMAD.HI.U32 R0, R246, R5, RZ ;  /* 0x00000005f6007227 */ /* 0x000fe200078e00ff */
[----:B------:R-:W-:-:S02]  /*40f0*/  ISETP.GT.U32.AND P5, PT, R250, R195, PT ;  /* 0x000000c3fa00720c */ /* 0x000fc40003fa4070 */
[----:B------:R-:W-:Y:S01]  /*4100*/  @!P0 IADD3 R198, -R198, RZ, RZ ;  /* 0x000000ffc6c68210 */ /* 0x000fe20007ffe1ff */
[--C-:B------:R-:W-:Y:S01]  /*4110*/  @!P4 IMAD.IADD R200, R200, 0x1, -R250.reuse ;  /* 0x00000001c8c8c824 */ /* 0x100fe200078e0afa */
[----:B------:R-:W-:Y:S01]  /*4120*/  IADD3 R0, -R0, RZ, RZ ;  /* 0x000000ff00007210 */ /* 0x000fe20007ffe1ff */
[----:B------:R-:W-:Y:S01]  /*4130*/  IMAD.HI.U32 R3, R246, R193, RZ ;  /* 0x000000c1f6037227 */ /* 0x000fe200078e00ff */
[----:B------:R-:W-:Y:S02]  /*4140*/  ISETP.GT.U32.AND P4, PT, R250, R196, PT ;  /* 0x000000c4fa00720c */ /* 0x000fe40003f84070 */
[----:B------:R-:W-:Y:S01]  /*4150*/  ISETP.GE.AND P0, PT, R9, RZ, PT ;  /* 0x000000ff0900720c */ /* 0x000fe20003f06270 */
[--C-:B------:R-:W-:Y:S01]  /*4160*/  @!P6 IMAD.IADD R199, R199, 0x1, -R250.reuse ;  /* 0x00000001c7c7e824 */ /* 0x100fe200078e0afa */
[----:B------:R-:W-:Y:S01]  /*4170*/  ISETP.GE.AND P6, PT, R6, RZ, PT ;  /* 0x000000ff0600720c */ /* 0x000fe20003fc6270 */
[----:B------:R-:W-:Y:S02]  /*4180*/  VIADD R6, R2, 0x50 ;  /* 0x0000005002067836 */ /* 0x000fe40000000000 */
[----:B------:R-:W-:-:S02]  /*4190*/  @!P5 IMAD.IADD R195, R195, 0x1, -R250 ;  /* 0x00000001c3c3d824 */ /* 0x000fc400078e0afa */
[C---:B------:R-:W-:Y:S01]  /*41a0*/  IMAD R194, R250.reuse, R0, R5 ;  /* 0x00000000fac27224 */ /* 0x040fe200078e0205 */
[----:B------:R-:W-:Y:S01]  /*41b0*/  IABS R7, R6 ;  /* 0x0000000600077213 */ /* 0x000fe20000000000 */
[----:B------:R-:W-:Y:S01]  /*41c0*/  IMAD.MOV R3, RZ, RZ, -R3 ;  /* 0x000000ffff037224 */ /* 0x000fe200078e0a03 */
[----:B------:R-:W-:Y:S01]  /*41d0*/  ISETP.GT.U32.AND P5, PT, R250, R195, PT ;  /* 0x000000c3fa00720c */ /* 0x000fe20003fa4070 */
[----:B------:R-:W-:Y:S01]  /*41e0*/  @!P2 IMAD.IADD R197, R197, 0x1, -R250 ;  /* 0x00000001c5c5a824 */ /* 0x000fe200078e0afa */
[----:B------:R-:W-:Y:S01]  /*41f0*/  ISETP.GE.AND P2, PT, R4, RZ, PT ;  /* 0x000000ff0400720c */ /* 0x000fe20003f46270 */
[----:B------:R-:W-:-:S04]  /*4200*/  IMAD.HI.U32 R0, R246, R7, RZ ;  /* 0x00000007f6007227 */ /* 0x000fc800078e00ff */
[----:B------:R-:W-:Y:S02]  /*4210*/  IMAD.MOV R0, RZ, RZ, -R0 ;  /* 0x000000ffff007224 */ /* 0x000fe400078e0a00 */
[--C-:B------:R-:W-:Y:S01]  /*4220*/  @!P4 IMAD.IADD R196, R196, 0x1, -R250.reuse ;  /* 0x00000001c4c4c824 */ /* 0x100fe200078e0afa */
[----:B------:R-:W-:Y:S01]  /*4230*/  ISETP.GE.AND P4, PT, R8, RZ, PT ;  /* 0x000000ff0800720c */ /* 0x000fe20003f86270 */
[C---:B------:R-:W-:Y:S02]  /*4240*/  IMAD R192, R250.reuse, R0, R7 ;  /* 0x00000000fac07224 */ /* 0x040fe400078e0207 */
[----:B------:R-:W-:Y:S02]  /*4250*/  @!P5 IMAD.IADD R195, R195, 0x1, -R250 ;  /* 0x00000001c3c3d824 */ /* 0x000fe400078e0afa */
[C---:B------:R-:W-:Y:S01]  /*4260*/  IMAD R193, R250.reuse, R3, R193 ;  /* 0x00000003fac17224 */ /* 0x040fe200078e02c1 */
[----:B------:R-:W-:Y:S01]  /*4270*/  ISETP.GT.U32.AND P5, PT, R250, R192, PT ;  /* 0x000000c0fa00720c */ /* 0x000fe20003fa4070 */
[----:B------:R-:W-:-:S02]  /*4280*/  VIADD R4, R2, 0x51 ;  /* 0x0000005102047836 */ /* 0x000fc40000000000 */
[----:B------:R-:W-:Y:S01]  /*4290*/  @!P1 IMAD.MOV R200, RZ, RZ, -R200 ;  /* 0x000000ffffc89224 */ /* 0x000fe200078e0ac8 */
[C---:B------:R-:W-:Y:S01]  /*42a0*/  ISETP.GT.U32.AND P1, PT, R250.reuse, R196, PT ;  /* 0x000000c4fa00720c */ /* 0x040fe20003f24070 */
[----:B------:R-:W-:Y:S01]  /*42b0*/  @!P6 IMAD.MOV R197, RZ, RZ, -R197 ;  /* 0x000000ffffc5e224 */ /* 0x000fe200078e0ac5 */
[----:B------:R-:W-:Y:S01]  /*42c0*/  ISETP.GT.U32.AND P6, PT, R250, R193, PT ;  /* 0x000000c1fa00720c */ /* 0x000fe20003fc4070 */
[----:B------:R-:W-:Y:S01]  /*42d0*/  VIADD R8, R2, 0x52 ;  /* 0x0000005202087836 */ /* 0x000fe20000000000 */
[----:B------:R-:W-:Y:S01]  /*42e0*/  IABS R191, R4 ;  /* 0x0000000400bf7213 */ /* 0x000fe20000000000 */
[----:B------:R-:W-:Y:S01]  /*42f0*/  @!P3 IMAD.MOV R199, RZ, RZ, -R199 ;  /* 0x000000ffffc7b224 */ /* 0x000fe200078e0ac7 */
[----:B------:R-:W-:Y:S01]  /*4300*/  ISETP.GT.U32.AND P3, PT, R250, R194, PT ;  /* 0x000000c2fa00720c */ /* 0x000fe20003f64070 */
[----:B------:R-:W-:Y:S01]  /*4310*/  VIADD R9, R2, 0x54 ;  /* 0x0000005402097836 */ /* 0x000fe20000000000 */
[----:B------:R-:W-:Y:S01]  /*4320*/  IABS R5, R8 ;  /* 0x0000000800057213 */ /* 0x000fe20000000000 */
[----:B------:R-:W-:-:S02]  /*4330*/  @!P5 IMAD.IADD R192, R192, 0x1, -R250 ;  /* 0x00000001c0c0d824 */ /* 0x000fc400078e0afa */
[----:B------:R-:W-:Y:S01]  /*4340*/  IMAD.HI.U32 R0, R246, R191, RZ ;  /* 0x000000bff6007227 */ /* 0x000fe200078e00ff */
[----:B------:R-:W-:Y:S02]  /*4350*/  IABS R7, R9 ;  /* 0x0000000900077213 */ /* 0x000fe40000000000 */
[----:B------:R-:W-:Y:S01]  /*4360*/  ISETP.GT.U32.AND P5, PT, R250, R192, PT ;  /* 0x000000c0fa00720c */ /* 0x000fe20003fa4070 */
[----:B------:R-:W-:Y:S02]  /*4370*/  IMAD.MOV R3, RZ, RZ, -R0 ;  /* 0x000000ffff037224 */ /* 0x000fe400078e0a00 */
[----:B------:R-:W-:-:S04]  /*4380*/  IMAD.HI.U32 R0, R246, R5, RZ ;  /* 0x00000005f6007227 */ /* 0x000fc800078e00ff */
[--C-:B------:R-:W-:Y:S01]  /*4390*/  @!P1 IMAD.IADD R196, R196, 0x1, -R250.reuse ;  /* 0x00000001c4c49824 */ /* 0x100fe200078e0afa */
[----:B------:R-:W-:Y:S01]  /*43a0*/  ISETP.GE.AND P1, PT, R10, RZ, PT ;  /* 0x000000ff0a00720c */ /* 0x000fe20003f26270 */
[----:B------:R-:W-:Y:S02]  /*43b0*/  @!P6 IMAD.IADD R193, R193, 0x1, -R250 ;  /* 0x00000001c1c1e824 */ /* 0x000fe400078e0afa */
[----:B------:R-:W-:Y:S01]  /*43c0*/  IMAD.MOV R0, RZ, RZ, -R0 ;  /* 0x000000ffff007224 */ /* 0x000fe200078e0a00 */
[----:B------:R-:W-:Y:S01]  /*43d0*/  @!P2 IADD3 R196, -R196, RZ, RZ ;  /* 0x000000ffc4c4a210 */ /* 0x000fe20007ffe1ff */
[----:B------:R-:W-:Y:S01]  /*43e0*/  @!P3 IMAD.IADD R194, R194, 0x1, -R250 ;  /* 0x00000001c2c2b824 */ /* 0x000fe200078e0afa */
[C---:B------:R-:W-:Y:S01]  /*43f0*/  ISETP.GT.U32.AND P2, PT, R250.reuse, R193, PT ;  /* 0x000000c1fa00720c */ /* 0x040fe20003f44070 */
[----:B------:R-:W-:Y:S01]  /*4400*/  IMAD R190, R250, R0, R5 ;  /* 0x00000000fabe7224 */ /* 0x000fe200078e0205 */
[----:B------:R-:W-:Y:S01]  /*4410*/  ISETP.GE.AND P3, PT, R6, RZ, PT ;  /* 0x000000ff0600720c */ /* 0x000fe20003f66270 */
[----:B------:R-:W-:Y:S01]  /*4420*/  VIADD R6, R2, 0x53 ;  /* 0x0000005302067836 */ /* 0x000fe20000000000 */
[----:B------:R-:W-:Y:S01]  /*4430*/  @!P5 IADD3 R192, R192, -R250, RZ ;  /* 0x800000fac0c0d210 */ /* 0x000fe20007ffe0ff */
[C---:B------:R-:W-:Y:S01]  /*4440*/  IMAD R191, R250.reuse, R3, R191 ;  /* 0x00000003fabf7224 */ /* 0x040fe200078e02bf */
[----:B------:R-:W-:Y:S01]  /*4450*/  ISETP.GT.U32.AND P5, PT, R250, R190, PT ;  /* 0x000000befa00720c */ /* 0x000fe20003fa4070 */
[----:B------:R-:W-:Y:S01]  /*4460*/  IMAD.HI.U32 R3, R246, R7, RZ ;  /* 0x00000007f6037227 */ /* 0x000fe200078e00ff */
[----:B------:R-:W-:-:S02]  /*4470*/  IABS R189, R6 ;  /* 0x0000000600bd7213 */ /* 0x000fc40000000000 */
[----:B------:R-:W-:Y:S01]  /*4480*/  ISETP.GT.U32.AND P6, PT, R250, R194, PT ;  /* 0x000000c2fa00720c */ /* 0x000fe20003fc4070 */
[----:B------:R-:W-:Y:S02]  /*4490*/  IMAD.MOV R3, RZ, RZ, -R3 ;  /* 0x000000ffff037224 */ /* 0x000fe400078e0a03 */
[----:B------:R-:W-:Y:S01]  /*44a0*/  @!P2 IMAD.IADD R193, R193, 0x1, -R250 ;  /* 0x00000001c1c1a824 */ /* 0x000fe200078e0afa */
[----:B------:R-:W-:Y:S01]  /*44b0*/  ISETP.GE.AND P2, PT, R4, RZ, PT ;  /* 0x000000ff0400720c */ /* 0x000fe20003f46270 */
[----:B------:R-:W-:Y:S02]  /*44c0*/  VIADD R4, R2, 0x55 ;  /* 0x0000005502047836 */ /* 0x000fe40000000000 */
[----:B------:R-:W-:-:S03]  /*44d0*/  IMAD.HI.U32 R0, R246, R189, RZ ;  /* 0x000000bdf6007227 */ /* 0x000fc600078e00ff */
[----:B------:R-:W-:Y:S01]  /*44e0*/  IABS R187, R4 ;  /* 0x0000000400bb7213 */ /* 0x000fe20000000000 */
[----:B------:R-:W-:Y:S02]  /*44f0*/  @!P5 IMAD.IADD R190, R190, 0x1, -R250 ;  /* 0x00000001bebed824 */ /* 0x000fe400078e0afa */
[----:B------:R-:W-:Y:S02]  /*4500*/  IMAD.MOV R0, RZ, RZ, -R0 ;  /* 0x000000ffff007224 */ /* 0x000fe400078e0a00 */
[----:B------:R-:W-:Y:S01]  /*4510*/  @!P6 IMAD.IADD R194, R194, 0x1, -R250 ;  /* 0x00000001c2c2e824 */ /* 0x000fe200078e0afa */
[C---:B------:R-:W-:Y:S01]  /*4520*/  ISETP.GT.U32.AND P5, PT, R250.reuse, R190, PT ;  /* 0x000000befa00720c */ /* 0x040fe20003fa4070 */
[C---:B------:R-:W-:Y:S01]  /*4530*/  IMAD R189, R250.reuse, R0, R189 ;  /* 0x00000000fabd7224 */ /* 0x040fe200078e02bd */
[----:B------:R-:W-:Y:S01]  /*4540*/  ISETP.GT.U32.AND P6, PT, R250, R191, PT ;  /* 0x000000bffa00720c */ /* 0x000fe20003fc4070 */
[----:B------:R-:W-:Y:S01]  /*4550*/  IMAD.HI.U32 R0, R246, R187, RZ ;  /* 0x000000bbf6007227 */ /* 0x000fe200078e00ff */
[----:B------:R-:W-:-:S02]  /*4560*/  @!P0 IADD3 R194, -R194, RZ, RZ ;  /* 0x000000ffc2c28210 */ /* 0x000fc40007ffe1ff */
[----:B------:R-:W-:Y:S01]  /*4570*/  ISETP.GT.U32.AND P0, PT, R250, R189, PT ;  /* 0x000000bdfa00720c */ /* 0x000fe20003f04070 */
[----:B------:R-:W-:Y:S02]  /*4580*/  IMAD.MOV R0, RZ, RZ, -R0 ;  /* 0x000000ffff007224 */ /* 0x000fe400078e0a00 */
[----:B------:R-:W-:Y:S02]  /*4590*/  VIADD R5, R2, 0x56 ;  /* 0x0000005602057836 */ /* 0x000fe40000000000 */
[----:B------:R-:W-:Y:S02]  /*45a0*/  IMAD R187, R250, R0, R187 ;  /* 0x00000000fabb7224 */ /* 0x000fe400078e02bb */
[--C-:B------:R-:W-:Y:S02]  /*45b0*/  @!P5 IMAD.IADD R190, R190, 0x1, -R250.reuse ;  /* 0x00000001bebed824 */ /* 0x100fe400078e0afa */
[C---:B------:R-:W-:Y:S01]  /*45c0*/  IMAD R188, R250.reuse, R3, R7 ;  /* 0x00000003fabc7224 */ /* 0x040fe200078e0207 */
[C---:B------:R-:W-:Y:S01]  /*45d0*/  ISETP.GT.U32.AND P5, PT, R250.reuse, R187, PT ;  /* 0x000000bbfa00720c */ /* 0x040fe20003fa4070 */
[----:B------:R-:W-:Y:S01]  /*45e0*/  @!P6 IMAD.IADD R191, R191, 0x1, -R250 ;  /* 0x00000001bfbfe824 */ /* 0x000fe200078e0afa */
[----:B------:R-:W-:Y:S01]  /*45f0*/  IABS R3, R5 ;  /* 0x0000000500037213 */ /* 0x000fe20000000000 */
[----:B------:R-:W-:Y:S01]  /*4600*/  @!P3 IMAD.MOV R192, RZ, RZ, -R192 ;  /* 0x000000ffffc0b224 */ /* 0x000fe200078e0ac0 */
[----:B------:R-:W-:Y:S01]  /*4610*/  ISETP.GT.U32.AND P3, PT, R250, R188, PT ;  /* 0x000000bcfa00720c */ /* 0x000fe20003f64070 */
[----:B------:R-:W-:Y:S01]  /*4620*/  @!P1 IMAD.MOV R193, RZ, RZ, -R193 ;  /* 0x000000ffffc19224 */ /* 0x000fe200078e0ac1 */
[----:B------:R-:W-:Y:S01]  /*4630*/  ISETP.GE.AND P1, PT, R6, RZ, PT ;  /* 0x000000ff0600720c */ /* 0x000fe20003f26270 */
[----:B------:R-:W-:Y:S01]  /*4640*/  @!P4 IMAD.MOV R195, RZ, RZ, -R195 ;  /* 0x000000ffffc3c224 */ /* 0x000fe200078e0ac3 */
[----:B------:R-:W-:Y:S01]  /*4650*/  ISETP.GT.U32.AND P4, PT, R250, R191, PT ;  /* 0x000000bffa00720c */ /* 0x000fe20003f84070 */
[----:B------:R-:W-:Y:S01]  /*4660*/  IMAD.HI.U32 R0, R246, R3, RZ ;  /* 0x00000003f6007227 */ /* 0x000fe200078e00ff */
[----:B------:R-:W-:-:S03]  /*4670*/  ISETP.GE.AND P6, PT, R8, RZ, PT ;  /* 0x000000ff0800720c */ /* 0x000fc60003fc6270 */
[----:B------:R-:W-:Y:S01]  /*4680*/  VIADD R6, R2, 0x57 ;  /* 0x0000005702067836 */ /* 0x000fe20000000000 */
[----:B------:R-:W-:Y:S01]  /*4690*/  IADD3 R0, -R0, RZ, RZ ;  /* 0x000000ff00007210 */ /* 0x000fe20007ffe1ff */
[--C-:B------:R-:W-:Y:S02]  /*46a0*/  @!P5 IMAD.IADD R187, R187, 0x1, -R250.reuse ;  /* 0x00000001bbbbd824 */ /* 0x100fe400078e0afa */
[--C-:B------:R-:W-:Y:S01]  /*46b0*/  @!P0 IMAD.IADD R189, R189, 0x1, -R250.reuse ;  /* 0x00000001bdbd8824 */ /* 0x100fe200078e0afa */
[----:B------:R-:W-:Y:S01]  /*46c0*/  IABS R185, R6 ;  /* 0x0000000600b97213 */ /* 0x000fe20000000000 */
[C---:B------:R-:W-:Y:S01]  /*46d0*/  IMAD R186, R250.reuse, R0, R3 ;  /* 0x00000000faba7224 */ /* 0x040fe200078e0203 */
[----:B------:R-:W-:Y:S01]  /*46e0*/  ISETP.GT.U32.AND P5, PT, R250, R187, PT ;  /* 0x000000bbfa00720c */ /* 0x000fe20003fa4070 */
[----:B------:R-:W-:Y:S01]  /*46f0*/  @!P3 IMAD.IADD R188, R188, 0x1, -R250 ;  /* 0x00000001bcbcb824 */ /* 0x000fe200078e0afa */
[----:B------:R-:W-:Y:S01]  /*4700*/  ISETP.GT.U32.AND P3, PT, R250, R189, PT ;  /* 0x000000bdfa00720c */ /* 0x000fe20003f64070 */
[----:B------:R-:W-:Y:S01]  /*4710*/  IMAD.HI.U32 R0, R246, R185, RZ ;  /* 0x000000b9f6007227 */ /* 0x000fe200078e00ff */
[----:B------:R-:W-:-:S03]  /*4720*/  ISETP.GE.AND P0, PT, R4, RZ, PT ;  /* 0x000000ff0400720c */ /* 0x000fc60003f06270 */
[----:B------:R-:W-:Y:S01]  /*4730*/  @!P4 IMAD.IADD R191, R191, 0x1, -R250 ;  /* 0x00000001bfbfc824 */ /* 0x000fe200078e0afa */
[----:B------:R-:W-:Y:S01]  /*4740*/  ISETP.GE.AND P4, PT, R9, RZ, PT ;  /* 0x000000ff0900720c */ /* 0x000fe20003f86270 */
[----:B------:R-:W-:Y:S02]  /*4750*/  IMAD.MOV R0, RZ, RZ, -R0 ;  /* 0x000000ffff007224 */ /* 0x000fe400078e0a00 */
[----:B------:R-:W-:Y:S01]  /*4760*/  @!P2 IMAD.MOV R191, RZ, RZ, -R191 ;  /* 0x000000ffffbfa224 */ /* 0x000fe200078e0abf */
[C---:B------:R-:W-:Y:S01]  /*4770*/  ISETP.GT.U32.AND P2, PT, R250.reuse, R188, PT ;  /* 0x000000bcfa00720c */ /* 0x040fe20003f44070 */
[----:B------:R-:W-:Y:S02]  /*4780*/  IMAD R185, R250, R0, R185 ;  /* 0x00000000fab97224 */ /* 0x000fe400078e02b9 */
[--C-:B------:R-:W-:Y:S02]  /*4790*/  @!P5 IMAD.IADD R187, R187, 0x1, -R250.reuse ;  /* 0x00000001bbbbd824 */ /* 0x100fe400078e0afa */
[----:B------:R-:W-:Y:S01]  /*47a0*/  VIADD R4, R2, 0x58 ;  /* 0x0000005802047836 */ /* 0x000fe20000000000 */
[C---:B------:R-:W-:Y:S01]  /*47b0*/  ISETP.GT.U32.AND P5, PT, R250.reuse, R185, PT ;  /* 0x000000b9fa00720c */ /* 0x040fe20003fa4070 */
[----:B------:R-:W-:Y:S01]  /*47c0*/  @!P3 IMAD.IADD R189, R189, 0x1, -R250 ;  /* 0x00000001bdbdb824 */ /* 0x000fe200078e0afa */
[----:B------:R-:W-:Y:S01]  /*47d0*/  ISETP.GT.U32.AND P3, PT, R250, R186, PT ;  /* 0x000000bafa00720c */ /* 0x000fe20003f64070 */
[----:B------:R-:W-:Y:S01]  /*47e0*/  VIADD R7, R2, 0x5a ;  /* 0x0000005a02077836 */ /* 0x000fe20000000000 */
[----:B------:R-:W-:Y:S01]  /*47f0*/  IABS R3, R4 ;  /* 0x0000000400037213 */ /* 0x000fe20000000000 */
[----:B------:R-:W-:Y:S01]  /*4800*/  @!P6 IMAD.MOV R190, RZ, RZ, -R190 ;  /* 0x000000ffffbee224 */ /* 0x000fe200078e0abe */
[----:B------:R-:W-:Y:S01]  /*4810*/  ISETP.GE.AND P6, PT, R5, RZ, PT ;  /* 0x000000ff0500720c */ /* 0x000fe20003fc6270 */
[----:B------:R-:W-:Y:S01]  /*4820*/  @!P2 IMAD.IADD R188, R188, 0x1, -R250 ;  /* 0x00000001bcbca824 */ /* 0x000fe200078e0afa */
[----:B------:R-:W-:Y:S01]  /*4830*/  ISETP.GE.AND P2, PT, R6, RZ, PT ;  /* 0x000000ff0600720c */ /* 0x000fe20003f46270 */
[----:B------:R-:W-:Y:S01]  /*4840*/  IMAD.HI.U32 R0, R246, R3, RZ ;  /* 0x00000003f6007227 */ /* 0x000fe200078e00ff */
[----:B------:R-:W-:-:S02]  /*4850*/  IADD3 R6, R2, 0x59, RZ ;  /* 0x0000005902067810 */ /* 0x000fc40007ffe0ff */
[----:B------:R-:W-:Y:S01]  /*4860*/  IABS R5, R7 ;  /* 0x0000000700057213 */ /* 0x000fe20000000000 */
[----:B------:R-:W-:Y:S01]  /*4870*/  @!P5 IMAD.IADD R185, R185, 0x1, -R250 ;  /* 0x00000001b9b9d824 */ /* 0x000fe200078e0afa */
[----:B------:R-:W-:Y:S01]  /*4880*/  IABS R183, R6 ;  /* 0x0000000600b77213 */ /* 0x000fe20000000000 */
[----:B------:R-:W-:Y:S01]  /*4890*/  IMAD.MOV R0, RZ, RZ, -R0 ;  /* 0x000000ffff007224 */ /* 0x000fe200078e0a00 */
[----:B------:R-:W-:Y:S01]  /*48a0*/  @!P0 IADD3 R187, -R187, RZ, RZ ;  /* 0x000000ffbbbb8210 */ /* 0x000fe20007ffe1ff */
[----:B------:R-:W-:Y:S01]  /*48b0*/  @!P3 IMAD.IADD R186, R186, 0x1, -R250 ;  /* 0x00000001babab824 */ /* 0x000fe200078e0afa */
[C---:B------:R-:W-:Y:S01]  /*48c0*/  ISETP.GT.U32.AND P5, PT, R250.reuse, R185, PT ;  /* 0x000000b9fa00720c */ /* 0x040fe20003fa4070 */
[----:B------:R-:W-:Y:S01]  /*48d0*/  IMAD R184, R250, R0, R3 ;  /* 0x00000000fab87224 */ /* 0x000fe200078e0203 */
[----:B------:R-:W-:Y:S01]  /*48e0*/  ISETP.GE.AND P3, PT, R4, RZ, PT ;  /* 0x000000ff0400720c */ /* 0x000fe20003f66270 */
[----:B------:R-:W-:Y:S01]  /*48f0*/  IMAD.HI.U32 R0, R246, R183, RZ ;  /* 0x000000b7f6007227 */ /* 0x000fe200078e00ff */
[----:B------:R-:W-:-:S02]  /*4900*/  ISETP.GE.AND P0, PT, R6, RZ, PT ;  /* 0x000000ff0600720c */ /* 0x000fc40003f06270 */
[----:B------:R-:W-:Y:S01]  /*4910*/  IADD3 R6, R2, 0x5d, RZ ;  /* 0x0000005d02067810 */ /* 0x000fe20007ffe0ff */
[----:B------:R-:W-:Y:S01]  /*4920*/  @!P1 IMAD.MOV R189, RZ, RZ, -R189 ;  /* 0x000000ffffbd9224 */ /* 0x000fe200078e0abd */
[----:B------:R-:W-:Y:S01]  /*4930*/  ISETP.GT.U32.AND P1, PT, R250, R186, PT ;  /* 0x000000bafa00720c */ /* 0x000fe20003f24070 */
[----:B------:R-:W-:Y:S01]  /*4940*/  IMAD.MOV R0, RZ, RZ, -R0 ;  /* 0x000000ffff007224 */ /* 0x000fe200078e0a00 */
[----:B------:R-:W-:Y:S01]  /*4950*/  IABS R179, R6 ;  /* 0x0000000600b37213 */ /* 0x000fe20000000000 */
[----:B------:R-:W-:-:S04]  /*4960*/  IMAD.HI.U32 R3, R246, R5, RZ ;  /* 0x00000005f6037227 */ /* 0x000fc800078e00ff */
[----:B------:R-:W-:Y:S01]  /*4970*/  @!P4 IMAD.MOV R188, RZ, RZ, -R188 ;  /* 0x000000ffffbcc224 */ /* 0x000fe200078e0abc */
[C---:B------:R-:W-:Y:S01]  /*4980*/  ISETP.GT.U32.AND P4, PT, R250.reuse, R184, PT ;  /* 0x000000b8fa00720c */ /* 0x040fe20003f84070 */
[C---:B------:R-:W-:Y:S02]  /*4990*/  IMAD R183, R250.reuse, R0, R183 ;  /* 0x00000000fab77224 */ /* 0x040fe400078e02b7 */
[----:B------:R-:W-:Y:S02]  /*49a0*/  IMAD.MOV R3, RZ, RZ, -R3 ;  /* 0x000000ffff037224 */ /* 0x000fe400078e0a03 */
[--C-:B------:R-:W-:Y:S01]  /*49b0*/  @!P5 IMAD.IADD R185, R185, 0x1, -R250.reuse ;  /* 0x00000001b9b9d824 */ /* 0x100fe200078e0afa */
[----:B------:R-:W-:Y:S01]  /*49c0*/  ISETP.GT.U32.AND P5, PT, R250, R183, PT ;  /* 0x000000b7fa00720c */ /* 0x000fe20003fa4070 */
[----:B------:R-:W-:Y:S01]  /*49d0*/  @!P1 IMAD.IADD R186, R186, 0x1, -R250 ;  /* 0x00000001baba9824 */ /* 0x000fe200078e0afa */
[----:B------:R-:W-:Y:S01]  /*49e0*/  ISETP.GE.AND P1, PT, R7, RZ, PT ;  /* 0x000000ff0700720c */ /* 0x000fe20003f26270 */
[----:B------:R-:W-:-:S02]  /*49f0*/  IMAD R182, R250, R3, R5 ;  /* 0x00000003fab67224 */ /* 0x000fc400078e0205 */
[----:B------:R-:W-:Y:S02]  /*4a00*/  @!P6 IMAD.MOV R186, RZ, RZ, -R186 ;  /* 0x000000ffffbae224 */ /* 0x000fe400078e0aba */
[----:B------:R-:W-:Y:S01]  /*4a10*/  VIADD R4, R2, 0x5b ;  /* 0x0000005b02047836 */ /* 0x000fe20000000000 */
[----:B------:R-:W-:Y:S01]  /*4a20*/  ISETP.GT.U32.AND P6, PT, R250, R182, PT ;  /* 0x000000b6fa00720c */ /* 0x000fe20003fc4070 */
[--C-:B------:R-:W-:Y:S02]  /*4a30*/  @!P4 IMAD.IADD R184, R184, 0x1, -R250.reuse ;  /* 0x00000001b8b8c824 */ /* 0x100fe400078e0afa */
[----:B------:R-:W-:Y:S01]  /*4a40*/  @!P2 IMAD.MOV R185, RZ, RZ, -R185 ;  /* 0x000000ffffb9a224 */ /* 0x000fe200078e0ab9 */
[----:B------:R-:W-:Y:S01]  /*4a50*/  IABS R181, R4 ;  /* 0x0000000400b57213 */ /* 0x000fe20000000000 */
[----:B------:R-:W-:Y:S01]  /*4a60*/  @!P5 IMAD.IADD R183, R183, 0x1, -R250 ;  /* 0x00000001b7b7d824 */ /* 0x000fe200078e0afa */
[----:B------:R-:W-:Y:S01]  /*4a70*/  ISETP.GT.U32.AND P4, PT, R250, R184, PT ;  /* 0x000000b8fa00720c */ /* 0x000fe20003f84070 */
[----:B------:R-:W-:Y:S01]  /*4a80*/  VIADD R3, R2, 0x5c ;  /* 0x0000005c02037836 */ /* 0x000fe20000000000 */
[----:B------:R-:W-:Y:S01]  /*4a90*/  ISETP.GE.AND P2, PT, R4, RZ, PT ;  /* 0x000000ff0400720c */ /* 0x000fe20003f46270 */
[----:B------:R-:W-:Y:S01]  /*4aa0*/  IMAD.HI.U32 R0, R246, R181, RZ ;  /* 0x000000b5f6007227 */ /* 0x000fe200078e00ff */
[----:B------:R-:W-:-:S02]  /*4ab0*/  ISETP.GT.U32.AND P5, PT, R250, R183, PT ;  /* 0x000000b7fa00720c */ /* 0x000fc40003fa4070 */
[----:B------:R-:W-:Y:S01]  /*4ac0*/  IABS R5, R3 ;  /* 0x0000000300057213 */ /* 0x000fe20000000000 */
[----:B------:R-:W-:Y:S02]  /*4ad0*/  @!P6 IMAD.IADD R182, R182, 0x1, -R250 ;  /* 0x00000001b6b6e824 */ /* 0x000fe400078e0afa */
[----:B------:R-:W-:Y:S02]  /*4ae0*/  IMAD.MOV R4, RZ, RZ, -R0 ;  /* 0x000000ffff047224 */ /* 0x000fe400078e0a00 */
[----:B------:R-:W-:Y:S01]  /*4af0*/  IMAD.HI.U32 R0, R246, R5, RZ ;  /* 0x00000005f6007227 */ /* 0x000fe200078e00ff */
[----:B------:R-:W-:-:S03]  /*4b00*/  ISETP.GT.U32.AND P6, PT, R250, R182, PT ;  /* 0x000000b6fa00720c */ /* 0x000fc60003fc4070 */
[----:B------:R-:W-:Y:S01]  /*4b10*/  @!P4 IMAD.IADD R184, R184, 0x1, -R250 ;  /* 0x00000001b8b8c824 */ /* 0x000fe200078e0afa */
[----:B------:R-:W-:Y:S01]  /*4b20*/  ISETP.GE.AND P4, PT, R3, RZ, PT ;  /* 0x000000ff0300720c */ /* 0x000fe20003f86270 */
[----:B------:R-:W-:Y:S02]  /*4b30*/  IMAD R181, R250, R4, R181 ;  /* 0x00000004fab57224 */ /* 0x000fe400078e02b5 */
[----:B------:R-:W-:-:S04]  /*4b40*/  IMAD.HI.U32 R3, R246, R179, RZ ;  /* 0x000000b3f6037227 */ /* 0x000fc800078e00ff */
[----:B------:R-:W-:Y:S01]  /*4b50*/  @!P5 IMAD.IADD R183, R183, 0x1, -R250 ;  /* 0x00000001b7b7d824 */ /* 0x000fe200078e0afa */
[----:B------:R-:W-:Y:S01]  /*4b60*/  ISETP.GT.U32.AND P5, PT, R250, R181, PT ;  /* 0x000000b5fa00720c */ /* 0x000fe20003fa4070 */
[----:B------:R-:W-:Y:S01]  /*4b70*/  IMAD.MOV R0, RZ, RZ, -R0 ;  /* 0x000000ffff007224 */ /* 0x000fe200078e0a00 */
[----:B------:R-:W-:Y:S01]  /*4b80*/  IADD3 R3, -R3, RZ, RZ ;  /* 0x000000ff03037210 */ /* 0x000fe20007ffe1ff */
[----:B------:R-:W-:Y:S01]  /*4b90*/  VIADD R4, R2, 0x5f ;  /* 0x0000005f02047836 */ /* 0x000fe20000000000 */
[----:B------:R-:W-:Y:S01]  /*4ba0*/  @!P6 IADD3 R182, R182, -R250, RZ ;  /* 0x800000fab6b6e210 */ /* 0x000fe20007ffe0ff */
[C---:B------:R-:W-:Y:S02]  /*4bb0*/  IMAD R180, R250.reuse, R0, R5 ;  /* 0x00000000fab47224 */ /* 0x040fe400078e0205 */
[----:B------:R-:W-:Y:S01]  /*4bc0*/  IMAD R179, R250, R3, R179 ;  /* 0x00000003fab37224 */ /* 0x000fe200078e02b3 */
[----:B------:R-:W-:Y:S01]  /*4bd0*/  IABS R177, R4 ;  /* 0x0000000400b17213 */ /* 0x000fe20000000000 */
[----:B------:R-:W-:-:S02]  /*4be0*/  @!P1 IMAD.MOV R182, RZ, RZ, -R182 ;  /* 0x000000ffffb69224 */ /* 0x000fc400078e0ab6 */
[----:B------:R-:W-:Y:S01]  /*4bf0*/  @!P0 IMAD.MOV R183, RZ, RZ, -R183 ;  /* 0x000000ffffb78224 */ /* 0x000fe200078e0ab7 */
[C---:B------:R-:W-:Y:S01]  /*4c00*/  ISETP.GT.U32.AND P1, PT, R250.reuse, R179, PT ;  /* 0x000000b3fa00720c */ /* 0x040fe20003f24070 */
[----:B------:R-:W-:Y:S01]  /*4c10*/  @!P5 IMAD.IADD R181, R181, 0x1, -R250 ;  /* 0x00000001b5b5d824 */ /* 0x000fe200078e0afa */
[----:B------:R-:W-:Y:S01]  /*4c20*/  ISETP.GT.U32.AND P0, PT, R250, R180, PT ;  /* 0x000000b4fa00720c */ /* 0x000fe20003f04070 */
[----:B------:R-:W-:-:S03]  /*4c30*/  IMAD.HI.U32 R3, R246, R177, RZ ;  /* 0x000000b1f6037227 */ /* 0x000fc600078e00ff */
[----:B------:R-:W-:Y:S01]  /*4c40*/  ISETP.GT.U32.AND P5, PT, R250, R181, PT ;  /* 0x000000b5fa00720c */ /* 0x000fe20003fa4070 */
[C---:B------:R-:W-:Y:S02]  /*4c50*/  VIADD R8, R2.reuse, 0x61 ;  /* 0x0000006102087836 */ /* 0x040fe40000000000 */
[----:B------:R-:W-:Y:S02]  /*4c60*/  IMAD.MOV R3, RZ, RZ, -R3 ;  /* 0x000000ffff037224 */ /* 0x000fe400078e0a03 */
[----:B------:R-:W-:Y:S01]  /*4c70*/  VIADD R0, R2, 0x5e ;  /* 0x0000005e02007836 */ /* 0x000fe20000000000 */
[----:B------:R-:W-:Y:S01]  /*4c80*/  IABS R175, R8 ;  /* 0x0000000800af7213 */ /* 0x000fe20000000000 */
[--C-:B------:R-:W-:Y:S02]  /*4c90*/  @!P1 IMAD.IADD R179, R179, 0x1, -R250.reuse ;  /* 0x00000001b3b39824 */ /* 0x100fe400078e0afa */
[--C-:B------:R-:W-:Y:S01]  /*4ca0*/  @!P0 IMAD.IADD R180, R180, 0x1, -R250.reuse ;  /* 0x00000001b4b48824 */ /* 0x100fe200078e0afa */
[----:B------:R-:W-:Y:S01]  /*4cb0*/  IABS R5, R0 ;  /* 0x0000000000057213 */ /* 0x000fe20000000000 */
[C---:B------:R-:W-:Y:S01]  /*4cc0*/  IMAD R177, R250.reuse, R3, R177 ;  /* 0x00000003fab17224 */ /* 0x040fe200078e02b1 */
[C---:B------:R-:W-:Y:S01]  /*4cd0*/  ISETP.GT.U32.AND P1, PT, R250.reuse, R179, PT ;  /* 0x000000b3fa00720c */ /* 0x040fe20003f24070 */
[----:B------:R-:W-:Y:S01]  /*4ce0*/  @!P5 IMAD.IADD R181, R181, 0x1, -R250 ;  /* 0x00000001b5b5d824 */ /* 0x000fe200078e0afa */
[----:B------:R-:W-:Y:S01]  /*4cf0*/  ISETP.GT.U32.AND P0, PT, R250, R180, PT ;  /* 0x000000b4fa00720c */ /* 0x000fe20003f04070 */
[----:B------:R-:W-:Y:S01]  /*4d00*/  @!P3 IMAD.MOV R184, RZ, RZ, -R184 ;  /* 0x000000ffffb8b224 */ /* 0x000fe200078e0ab8 */
[----:B------:R-:W-:Y:S01]  /*4d10*/  ISETP.GE.AND P3, PT, R6, RZ, PT ;  /* 0x000000ff0600720c */ /* 0x000fe20003f66270 */
[----:B------:R-:W-:Y:S01]  /*4d20*/  IMAD.HI.U32 R3, R246, R175, RZ ;  /* 0x000000aff6037227 */ /* 0x000fe200078e00ff */
[----:B------:R-:W-:-:S02]  /*4d30*/  ISETP.GE.AND P6, PT, R0, RZ, PT ;  /* 0x000000ff0000720c */ /* 0x000fc40003fc6270 */
[----:B------:R-:W-:Y:S01]  /*4d40*/  ISETP.GE.AND P5, PT, R4, RZ, PT ;  /* 0x000000ff0400720c */ /* 0x000fe20003fa6270 */
[----:B------:R-:W-:Y:S01]  /*4d50*/  @!P2 IMAD.MOV R181, RZ, RZ, -R181 ;  /* 0x000000ffffb5a224 */ /* 0x000fe200078e0ab5 */
[----:B------:R-:W-:Y:S01]  /*4d60*/  ISETP.GT.U32.AND P2, PT, R250, R177, PT ;  /* 0x000000b1fa00720c */ /* 0x000fe20003f44070 */
[----:B------:R-:W-:Y:S02]  /*4d70*/  VIADD R6, R2, 0x60 ;  /* 0x0000006002067836 */ /* 0x000fe40000000000 */
[----:B------:R-:W-:Y:S02]  /*4d80*/  IMAD.MOV R3, RZ, RZ, -R3 ;  /* 0x000000ffff037224 */ /* 0x000fe400078e0a03 */
[----:B------:R-:W-:Y:S01]  /*4d90*/  IMAD.HI.U32 R0, R246, R5, RZ ;  /* 0x00000005f6007227 */ /* 0x000fe200078e00ff */
[----:B------:R-:W-:Y:S02]  /*4da0*/  IABS R7, R6 ;  /* 0x0000000600077213 */ /* 0x000fe40000000000 */
[----:B------:R-:W-:Y:S01]  /*4db0*/  @!P0 IADD3 R180, R180, -R250, RZ ;  /* 0x800000fab4b48210 */ /* 0x000fe20007ffe0ff */
[----:B------:R-:W-:-:S02]  /*4dc0*/  IMAD R175, R250, R3, R175 ;  /* 0x00000003faaf7224 */ /* 0x000fc400078e02af */
[----:B------:R-:W-:Y:S02]  /*4dd0*/  @!P1 IMAD.IADD R179, R179, 0x1, -R250 ;  /* 0x00000001b3b39824 */ /* 0x000fe400078e0afa */
[----:B------:R-:W-:Y:S02]  /*4de0*/  IMAD.MOV R178, RZ, RZ, -R0 ;  /* 0x000000ffffb27224 */ /* 0x000fe400078e0a00 */
[----:B------:R-:W-:Y:S02]  /*4df0*/  VIADD R4, R2, 0x62 ;  /* 0x0000006202047836 */ /* 0x000fe40000000000 */
[----:B------:R-:W-:-:S03]  /*4e00*/  IMAD.HI.U32 R0, R246, R7, RZ ;  /* 0x00000007f6007227 */ /* 0x000fc600078e00ff */
[----:B------:R-:W-:Y:S01]  /*4e10*/  IABS R3, R4 ;  /* 0x0000000400037213 */ /* 0x000fe20000000000 */
[----:B------:R-:W-:Y:S01]  /*4e20*/  @!P3 IMAD.MOV R179, RZ, RZ, -R179 ;  /* 0x000000ffffb3b224 */ /* 0x000fe200078e0ab3 */
[C---:B------:R-:W-:Y:S01]  /*4e30*/  ISETP.GT.U32.AND P3, PT, R250.reuse, R175, PT ;  /* 0x000000affa00720c */ /* 0x040fe20003f64070 */
[----:B------:R-:W-:Y:S02]  /*4e40*/  @!P2 IMAD.IADD R177, R177, 0x1, -R250 ;  /* 0x00000001b1b1a824 */ /* 0x000fe400078e0afa */
[C---:B------:R-:W-:Y:S02]  /*4e50*/  IMAD R178, R250.reuse, R178, R5 ;  /* 0x000000b2fab27224 */ /* 0x040fe400078e0205 */
[----:B------:R-:W-:Y:S01]  /*4e60*/  IMAD.MOV R0, RZ, RZ, -R0 ;  /* 0x000000ffff007224 */ /* 0x000fe200078e0a00 */
[C---:B------:R-:W-:Y:S01]  /*4e70*/  ISETP.GT.U32.AND P2, PT, R250.reuse, R177, PT ;  /* 0x000000b1fa00720c */ /* 0x040fe20003f44070 */
[----:B------:R-:W-:Y:S01]  /*4e80*/  @!P4 IMAD.MOV R180, RZ, RZ, -R180 ;  /* 0x000000ffffb4c224 */ /* 0x000fe200078e0ab4 */
[C---:B------:R-:W-:Y:S01]  /*4e90*/  ISETP.GT.U32.AND P0, PT, R250.reuse, R178, PT ;  /* 0x000000b2fa00720c */ /* 0x040fe20003f04070 */
[----:B------:R-:W-:Y:S01]  /*4ea0*/  IMAD R176, R250, R0, R7 ;  /* 0x00000000fab07224 */ /* 0x000fe200078e0207 */
[----:B------:R-:W-:Y:S01]  /*4eb0*/  ISETP.GE.AND P4, PT, R6, RZ, PT ;  /* 0x000000ff0600720c */ /* 0x000fe20003f86270 */
[----:B------:R-:W-:Y:S01]  /*4ec0*/  IMAD.HI.U32 R0, R246, R3, RZ ;  /* 0x00000003f6007227 */ /* 0x000fe200078e00ff */
[----:B------:R-:W-:-:S02]  /*4ed0*/  IADD3 R7, R2, 0x64, RZ ;  /* 0x0000006402077810 */ /* 0x000fc40007ffe0ff */
[----:B------:R-:W-:Y:S01]  /*4ee0*/  ISETP.GT.U32.AND P1, PT, R250, R176, PT ;  /* 0x000000b0fa00720c */ /* 0x000fe20003f24070 */
[----:B------:R-:W-:Y:S01]  /*4ef0*/  VIADD R6, R2, 0x63 ;  /* 0x0000006302067836 */ /* 0x000fe20000000000 */
[----:B------:R-:W-:Y:S01]  /*4f00*/  @!P3 IADD3 R175, R175, -R250, RZ ;  /* 0x800000faafafb210 */ /* 0x000fe20007ffe0ff */
[----:B------:R-:W-:Y:S01]  /*4f10*/  IMAD.MOV R0, RZ, RZ, -R0 ;  /* 0x000000ffff007224 */ /* 0x000fe200078e0a00 */
[----:B------:R-:W-:Y:S01]  /*4f20*/  IABS R5, R7 ;  /* 0x0000000700057213 */ /* 0x000fe20000000000 */
[--C-:B------:R-:W-:Y:S01]  /*4f30*/  @!P2 IMAD.IADD R177, R177, 0x1, -R250.reuse ;  /* 0x00000001b1b1a824 */ /* 0x100fe200078e0afa */
[----:B------:R-:W-:Y:S01]  /*4f40*/  IABS R173, R6 ;  /* 0x0000000600ad7213 */ /* 0x000fe20000000000 */
[C---:B------:R-:W-:Y:S01]  /*4f50*/  IMAD R174, R250.reuse, R0, R3 ;  /* 0x00000000faae7224 */ /* 0x040fe200078e0203 */
[----:B------:R-:W-:Y:S01]  /*4f60*/  ISETP.GT.U32.AND P3, PT, R250, R175, PT ;  /* 0x000000affa00720c */ /* 0x000fe20003f64070 */
[----:B------:R-:W-:Y:S02]  /*4f70*/  @!P0 IMAD.IADD R178, R178, 0x1, -R250 ;  /* 0x00000001b2b28824 */ /* 0x000fe400078e0afa */
[----:B------:R-:W-:Y:S01]  /*4f80*/  IMAD.HI.U32 R0, R246, R173, RZ ;  /* 0x000000adf6007227 */ /* 0x000fe200078e00ff */
[----:B------:R-:W-:-:S02]  /*4f90*/  ISETP.GT.U32.AND P2, PT, R250, R174, PT ;  /* 0x000000aefa00720c */ /* 0x000fc40003f44070 */
[----:B------:R-:W-:Y:S01]  /*4fa0*/  ISETP.GT.U32.AND P0, PT, R250, R178, PT ;  /* 0x000000b2fa00720c */ /* 0x000fe20003f04070 */
[----:B------:R-:W-:Y:S02]  /*4fb0*/  IMAD.MOV R0, RZ, RZ, -R0 ;  /* 0x000000ffff007224 */ /* 0x000fe400078e0a00 */
[--C-:B------:R-:W-:Y:S02]  /*4fc0*/  @!P1 IMAD.IADD R176, R176, 0x1, -R250.reuse ;  /* 0x00000001b0b09824 */ /* 0x100fe400078e0afa */
[----:B------:R-:W-:Y:S02]  /*4fd0*/  IMAD R173, R250, R0, R173 ;  /* 0x00000000faad7224 */ /* 0x000fe400078e02ad */
[----:B------:R-:W-:Y:S01]  /*4fe0*/  @!P3 IADD3 R175, R175, -R250, RZ ;  /* 0x800000faafafb210 */ /* 0x000fe20007ffe0ff */
[----:B------:R-:W-:Y:S01]  /*4ff0*/  IMAD.HI.U32 R3, R246, R5, RZ ;  /* 0x00000005f6037227 */ /* 0x000fe200078e00ff */
[C---:B------:R-:W-:Y:S02]  /*5000*/  ISETP.GT.U32.AND P1, PT, R250.reuse, R176, PT ;  /* 0x000000b0fa00720c */ /* 0x040fe40003f24070 */
[----:B------:R-:W-:Y:S01]  /*5010*/  ISETP.GT.U32.AND P3, PT, R250, R173, PT ;  /* 0x000000adfa00720c */ /* 0x000fe20003f64070 */
[----:B------:R-:W-:-:S02]  /*5020*/  @!P2 IMAD.IADD R174, R174, 0x1, -R250 ;  /* 0x00000001aeaea824 */ /* 0x000fc400078e0afa */
[----:B------:R-:W-:Y:S01]  /*5030*/  @!P0 IMAD.IADD R178, R178, 0x1, -R250 ;  /* 0x00000001b2b28824 */ /* 0x000fe200078e0afa */
[----:B------:R-:W-:Y:S01]  /*5040*/  ISETP.GE.AND P0, PT, R8, RZ, PT ;  /* 0x000000ff0800720c */ /* 0x000fe20003f06270 */
[----:B------:R-:W-:Y:S01]  /*5050*/  VIADD R0, R2, 0x65 ;  /* 0x0000006502007836 */ /* 0x000fe20000000000 */
[----:B------:R-:W-:Y:S01]  /*5060*/  ISETP.GT.U32.AND P2, PT, R250, R174, PT ;  /* 0x000000aefa00720c */ /* 0x000fe20003f44070 */
[----:B------:R-:W-:Y:S02]  /*5070*/  IMAD.MOV R3, RZ, RZ, -R3 ;  /* 0x000000ffff037224 */ /* 0x000fe400078e0a03 */
[----:B------:R-:W-:Y:S01]  /*5080*/  @!P6 IMAD.MOV R178, RZ, RZ, -R178 ;  /* 0x000000ffffb2e224 */ /* 0x000fe200078e0ab2 */
[----:B------:R-:W-:Y:S01]  /*5090*/  IABS R171, R0 ;  /* 0x0000000000ab7213 */ /* 0x000fe20000000000 */
[----:B------:R-:W-:Y:S01]  /*50a0*/  @!P1 IMAD.IADD R176, R176, 0x1, -R250 ;  /* 0x00000001b0b09824 */ /* 0x000fe200078e0afa */
[----:B------:R-:W-:Y:S01]  /*50b0*/  ISETP.GE.AND P6, PT, R4, RZ, PT ;  /* 0x000000ff0400720c */ /* 0x000fe20003fc6270 */
[----:B------:R-:W-:Y:S01]  /*50c0*/  IMAD R172, R250, R3, R5 ;  /* 0x00000003faac7224 */ /* 0x000fe200078e0205 */
[----:B------:R-:W-:Y:S01]  /*50d0*/  ISETP.GE.AND P1, PT, R7, RZ, PT ;  /* 0x000000ff0700720c */ /* 0x000fe20003f26270 */
[----:B------:R-:W-:-:S02]  /*50e0*/  VIADD R3, R2, 0x66 ;  /* 0x0000006602037836 */ /* 0x000fc40000000000 */
[----:B------:R-:W-:Y:S02]  /*50f0*/  @!P3 IMAD.IADD R173, R173, 0x1, -R250 ;  /* 0x00000001adadb824 */ /* 0x000fe400078e0afa */
[----:B------:R-:W-:Y:S01]  /*5100*/  @!P4 IMAD.MOV R176, RZ, RZ, -R176 ;  /* 0x000000ffffb0c224 */ /* 0x000fe200078e0ab0 */
[----:B------:R-:W-:Y:S01]  /*5110*/  ISETP.GE.AND P4, PT, R0, RZ, PT ;  /* 0x000000ff0000720c */ /* 0x000fe20003f86270 */
[----:B------:R-:W-:Y:S01]  /*5120*/  IMAD.HI.U32 R0, R246, R171, RZ ;  /* 0x000000abf6007227 */ /* 0x000fe200078e00ff */
[----:B------:R-:W-:Y:S02]  /*5130*/  IABS R5, R3 ;  /* 0x0000000300057213 */ /* 0x000fe40000000000 */
[----:B------:R-:W-:Y:S01]  /*5140*/  ISETP.GT.U32.AND P3, PT, R250, R173, PT ;  /* 0x000000adfa00720c */ /* 0x000fe20003f64070 */
[----:B------:R-:W-:Y:S01]  /*5150*/  @!P2 IMAD.IADD R174, R174, 0x1, -R250 ;  /* 0x00000001aeaea824 */ /* 0x000fe200078e0afa */
[----:B------:R-:W-:Y:S01]  /*5160*/  ISETP.GT.U32.AND P2, PT, R250, R172, PT ;  /* 0x000000acfa00720c */ /* 0x000fe20003f44070 */
[----:B------:R-:W-:Y:S01]  /*5170*/  @!P0 IMAD.MOV R175, RZ, RZ, -R175 ;  /* 0x000000ffffaf8224 */ /* 0x000fe200078e0aaf */
[----:B------:R-:W-:Y:S01]  /*5180*/  ISETP.GE.AND P0, PT, R3, RZ, PT ;  /* 0x000000ff0300720c */ /* 0x000fe20003f06270 */
[----:B------:R-:W-:Y:S01]  /*5190*/  IMAD.HI.U32 R3, R246, R5, RZ ;  /* 0x00000005f6037227 */ /* 0x000fe200078e00ff */
[----:B------:R-:W-:-:S03]  /*51a0*/  IADD3 R0, -R0, RZ, RZ ;  /* 0x000000ff00007210 */ /* 0x000fc60007ffe1ff */
[----:B------:R-:W-:Y:S02]  /*51b0*/  IMAD.MOV R3, RZ, RZ, -R3 ;  /* 0x000000ffff037224 */ /* 0x000fe400078e0a03 */
[C---:B------:R-:W-:Y:S02]  /*51c0*/  IMAD R171, R250.reuse, R0, R171 ;  /* 0x00000000faab7224 */ /* 0x040fe400078e02ab */
[C---:B------:R-:W-:Y:S02]  /*51d0*/  IMAD R170, R250.reuse, R3, R5 ;  /* 0x00000003faaa7224 */ /* 0x040fe400078e0205 */
[--C-:B------:R-:W-:Y:S01]  /*51e0*/  @!P3 IMAD.IADD R173, R173, 0x1, -R250.reuse ;  /* 0x00000001adadb824 */ /* 0x100fe200078e0afa */
[----:B------:R-:W-:Y:S01]  /*51f0*/  ISETP.GT.U32.AND P3, PT, R250, R171, PT ;  /* 0x000000abfa00720c */ /* 0x000fe20003f64070 */
[----:B------:R-:W-:Y:S02]  /*5200*/  @!P2 IMAD.IADD R172, R172, 0x1, -R250 ;  /* 0x00000001acaca824 */ /* 0x000fe400078e0afa */
[----:B------:R-:W-:Y:S01]  /*5210*/  @!P6 IMAD.MOV R174, RZ, RZ, -R174 ;  /* 0x000000ffffaee224 */ /* 0x000fe200078e0aae */
[----:B------:R-:W-:Y:S01]  /*5220*/  ISETP.GT.U32.AND P6, PT, R250, R170, PT ;  /* 0x000000aafa00720c */ /* 0x000fe20003fc4070 */
[----:B------:R-:W-:Y:S01]  /*5230*/  VIADD R4, R2, 0x67 ;  /* 0x0000006702047836 */ /* 0x000fe20000000000 */
[----:B------:R-:W-:Y:S01]  /*5240*/  ISETP.GT.U32.AND P2, PT, R250, R172, PT ;  /* 0x000000acfa00720c */ /* 0x000fe20003f44070 */
[----:B------:R-:W-:Y:S01]  /*5250*/  @!P5 IMAD.MOV R177, RZ, RZ, -R177 ;  /* 0x000000ffffb1d224 */ /* 0x000fe200078e0ab1 */
[----:B------:R-:W-:Y:S01]  /*5260*/  ISETP.GE.AND P5, PT, R6, RZ, PT ;  /* 0x000000ff0600720c */ /* 0x000fe20003fa6270 */
[C---:B------:R-:W-:Y:S01]  /*5270*/  VIADD R6, R2.reuse, 0x68 ;  /* 0x0000006802067836 */ /* 0x040fe20000000000 */
[----:B------:R-:W-:Y:S01]  /*5280*/  IABS R169, R4 ;  /* 0x0000000400a97213 */ /* 0x000fe20000000000 */
[----:B------:R-:W-:-:S02]  /*5290*/  VIADD R8, R2, 0x6a ;  /* 0x0000006a02087836 */ /* 0x000fc40000000000 */
[--C-:B------:R-:W-:Y:S01]  /*52a0*/  @!P3 IMAD.IADD R171, R171, 0x1, -R250.reuse ;  /* 0x00000001ababb824 */ /* 0x100fe200078e0afa */
[----:B------:R-:W-:Y:S01]  /*52b0*/  IABS R7, R6 ;  /* 0x0000000600077213 */ /* 0x000fe20000000000 */
[----:B------:R-:W-:Y:S01]  /*52c0*/  IMAD.HI.U32 R0, R246, R169, RZ ;  /* 0x000000a9f6007227 */ /* 0x000fe200078e00ff */
[----:B------:R-:W-:Y:S02]  /*52d0*/  IABS R5, R8 ;  /* 0x0000000800057213 */ /* 0x000fe40000000000 */
[----:B------:R-:W-:Y:S01]  /*52e0*/  ISETP.GT.U32.AND P3, PT, R250, R171, PT ;  /* 0x000000abfa00720c */ /* 0x000fe20003f64070 */
[----:B------:R-:W-:Y:S01]  /*52f0*/  @!P6 IMAD.IADD R170, R170, 0x1, -R250 ;  /* 0x00000001aaaae824 */ /* 0x000fe200078e0afa */
[----:B------:R-:W-:Y:S01]  /*5300*/  @!P2 IADD3 R172, R172, -R250, RZ ;  /* 0x800000faacaca210 */ /* 0x000fe20007ffe0ff */
[----:B------:R-:W-:Y:S01]  /*5310*/  IMAD.HI.U32 R3, R246, R7, RZ ;  /* 0x00000007f6037227 */ /* 0x000fe200078e00ff */
[----:B------:R-:W-:Y:S02]  /*5320*/  ISETP.GE.AND P2, PT, R6, RZ, PT ;  /* 0x000000ff0600720c */ /* 0x000fe40003f46270 */
[----:B------:R-:W-:Y:S01]  /*5330*/  ISETP.GT.U32.AND P6, PT, R250, R170, PT ;  /* 0x000000aafa00720c */ /* 0x000fe20003fc4070 */
[----:B------:R-:W-:-:S02]  /*5340*/  VIADD R6, R2, 0x69 ;  /* 0x0000006902067836 */ /* 0x000fc40000000000 */
[----:B------:R-:W-:Y:S02]  /*5350*/  IMAD.MOV R0, RZ, RZ, -R0 ;  /* 0x000000ffff007224 */ /* 0x000fe400078e0a00 */
[----:B------:R-:W-:Y:S01]  /*5360*/  IMAD.MOV R3, RZ, RZ, -R3 ;  /* 0x000000ffff037224 */ /* 0x000fe200078e0a03 */
[----:B------:R-:W-:Y:S01]  /*5370*/  IABS R167, R6 ;  /* 0x0000000600a77213 */ /* 0x000fe20000000000 */
[C---:B------:R-:W-:Y:S01]  /*5380*/  IMAD R169, R250.reuse, R0, R169 ;  /* 0x00000000faa97224 */ /* 0x040fe200078e02a9 */
[----:B------:R-:W-:Y:S01]  /*5390*/  @!P3 IADD3 R171, R171, -R250, RZ ;  /* 0x800000faababb210 */ /* 0x000fe20007ffe0ff */
[----:B------:R-:W-:Y:S02]  /*53a0*/  IMAD R168, R250, R3, R7 ;  /* 0x00000003faa87224 */ /* 0x000fe400078e0207 */
[----:B------:R-:W-:Y:S01]  /*53b0*/  IMAD.HI.U32 R0, R246, R167, RZ ;  /* 0x000000a7f6007227 */ /* 0x000fe200078e00ff */
[----:B------:R-:W-:-:S03]  /*53c0*/  ISETP.GT.U32.AND P3, PT, R250, R169, PT ;  /* 0x000000a9fa00720c */ /* 0x000fc60003f64070 */
[----:B------:R-:W-:Y:S01]  /*53d0*/  @!P5 IMAD.MOV R173, RZ, RZ, -R173 ;  /* 0x000000ffffadd224 */ /* 0x000fe200078e0aad */
[----:B------:R-:W-:Y:S01]  /*53e0*/  ISETP.GE.AND P5, PT, R4, RZ, PT ;  /* 0x000000ff0400720c */ /* 0x000fe20003fa6270 */
[----:B------:R-:W-:Y:S01]  /*53f0*/  @!P6 IMAD.IADD R170, R170, 0x1, -R250 ;  /* 0x00000001aaaae824 */ /* 0x000fe200078e0afa */
[----:B------:R-:W-:Y:S01]  /*5400*/  ISETP.GT.U32.AND P6, PT, R250, R168, PT ;  /* 0x000000a8fa00720c */ /* 0x000fe20003fc4070 */
[----:B------:R-:W-:Y:S02]  /*5410*/  IMAD.MOV R4, RZ, RZ, -R0 ;  /* 0x000000ffff047224 */ /* 0x000fe400078e0a00 */
[----:B------:R-:W-:-:S04]  /*5420*/  IMAD.HI.U32 R0, R246, R5, RZ ;  /* 0x00000005f6007227 */ /* 0x000fc800078e00ff */
[C---:B------:R-:W-:Y:S02]  /*5430*/  IMAD R167, R250.reuse, R4, R167 ;  /* 0x00000004faa77224 */ /* 0x040fe400078e02a7 */
[----:B------:R-:W-:Y:S02]  /*5440*/  IMAD.MOV R166, RZ, RZ, -R0 ;  /* 0x000000ffffa67224 */ /* 0x000fe400078e0a00 */
[----:B------:R-:W-:Y:S01]  /*5450*/  @!P3 IMAD.IADD R169, R169, 0x1, -R250 ;  /* 0x00000001a9a9b824 */ /* 0x000fe200078e0afa */
[C---:B------:R-:W-:Y:S01]  /*5460*/  ISETP.GT.U32.AND P3, PT, R250.reuse, R167, PT ;  /* 0x000000a7fa00720c */ /* 0x040fe20003f64070 */
[----:B------:R-:W-:Y:S01]  /*5470*/  IMAD R166, R250, R166, R5 ;  /* 0x000000a6faa67224 */ /* 0x000fe200078e0205 */
[----:B------:R-:W-:Y:S01]  /*5480*/  @!P6 IADD3 R168, R168, -R250, RZ ;  /* 0x800000faa8a8e210 */ /* 0x000fe20007ffe0ff */
[C---:B------:R-:W-:Y:S02]  /*5490*/  VIADD R9, R2.reuse, 0x6b ;  /* 0x0000006b02097836 */ /* 0x040fe40000000000 */
[----:B------:R-:W-:Y:S01]  /*54a0*/  VIADD R10, R2, 0x6c ;  /* 0x0000006c020a7836 */ /* 0x000fe20000000000 */
[----:B------:R-:W-:Y:S01]  /*54b0*/  ISETP.GT.U32.AND P6, PT, R250, R166, PT ;  /* 0x000000a6fa00720c */ /* 0x000fe20003fc4070 */
[----:B------:R-:W-:Y:S01]  /*54c0*/  VIADD R11, R2, 0x6d ;  /* 0x0000006d020b7836 */ /* 0x000fe20000000000 */
[----:B------:R-:W-:Y:S01]  /*54d0*/  IABS R165, R9 ;  /* 0x0000000900a57213 */ /* 0x000fe20000000000 */
[----:B------:R-:W-:Y:S01]  /*54e0*/  @!P0 IMAD.MOV R170, RZ, RZ, -R170 ;  /* 0x000000ffffaa8224 */ /* 0x000fe200078e0aaa */
[----:B------:R-:W-:Y:S01]  /*54f0*/  IABS R7, R10 ;  /* 0x0000000a00077213 */ /* 0x000fe20000000000 */
[----:B------:R-:W-:Y:S01]  /*5500*/  @!P4 IMAD.MOV R171, RZ, RZ, -R171 ;  /* 0x000000ffffabc224 */ /* 0x000fe200078e0aab */
[----:B------:R-:W-:Y:S01]  /*5510*/  IABS R163, R11 ;  /* 0x0000000b00a37213 */ /* 0x000fe20000000000 */
[----:B------:R-:W-:-:S04]  /*5520*/  IMAD.HI.U32 R3, R246, R165, RZ ;  /* 0x000000a5f6037227 */ /* 0x000fc800078e00ff */
[--C-:B------:R-:W-:Y:S01]  /*5530*/  @!P3 IMAD.IADD R167, R167, 0x1, -R250.reuse ;  /* 0x00000001a7a7b824 */ /* 0x100fe200078e0afa */
[----:B------:R-:W-:Y:S01]  /*5540*/  ISETP.GT.U32.AND P3, PT, R250, R169, PT ;  /* 0x000000a9fa00720c */ /* 0x000fe20003f64070 */
[----:B------:R-:W-:Y:S02]  /*5550*/  IMAD.MOV R3, RZ, RZ, -R3 ;  /* 0x000000ffff037224 */ /* 0x000fe400078e0a03 */
[----:B------:R-:W-:Y:S01]  /*5560*/  @!P6 IMAD.IADD R166, R166, 0x1, -R250 ;  /* 0x00000001a6a6e824 */ /* 0x000fe200078e0afa */
[----:B------:R-:W-:Y:S01]  /*5570*/  ISETP.GT.U32.AND P6, PT, R250, R167, PT ;  /* 0x000000a7fa00720c */ /* 0x000fe20003fc4070 */
[----:B------:R-:W-:-:S03]  /*5580*/  IMAD.HI.U32 R4, R246, R7, RZ ;  /* 0x00000007f6047227 */ /* 0x000fc600078e00ff */
[----:B------:R-:W-:Y:S01]  /*5590*/  ISETP.GT.U32.AND P4, PT, R250, R166, PT ;  /* 0x000000a6fa00720c */ /* 0x000fe20003f84070 */
[----:B------:R-:W-:-:S04]  /*55a0*/  IMAD.HI.U32 R0, R246, R163, RZ ;  /* 0x000000a3f6007227 */ /* 0x000fc800078e00ff */
[C---:B------:R-:W-:Y:S01]  /*55b0*/  IMAD R165, R250.reuse, R3, R165 ;  /* 0x00000003faa57224 */ /* 0x040fe200078e02a5 */
[----:B------:R-:W-:Y:S01]  /*55c0*/  @!P3 IADD3 R169, R169, -R250, RZ ;  /* 0x800000faa9a9b210 */ /* 0x000fe20007ffe0ff */
[----:B------:R-:W-:Y:S02]  /*55d0*/  IMAD.MOV R4, RZ, RZ, -R4 ;  /* 0x000000ffff047224 */ /* 0x000fe400078e0a04 */
[----:B------:R-:W-:Y:S01]  /*55e0*/  IMAD.MOV R0, RZ, RZ, -R0 ;  /* 0x000000ffff007224 */ /* 0x000fe200078e0a00 */
[C---:B------:R-:W-:Y:S01]  /*55f0*/  ISETP.GT.U32.AND P0, PT, R250.reuse, R165, PT ;  /* 0x000000a5fa00720c */ /* 0x040fe20003f04070 */
[C---:B------:R-:W-:Y:S02]  /*5600*/  IMAD R164, R250.reuse, R4, R7 ;  /* 0x00000004faa47224 */ /* 0x040fe400078e0207 */
[----:B------:R-:W-:Y:S02]  /*5610*/  IMAD R163, R250, R0, R163 ;  /* 0x00000000faa37224 */ /* 0x000fe400078e02a3 */
[----:B------:R-:W-:Y:S01]  /*5620*/  VIADD R7, R2, 0x6f ;  /* 0x0000006f02077836 */ /* 0x000fe20000000000 */
[C---:B------:R-:W-:Y:S01]  /*5630*/  ISETP.GT.U32.AND P3, PT, R250.reuse, R164, PT ;  /* 0x000000a4fa00720c */ /* 0x040fe20003f64070 */
[----:B------:R-:W-:Y:S01]  /*5640*/  @!P1 IMAD.MOV R172, RZ, RZ, -R172 ;  /* 0x000000ffffac9224 */ /* 0x000fe200078e0aac */
[----:B------:R-:W-:Y:S01]  /*5650*/  ISETP.GT.U32.AND P1, PT, R250, R168, PT ;  /* 0x000000a8fa00720c */ /* 0x000fe20003f24070 */
[----:B------:R-:W-:Y:S01]  /*5660*/  VIADD R4, R2, 0x6e ;  /* 0x0000006e02047836 */ /* 0x000fe20000000000 */
[----:B------:R-:W-:Y:S01]  /*5670*/  IABS R161, R7 ;  /* 0x0000000700a17213 */ /* 0x000fe20000000000 */
[--C-:B------:R-:W-:Y:S01]  /*5680*/  @!P6 IMAD.IADD R167, R167, 0x1, -R250.reuse ;  /* 0x00000001a7a7e824 */ /* 0x100fe200078e0afa */
[----:B------:R-:W-:Y:S01]  /*5690*/  ISETP.GT.U32.AND P6, PT, R250, R163, PT ;  /* 0x000000a3fa00720c */ /* 0x000fe20003fc4070 */
[----:B------:R-:W-:Y:S01]  /*56a0*/  @!P0 IMAD.IADD R165, R165, 0x1, -R250 ;  /* 0x00000001a5a58824 */ /* 0x000fe200078e0afa */
[----:B------:R-:W-:Y:S01]  /*56b0*/  IABS R5, R4 ;  /* 0x0000000400057213 */ /* 0x000fe20000000000 */
[----:B------:R-:W-:Y:S01]  /*56c0*/  IMAD.HI.U32 R3, R246, R161, RZ ;  /* 0x000000a1f6037227 */ /* 0x000fe200078e00ff */
[----:B------:R-:W-:-:S03]  /*56d0*/  ISETP.GE.AND P0, PT, R9, RZ, PT ;  /* 0x000000ff0900720c */ /* 0x000fc60003f06270 */
[----:B------:R-:W-:Y:S01]  /*56e0*/  @!P4 IMAD.IADD R166, R166, 0x1, -R250 ;  /* 0x00000001a6a6c824 */ /* 0x000fe200078e0afa */
[----:B------:R-:W-:Y:S01]  /*56f0*/  ISETP.GE.AND P4, PT, R8, RZ, PT ;  /* 0x000000ff0800720c */ /* 0x000fe20003f86270 */
[----:B------:R-:W-:Y:S01]  /*5700*/  IMAD.HI.U32 R0, R246, R5, RZ ;  /* 0x00000005f6007227 */ /* 0x000fe200078e00ff */
[----:B------:R-:W-:-:S03]  /*5710*/  IADD3 R8, R2, 0x77, RZ ;  /* 0x0000007702087810 */ /* 0x000fc60007ffe0ff */
[----:B------:R-:W-:Y:S01]  /*5720*/  IMAD.MOV R3, RZ, RZ, -R3 ;  /* 0x000000ffff037224 */ /* 0x000fe200078e0a03 */
[----:B------:R-:W-:Y:S01]  /*5730*/  IABS R153, R8 ;  /* 0x0000000800997213 */ /* 0x000fe20000000000 */
[----:B------:R-:W-:Y:S01]  /*5740*/  @!P5 IMAD.MOV R169, RZ, RZ, -R169 ;  /* 0x000000ffffa9d224 */ /* 0x000fe200078e0aa9 */
[----:B------:R-:W-:Y:S01]  /*5750*/  ISETP.GT.U32.AND P5, PT, R250, R165, PT ;  /* 0x000000a5fa00720c */ /* 0x000fe20003fa4070 */
[----:B------:R-:W-:Y:S01]  /*5760*/  @!P1 IMAD.IADD R168, R168, 0x1, -R250 ;  /* 0x00000001a8a89824 */ /* 0x000fe200078e0afa */
[----:B------:R-:W-:Y:S01]  /*5770*/  ISETP.GE.AND P1, PT, R6, RZ, PT ;  /* 0x000000ff0600720c */ /* 0x000fe20003f26270 */
[----:B------:R-:W-:Y:S02]  /*5780*/  IMAD.MOV R0, RZ, RZ, -R0 ;  /* 0x000000ffff007224 */ /* 0x000fe400078e0a00 */
[----:B------:R-:W-:Y:S01]  /*5790*/  IMAD R161, R250, R3, R161 ;  /* 0x00000003faa17224 */ /* 0x000fe200078e02a1 */
[----:B------:R-:W-:Y:S01]  /*57a0*/  IADD3 R3, R2, 0x70, RZ ;  /* 0x0000007002037810 */ /* 0x000fe20007ffe0ff */
[----:B------:R-:W-:-:S02]  /*57b0*/  @!P6 IMAD.IADD R163, R163, 0x1, -R250 ;  /* 0x00000001a3a3e824 */ /* 0x000fc400078e0afa */
[C---:B------:R-:W-:Y:S01]  /*57c0*/  IMAD R162, R250.reuse, R0, R5 ;  /* 0x00000000faa27224 */ /* 0x040fe200078e0205 */
[----:B------:R-:W-:Y:S01]  /*57d0*/  IABS R5, R3 ;  /* 0x0000000300057213 */ /* 0x000fe20000000000 */
[----:B------:R-:W-:Y:S01]  /*57e0*/  @!P4 IMAD.MOV R166, RZ, RZ, -R166 ;  /* 0x000000ffffa6c224 */ /* 0x000fe200078e0aa6 */
[----:B------:R-:W-:Y:S01]  /*57f0*/  ISETP.GT.U32.AND P6, PT, R250, R163, PT ;  /* 0x000000a3fa00720c */ /* 0x000fe20003fc4070 */
[----:B------:R-:W-:Y:S01]  /*5800*/  @!P5 IMAD.IADD R165, R165, 0x1, -R250 ;  /* 0x00000001a5a5d824 */ /* 0x000fe200078e0afa */
[----:B------:R-:W-:Y:S01]  /*5810*/  ISETP.GE.AND P4, PT, R11, RZ, PT ;  /* 0x000000ff0b00720c */ /* 0x000fe20003f86270 */
[----:B------:R-:W-:Y:S01]  /*5820*/  IMAD.HI.U32 R0, R246, R5, RZ ;  /* 0x00000005f6007227 */ /* 0x000fe200078e00ff */
[----:B------:R-:W-:-:S03]  /*5830*/  ISETP.GT.U32.AND P5, PT, R250, R161, PT ;  /* 0x000000a1fa00720c */ /* 0x000fc60003fa4070 */
[----:B------:R-:W-:Y:S01]  /*5840*/  @!P3 IMAD.IADD R164, R164, 0x1, -R250 ;  /* 0x00000001a4a4b824 */ /* 0x000fe200078e0afa */
[----:B------:R-:W-:Y:S01]  /*5850*/  ISETP.GE.AND P3, PT, R10, RZ, PT ;  /* 0x000000ff0a00720c */ /* 0x000fe20003f66270 */
[----:B------:R-:W-:Y:S01]  /*5860*/  @!P1 IMAD.MOV R167, RZ, RZ, -R167 ;  /* 0x000000ffffa79224 */ /* 0x000fe200078e0aa7 */
[C---:B------:R-:W-:Y:S01]  /*5870*/  ISETP.GT.U32.AND P1, PT, R250.reuse, R162, PT ;  /* 0x000000a2fa00720c */ /* 0x040fe20003f24070 */
[----:B------:R-:W-:Y:S02]  /*5880*/  IMAD.MOV R0, RZ, RZ, -R0 ;  /* 0x000000ffff007224 */ /* 0x000fe400078e0a00 */
[----:B------:R-:W-:Y:S01]  /*5890*/  @!P2 IMAD.MOV R168, RZ, RZ, -R168 ;  /* 0x000000ffffa8a224 */ /* 0x000fe200078e0aa8 */
[C---:B------:R-:W-:Y:S01]  /*58a0*/  ISETP.GT.U32.AND P2, PT, R250.reuse, R164, PT ;  /* 0x000000a4fa00720c */ /* 0x040fe20003f44070 */
[----:B------:R-:W-:Y:S01]  /*58b0*/  @!P6 IMAD.IADD R163, R163, 0x1, -R250 ;  /* 0x00000001a3a3e824 */ /* 0x000fe200078e0afa */
[----:B------:R-:W-:Y:S01]  /*58c0*/  ISETP.GE.AND P6, PT, R7, RZ, PT ;  /* 0x000000ff0700720c */ /* 0x000fe20003fc6270 */
[----:B------:R-:W-:Y:S01]  /*58d0*/  IMAD R160, R250, R0, R5 ;  /* 0x00000000faa07224 */ /* 0x000fe200078e0205 */
[C---:B------:R-:W-:Y:S01]  /*58e0*/  IADD3 R0, R2.reuse, 0x72, RZ ;  /* 0x0000007202007810 */ /* 0x040fe20007ffe0ff */
[----:B------:R-:W-:-:S02]  /*58f0*/  VIADD R6, R2, 0x71 ;  /* 0x0000007102067836 */ /* 0x000fc40000000000 */
[----:B------:R-:W-:Y:S01]  /*5900*/  @!P4 IMAD.MOV R163, RZ, RZ, -R163 ;  /* 0x000000ffffa3c224 */ /* 0x000fe200078e0aa3 */
[----:B------:R-:W-:Y:S01]  /*5910*/  ISETP.GT.U32.AND P4, PT, R250, R160, PT ;  /* 0x000000a0fa00720c */ /* 0x000fe20003f84070 */
[--C-:B------:R-:W-:Y:S01]  /*5920*/  @!P5 IMAD.IADD R161, R161, 0x1, -R250.reuse ;  /* 0x00000001a1a1d824 */ /* 0x100fe200078e0afa */
[----:B------:R-:W-:Y:S01]  /*5930*/  IABS R159, R6 ;  /* 0x00000006009f7213 */ /* 0x000fe20000000000 */
[----:B------:R-:W-:Y:S01]  /*5940*/  @!P1 IMAD.IADD R162, R162, 0x1, -R250 ;  /* 0x00000001a2a29824 */ /* 0x000fe200078e0afa */
[----:B------:R-:W-:Y:S01]  /*5950*/  ISETP.GE.AND P1, PT, R3, RZ, PT ;  /* 0x000000ff0300720c */ /* 0x000fe20003f26270 */
[----:B------:R-:W-:Y:S01]  /*5960*/  @!P0 IMAD.MOV R165, RZ, RZ, -R165 ;  /* 0x000000ffffa58224 */ /* 0x000fe200078e0aa5 */
[----:B------:R-:W-:Y:S01]  /*5970*/  @!P2 IADD3 R164, R164, -R250, RZ ;  /* 0x800000faa4a4a210 */ /* 0x000fe20007ffe0ff */
[----:B------:R-:W-:Y:S01]  /*5980*/  IMAD.HI.U32 R3, R246, R159, RZ ;  /* 0x0000009ff6037227 */ /* 0x000fe200078e00ff */
[C---:B------:R-:W-:Y:S02]  /*5990*/  ISETP.GT.U32.AND P5, PT, R250.reuse, R161, PT ;  /* 0x000000a1fa00720c */ /* 0x040fe40003fa4070 */
[----:B------:R-:W-:Y:S01]  /*59a0*/  ISETP.GT.U32.AND P0, PT, R250, R162, PT ;  /* 0x000000a2fa00720c */ /* 0x000fe20003f04070 */
[----:B------:R-:W-:Y:S01]  /*59b0*/  IMAD.MOV R3, RZ, RZ, -R3 ;  /* 0x000000ffff037224 */ /* 0x000fe200078e0a03 */
[----:B------:R-:W-:Y:S01]  /*59c0*/  ISETP.GE.AND P2, PT, R4, RZ, PT ;  /* 0x000000ff0400720c */ /* 0x000fe20003f46270 */
[----:B------:R-:W-:Y:S01]  /*59d0*/  @!P3 IMAD.MOV R164, RZ, RZ, -R164 ;  /* 0x000000ffffa4b224 */ /* 0x000fe200078e0aa4 */
[----:B------:R-:W-:Y:S01]  /*59e0*/  ISETP.GE.AND P3, PT, R6, RZ, PT ;  /* 0x000000ff0600720c */ /* 0x000fe20003f66270 */
[----:B------:R-:W-:Y:S01]  /*59f0*/  VIADD R6, R2, 0x74 ;  /* 0x0000007402067836 */ /* 0x000fe20000000000 */
[----:B------:R-:W-:Y:S01]  /*5a00*/  IABS R5, R0 ;  /* 0x0000000000057213 */ /* 0x000fe20000000000 */
[----:B------:R-:W-:-:S02]  /*5a10*/  @!P4 IMAD.IADD R160, R160, 0x1, -R250 ;  /* 0x00000001a0a0c824 */ /* 0x000fc400078e0afa */
[C---:B------:R-:W-:Y:S01]  /*5a20*/  IMAD R159, R250.reuse, R3, R159 ;  /* 0x00000003fa9f7224 */ /* 0x040fe200078e029f */
[----:B------:R-:W-:Y:S01]  /*5a30*/  IABS R7, R6 ;  /* 0x0000000600077213 */ /* 0x000fe20000000000 */
[--C-:B------:R-:W-:Y:S01]  /*5a40*/  @!P5 IMAD.IADD R161, R161, 0x1, -R250.reuse ;  /* 0x00000001a1a1d824 */ /* 0x100fe200078e0afa */
[----:B------:R-:W-:Y:S01]  /*5a50*/  ISETP.GT.U32.AND P4, PT, R250, R160, PT ;  /* 0x000000a0fa00720c */ /* 0x000fe20003f84070 */
[----:B------:R-:W-:Y:S01]  /*5a60*/  VIADD R3, R2, 0x73 ;  /* 0x0000007302037836 */ /* 0x000fe20000000000 */
[----:B------:R-:W-:Y:S01]  /*5a70*/  ISETP.GT.U32.AND P5, PT, R250, R159, PT ;  /* 0x0000009ffa00720c */ /* 0x000fe20003fa4070 */
[----:B------:R-:W-:Y:S01]  /*5a80*/  @!P0 IMAD.IADD R162, R162, 0x1, -R250 ;  /* 0x00000001a2a28824 */ /* 0x000fe200078e0afa */
[----:B------:R-:W-:Y:S01]  /*5a90*/  ISETP.GE.AND P0, PT, R0, RZ, PT ;  /* 0x000000ff0000720c */ /* 0x000fe20003f06270 */
[----:B------:R-:W-:Y:S01]  /*5aa0*/  IMAD.HI.U32 R0, R246, R5, RZ ;  /* 0x00000005f6007227 */ /* 0x000fe200078e00ff */
[----:B------:R-:W-:-:S03]  /*5ab0*/  IABS R157, R3 ;  /* 0x00000003009d7213 */ /* 0x000fc60000000000 */
[----:B------:R-:W-:-:S04]  /*5ac0*/  IMAD.HI.U32 R4, R246, R7, RZ ;  /* 0x00000007f6047227 */ /* 0x000fc800078e00ff */
[----:B------:R-:W-:Y:S02]  /*5ad0*/  IMAD.MOV R0, RZ, RZ, -R0 ;  /* 0x000000ffff007224 */ /* 0x000fe400078e0a00 */
[----:B------:R-:W-:Y:S01]  /*5ae0*/  IMAD.MOV R4, RZ, RZ, -R4 ;  /* 0x000000ffff047224 */ /* 0x000fe200078e0a04 */
[----:B------:R-:W-:Y:S01]  /*5af0*/  @!P5 IADD3 R159, R159, -R250, RZ ;  /* 0x800000fa9f9fd210 */ /* 0x000fe20007ffe0ff */
[----:B------:R-:W-:Y:S01]  /*5b00*/  @!P2 IMAD.MOV R162, RZ, RZ, -R162 ;  /* 0x000000ffffa2a224 */ /* 0x000fe200078e0aa2 */
[----:B------:R-:W-:Y:S01]  /*5b10*/  ISETP.GE.AND P2, PT, R3, RZ, PT ;  /* 0x000000ff0300720c */ /* 0x000fe20003f46270 */
[----:B------:R-:W-:Y:S01]  /*5b20*/  IMAD.HI.U32 R3, R246, R157, RZ ;  /* 0x0000009df6037227 */ /* 0x000fe200078e00ff */
[----:B------:R-:W-:-:S03]  /*5b30*/  ISETP.GT.U32.AND P5, PT, R250, R159, PT ;  /* 0x0000009ffa00720c */ /* 0x000fc60003fa4070 */
[----:B------:R-:W-:Y:S02]  /*5b40*/  IMAD R158, R250, R0, R5 ;  /* 0x00000000fa9e7224 */ /* 0x000fe400078e0205 */
[----:B------:R-:W-:Y:S02]  /*5b50*/  @!P4 IMAD.IADD R160, R160, 0x1, -R250 ;  /* 0x00000001a0a0c824 */ /* 0x000fe400078e0afa */
[C---:B------:R-:W-:Y:S01]  /*5b60*/  IMAD R156, R250.reuse, R4, R7 ;  /* 0x00000004fa9c7224 */ /* 0x040fe200078e0207 */
[C---:B------:R-:W-:Y:S01]  /*5b70*/  ISETP.GT.U32.AND P4, PT, R250.reuse, R158, PT ;  /* 0x0000009efa00720c */ /* 0x040fe20003f84070 */
[----:B------:R-:W-:Y:S02]  /*5b80*/  IMAD.MOV R3, RZ, RZ, -R3 ;  /* 0x000000ffff037224 */ /* 0x000fe400078e0a03 */
[----:B------:R-:W-:Y:S01]  /*5b90*/  @!P1 IMAD.MOV R160, RZ, RZ, -R160 ;  /* 0x000000ffffa09224 */ /* 0x000fe200078e0aa0 */
[C---:B------:R-:W-:Y:S01]  /*5ba0*/  ISETP.GT.U32.AND P1, PT, R250.reuse, R156, PT ;  /* 0x0000009cfa00720c */ /* 0x040fe20003f24070 */
[----:B------:R-:W-:-:S02]  /*5bb0*/  IMAD R157, R250, R3, R157 ;  /* 0x00000003fa9d7224 */ /* 0x000fc400078e029d */
[----:B------:R-:W-:Y:S02]  /*5bc0*/  VIADD R3, R2, 0x75 ;  /* 0x0000007502037836 */ /* 0x000fe40000000000 */
[----:B------:R-:W-:Y:S01]  /*5bd0*/  @!P6 IMAD.MOV R161, RZ, RZ, -R161 ;  /* 0x000000ffffa1e224 */ /* 0x000fe200078e0aa1 */
[----:B------:R-:W-:Y:S01]  /*5be0*/  ISETP.GE.AND P6, PT, R6, RZ, PT ;  /* 0x000000ff0600720c */ /* 0x000fe20003fc6270 */
[C---:B------:R-:W-:Y:S01]  /*5bf0*/  VIADD R6, R2.reuse, 0x76 ;  /* 0x0000007602067836 */ /* 0x040fe20000000000 */
[----:B------:R-:W-:Y:S01]  /*5c00*/  IABS R155, R3 ;  /* 0x00000003009b7213 */ /* 0x000fe20000000000 */
[----:B------:R-:W-:Y:S02]  /*5c10*/  VIADD R9, R2, 0x78 ;  /* 0x0000007802097836 */ /* 0x000fe40000000000 */
[--C-:B------:R-:W-:Y:S01]  /*5c20*/  @!P4 IMAD.IADD R158, R158, 0x1, -R250.reuse ;  /* 0x000000019e9ec824 */ /* 0x100fe200078e0afa */
[----:B------:R-:W-:Y:S01]  /*5c30*/  IABS R5, R6 ;  /* 0x0000000600057213 */ /* 0x000fe20000000000 */
[--C-:B------:R-:W-:Y:S01]  /*5c40*/  @!P1 IMAD.IADD R156, R156, 0x1, -R250.reuse ;  /* 0x000000019c9c9824 */ /* 0x100fe200078e0afa */
[----:B------:R-:W-:Y:S01]  /*5c50*/  IABS R7, R9 ;  /* 0x0000000900077213 */ /* 0x000fe20000000000 */
[----:B------:R-:W-:Y:S01]  /*5c60*/  @!P5 IMAD.IADD R159, R159, 0x1, -R250 ;  /* 0x000000019f9fd824 */ /* 0x000fe200078e0afa */
[----:B------:R-:W-:Y:S01]  /*5c70*/  ISETP.GT.U32.AND P4, PT, R250, R158, PT ;  /* 0x0000009efa00720c */ /* 0x000fe20003f84070 */
[----:B------:R-:W-:Y:S01]  /*5c80*/  IMAD.HI.U32 R0, R246, R155, RZ ;  /* 0x0000009bf6007227 */ /* 0x000fe200078e00ff */
[----:B------:R-:W-:-:S02]  /*5c90*/  ISETP.GT.U32.AND P1, PT, R250, R156, PT ;  /* 0x0000009cfa00720c */ /* 0x000fc40003f24070 */
[----:B------:R-:W-:Y:S01]  /*5ca0*/  ISETP.GT.U32.AND P5, PT, R250, R157, PT ;  /* 0x0000009dfa00720c */ /* 0x000fe20003fa4070 */
[----:B------:R-:W-:Y:S02]  /*5cb0*/  IMAD.MOV R0, RZ, RZ, -R0 ;  /* 0x000000ffff007224 */ /* 0x000fe400078e0a00 */
[----:B------:R-:W-:Y:S01]  /*5cc0*/  @!P3 IMAD.MOV R159, RZ, RZ, -R159 ;  /* 0x000000ffff9fb224 */ /* 0x000fe200078e0a9f */
[----:B------:R-:W-:Y:S01]  /*5cd0*/  ISETP.GE.AND P3, PT, R3, RZ, PT ;  /* 0x000000ff0300720c */ /* 0x000fe20003f66270 */
[----:B------:R-:W-:-:S04]  /*5ce0*/  IMAD.HI.U32 R3, R246, R153, RZ ;  /* 0x00000099f6037227 */ /* 0x000fc800078e00ff */
[----:B------:R-:W-:Y:S01]  /*5cf0*/  IMAD R155, R250, R0, R155 ;  /* 0x00000000fa9b7224 */ /* 0x000fe200078e029b */
[----:B------:R-:W-:Y:S01]  /*5d00*/  @!P4 IADD3 R158, R158, -R250, RZ ;  /* 0x800000fa9e9ec210 */ /* 0x000fe20007ffe0ff */
[----:B------:R-:W-:-:S03]  /*5d10*/  IMAD.HI.U32 R0, R246, R5, RZ ;  /* 0x00000005f6007227 */ /* 0x000fc600078e00ff */
[----:B------:R-:W-:Y:S01]  /*5d20*/  ISETP.GT.U32.AND P4, PT, R250, R155, PT ;  /* 0x0000009bfa00720c */ /* 0x000fe20003f84070 */
[----:B------:R-:W-:Y:S01]  /*5d30*/  IMAD.HI.U32 R4, R246, R7, RZ ;  /* 0x00000007f6047227 */ /* 0x000fe200078e00ff */
[----:B------:R-:W-:-:S03]  /*5d40*/  @!P0 IADD3 R158, -R158, RZ, RZ ;  /* 0x000000ff9e9e8210 */ /* 0x000fc60007ffe1ff */
[----:B------:R-:W-:Y:S02]  /*5d50*/  IMAD.MOV R3, RZ, RZ, -R3 ;  /* 0x000000ffff037224 */ /* 0x000fe400078e0a03 */
[----:B------:R-:W-:Y:S02]  /*5d60*/  IMAD.MOV R0, RZ, RZ, -R0 ;  /* 0x000000ffff007224 */ /* 0x000fe400078e0a00 */
[----:B------:R-:W-:Y:S02]  /*5d70*/  IMAD.MOV R4, RZ, RZ, -R4 ;  /* 0x000000ffff047224 */ /* 0x000fe400078e0a04 */
[C---:B------:R-:W-:Y:S02]  /*5d80*/  IMAD R153, R250.reuse, R3, R153 ;  /* 0x00000003fa997224 */ /* 0x040fe400078e0299 */
[C---:B------:R-:W-:Y:S02]  /*5d90*/  IMAD R154, R250.reuse, R0, R5 ;  /* 0x00000000fa9a7224 */ /* 0x040fe400078e0205 */
[----:B------:R-:W-:-:S02]  /*5da0*/  IMAD R152, R250, R4, R7 ;  /* 0x00000004fa987224 */ /* 0x000fc400078e0207 */
[----:B------:R-:W-:Y:S01]  /*5db0*/  @!P1 IMAD.IADD R156, R156, 0x1, -R250 ;  /* 0x000000019c9c9824 */ /* 0x000fe200078e0afa */
[----:B------:R-:W-:Y:S01]  /*5dc0*/  ISETP.GT.U32.AND P1, PT, R250, R153, PT ;  /* 0x00000099fa00720c */ /* 0x000fe20003f24070 */
[----:B------:R-:W-:Y:S01]  /*5dd0*/  VIADD R5, R2, 0x79 ;  /* 0x0000007902057836 */ /* 0x000fe20000000000 */
[C---:B------:R-:W-:Y:S01]  /*5de0*/  ISETP.GT.U32.AND P0, PT, R250.reuse, R154, PT ;  /* 0x0000009afa00720c */ /* 0x040fe20003f04070 */
[----:B------:R-:W-:Y:S01]  /*5df0*/  @!P6 IMAD.MOV R156, RZ, RZ, -R156 ;  /* 0x000000ffff9ce224 */ /* 0x000fe200078e0a9c */
[----:B------:R-:W-:Y:S01]  /*5e00*/  ISETP.GT.U32.AND P6, PT, R250, R152, PT ;  /* 0x00000098fa00720c */ /* 0x000fe20003fc4070 */
[----:B------:R-:W-:Y:S01]  /*5e10*/  VIADD R4, R2, 0x7a ;  /* 0x0000007a02047836 */ /* 0x000fe20000000000 */
[----:B------:R-:W-:Y:S01]  /*5e20*/  IABS R151, R5 ;  /* 0x0000000500977213 */ /* 0x000fe20000000000 */
[--C-:B------:R-:W-:Y:S02]  /*5e30*/  @!P5 IMAD.IADD R157, R157, 0x1, -R250.reuse ;  /* 0x000000019d9dd824 */ /* 0x100fe400078e0afa */
[----:B------:R-:W-:Y:S01]  /*5e40*/  @!P4 IMAD.IADD R155, R155, 0x1, -R250 ;  /* 0x000000019b9bc824 */ /* 0x000fe200078e0afa */
[----:B------:R-:W-:Y:S01]  /*5e50*/  IABS R3, R4 ;  /* 0x0000000400037213 */ /* 0x000fe20000000000 */
[----:B------:R-:W-:Y:S01]  /*5e60*/  IMAD.HI.U32 R0, R246, R151, RZ ;  /* 0x00000097f6007227 */ /* 0x000fe200078e00ff */
[----:B------:R-:W-:-:S02]  /*5e70*/  ISETP.GT.U32.AND P5, PT, R250, R157, PT ;  /* 0x0000009dfa00720c */ /* 0x000fc40003fa4070 */
[----:B------:R-:W-:Y:S01]  /*5e80*/  @!P1 IADD3 R153, R153, -R250, RZ ;  /* 0x800000fa99999210 */ /* 0x000fe20007ffe0ff */
[----:B------:R-:W-:Y:S01]  /*5e90*/  IMAD.MOV R0, RZ, RZ, -R0 ;  /* 0x000000ffff007224 */ /* 0x000fe200078e0a00 */
[----:B------:R-:W-:Y:S01]  /*5ea0*/  ISETP.GT.U32.AND P4, PT, R250, R155, PT ;  /* 0x0000009bfa00720c */ /* 0x000fe20003f84070 */
[----:B------:R-:W-:Y:S01]  /*5eb0*/  @!P6 IMAD.IADD R152, R152, 0x1, -R250 ;  /* 0x000000019898e824 */ /* 0x000fe200078e0afa */
[C---:B------:R-:W-:Y:S01]  /*5ec0*/  ISETP.GT.U32.AND P6, PT, R250.reuse, R153, PT ;  /* 0x00000099fa00720c */ /* 0x040fe20003fc4070 */
[----:B------:R-:W-:Y:S02]  /*5ed0*/  IMAD R151, R250, R0, R151 ;  /* 0x00000000fa977224 */ /* 0x000fe400078e0297 */
[----:B------:R-:W-:-:S04]  /*5ee0*/  IMAD.HI.U32 R0, R246, R3, RZ ;  /* 0x00000003f6007227 */ /* 0x000fc800078e00ff */
[----:B------:R-:W-:Y:S02]  /*5ef0*/  IMAD.MOV R0, RZ, RZ, -R0 ;  /* 0x000000ffff007224 */ /* 0x000fe400078e0a00 */
[--C-:B------:R-:W-:Y:S01]  /*5f00*/  @!P5 IMAD.IADD R157, R157, 0x1, -R250.reuse ;  /* 0x000000019d9dd824 */ /* 0x100fe200078e0afa */
[----:B------:R-:W-:Y:S01]  /*5f10*/  ISETP.GE.AND P5, PT, R6, RZ, PT ;  /* 0x000000ff0600720c */ /* 0x000fe20003fa6270 */
[----:B------:R-:W-:Y:S02]  /*5f20*/  IMAD R150, R250, R0, R3 ;  /* 0x00000000fa967224 */ /* 0x000fe400078e0203 */
[--C-:B------:R-:W-:Y:S01]  /*5f30*/  @!P4 IMAD.IADD R155, R155, 0x1, -R250.reuse ;  /* 0x000000019b9bc824 */ /* 0x100fe200078e0afa */
[----:B------:R-:W-:Y:S01]  /*5f40*/  @!P6 IADD3 R153, R153, -R250, RZ ;  /* 0x800000fa9999e210 */ /* 0x000fe20007ffe0ff */
[----:B------:R-:W-:Y:S01]  /*5f50*/  VIADD R6, R2, 0x7b ;  /* 0x0000007b02067836 */ /* 0x000fe20000000000 */
[----:B------:R-:W-:Y:S01]  /*5f60*/  ISETP.GT.U32.AND P6, PT, R250, R150, PT ;  /* 0x00000096fa00720c */ /* 0x000fe20003fc4070 */
[----:B------:R-:W-:Y:S01]  /*5f70*/  @!P0 IMAD.IADD R154, R154, 0x1, -R250 ;  /* 0x000000019a9a8824 */ /* 0x000fe200078e0afa */
[----:B------:R-:W-:Y:S01]  /*5f80*/  ISETP.GE.AND P0, PT, R5, RZ, PT ;  /* 0x000000ff0500720c */ /* 0x000fe20003f06270 */
[----:B------:R-:W-:Y:S01]  /*5f90*/  @!P3 IMAD.MOV R155, RZ, RZ, -R155 ;  /* 0x000000ffff9bb224 */ /* 0x000fe200078e0a9b */
[----:B------:R-:W-:Y:S01]  /*5fa0*/  ISETP.GT.U32.AND P3, PT, R250, R152, PT ;  /* 0x00000098fa00720c */ /* 0x000fe20003f64070 */
[----:B------:R-:W-:Y:S01]  /*5fb0*/  VIADD R7, R2, 0x7c ;  /* 0x0000007c02077836 */ /* 0x000fe20000000000 */
[----:B------:R-:W-:Y:S01]  /*5fc0*/  IABS R149, R6 ;  /* 0x0000000600957213 */ /* 0x000fe20000000000 */
[----:B------:R-:W-:Y:S01]  /*5fd0*/  @!P2 IMAD.MOV R157, RZ, RZ, -R157 ;  /* 0x000000ffff9da224 */ /* 0x000fe200078e0a9d */
[----:B------:R-:W-:Y:S01]  /*5fe0*/  ISETP.GE.AND P2, PT, R8, RZ, PT ;  /* 0x000000ff0800720c */ /* 0x000fe20003f46270 */
[----:B------:R-:W-:Y:S01]  /*5ff0*/  VIADD R8, R2, 0x7d ;  /* 0x0000007d02087836 */ /* 0x000fe20000000000 */
[----:B------:R-:W-:Y:S01]  /*6000*/  ISETP.GT.U32.AND P1, PT, R250, R154, PT ;  /* 0x0000009afa00720c */ /* 0x000fe20003f24070 */
[----:B------:R-:W-:Y:S01]  /*6010*/  IMAD.HI.U32 R0, R246, R149, RZ ;  /* 0x00000095f6007227 */ /* 0x000fe200078e00ff */
[----:B------:R-:W-:-:S02]  /*6020*/  IABS R5, R7 ;  /* 0x0000000700057213 */ /* 0x000fc40000000000 */
[----:B------:R-:W-:Y:S01]  /*6030*/  ISETP.GE.AND P4, PT, R9, RZ, PT ;  /* 0x000000ff0900720c */ /* 0x000fe20003f86270 */
[----:B------:R-:W-:Y:S01]  /*6040*/  @!P6 IMAD.IADD R150, R150, 0x1, -R250 ;  /* 0x000000019696e824 */ /* 0x000fe200078e0afa */
[----:B------:R-:W-:Y:S01]  /*6050*/  IABS R147, R8 ;  /* 0x0000000800937213 */ /* 0x000fe20000000000 */
[----:B------:R-:W-:-:S03]  /*6060*/  IMAD.HI.U32 R3, R246, R5, RZ ;  /* 0x00000005f6037227 */ /* 0x000fc600078e00ff */
[----:B------:R-:W-:Y:S01]  /*6070*/  ISETP.GT.U32.AND P6, PT, R250, R150, PT ;  /* 0x00000096fa00720c */ /* 0x000fe20003fc4070 */
[----:B------:R-:W-:Y:S01]  /*6080*/  IMAD.MOV R0, RZ, RZ, -R0 ;  /* 0x000000ffff007224 */ /* 0x000fe200078e0a00 */
[----:B------:R-:W-:Y:S01]  /*6090*/  @!P2 IADD3 R153, -R153, RZ, RZ ;  /* 0x000000ff9999a210 */ /* 0x000fe20007ffe1ff */
[----:B------:R-:W-:Y:S01]  /*60a0*/  @!P3 IMAD.IADD R152, R152, 0x1, -R250 ;  /* 0x000000019898b824 */ /* 0x000fe200078e0afa */
[----:B------:R-:W-:Y:S01]  /*60b0*/  ISETP.GE.AND P3, PT, R4, RZ, PT ;  /* 0x000000ff0400720c */ /* 0x000fe20003f66270 */
[----:B------:R-:W-:-:S04]  /*60c0*/  IMAD.HI.U32 R4, R246, R147, RZ ;  /* 0x00000093f6047227 */ /* 0x000fc800078e00ff */
[----:B------:R-:W-:Y:S02]  /*60d0*/  IMAD.MOV R3, RZ, RZ, -R3 ;  /* 0x000000ffff037224 */ /* 0x000fe400078e0a03 */
[----:B------:R-:W-:Y:S02]  /*60e0*/  IMAD R149, R250, R0, R149 ;  /* 0x00000000fa957224 */ /* 0x000fe400078e0295 */
[----:B------:R-:W-:Y:S01]  /*60f0*/  @!P1 IMAD.IADD R154, R154, 0x1, -R250 ;  /* 0x000000019a9a9824 */ /* 0x000fe200078e0afa */
[C---:B------:R-:W-:Y:S01]  /*6100*/  ISETP.GT.U32.AND P1, PT, R250.reuse, R151, PT ;  /* 0x00000097fa00720c */ /* 0x040fe20003f24070 */
[----:B------:R-:W-:Y:S01]  /*6110*/  IMAD.MOV R4, RZ, RZ, -R4 ;  /* 0x000000ffff047224 */ /* 0x000fe200078e0a04 */
[C---:B------:R-:W-:Y:S01]  /*6120*/  ISETP.GT.U32.AND P2, PT, R250.reuse, R149, PT ;  /* 0x00000095fa00720c */ /* 0x040fe20003f44070 */
[C---:B------:R-:W-:Y:S02]  /*6130*/  IMAD R148, R250.reuse, R3, R5 ;  /* 0x00000003fa947224 */ /* 0x040fe400078e0205 */
[----:B------:R-:W-:-:S02]  /*6140*/  IMAD R147, R250, R4, R147 ;  /* 0x00000004fa937224 */ /* 0x000fc400078e0293 */
[----:B------:R-:W-:Y:S01]  /*6150*/  @!P4 IMAD.MOV R152, RZ, RZ, -R152 ;  /* 0x000000ffff98c224 */ /* 0x000fe200078e0a98 */
[----:B------:R-:W-:Y:S01]  /*6160*/  ISETP.GT.U32.AND P4, PT, R250, R148, PT ;  /* 0x00000094fa00720c */ /* 0x000fe20003f84070 */
[--C-:B------:R-:W-:Y:S01]  /*6170*/  @!P6 IMAD.IADD R150, R150, 0x1, -R250.reuse ;  /* 0x000000019696e824 */ /* 0x100fe200078e0afa */
[----:B------:R-:W-:Y:S01]  /*6180*/  ISETP.GT.U32.AND P6, PT, R250, R147, PT ;  /* 0x00000093fa00720c */ /* 0x000fe20003fc4070 */
[----:B------:R-:W-:Y:S02]  /*6190*/  VIADD R4, R2, 0x7e ;  /* 0x0000007e02047836 */ /* 0x000fe40000000000 */
[--C-:B------:R-:W-:Y:S01]  /*61a0*/  @!P1 IMAD.IADD R151, R151, 0x1, -R250.reuse ;  /* 0x0000000197979824 */ /* 0x100fe200078e0afa */
[----:B------:R-:W-:Y:S01]  /*61b0*/  ISETP.GE.AND P1, PT, R6, RZ, PT ;  /* 0x000000ff0600720c */ /* 0x000fe20003f26270 */
[----:B------:R-:W-:Y:S01]  /*61c0*/  VIADD R6, R2, 0x7f ;  /* 0x0000007f02067836 */ /* 0x000fe20000000000 */
[----:B------:R-:W-:Y:S01]  /*61d0*/  IABS R3, R4 ;  /* 0x0000000400037213 */ /* 0x000fe20000000000 */
[----:B------:R-:W-:Y:S01]  /*61e0*/  @!P2 IMAD.IADD R149, R149, 0x1, -R250 ;  /* 0x000000019595a824 */ /* 0x000fe200078e0afa */
[----:B------:R-:W-:Y:S01]  /*61f0*/  ISETP.GE.AND P2, PT, R8, RZ, PT ;  /* 0x000000ff0800720c */ /* 0x000fe20003f46270 */
[----:B------:R-:W-:Y:S01]  /*6200*/  @!P5 IMAD.MOV R154, RZ, RZ, -R154 ;  /* 0x000000ffff9ad224 */ /* 0x000fe200078e0a9a */
[----:B------:R-:W-:Y:S01]  /*6210*/  IABS R145, R6 ;  /* 0x0000000600917213 */ /* 0x000fe20000000000 */
[----:B------:R-:W-:Y:S01]  /*6220*/  IMAD.HI.U32 R0, R246, R3, RZ ;  /* 0x00000003f6007227 */ /* 0x000fe200078e00ff */
[----:B------:R-:W-:-:S02]  /*6230*/  @!P4 IADD3 R148, R148, -R250, RZ ;  /* 0x800000fa9494c210 */ /* 0x000fc40007ffe0ff */
[C---:B------:R-:W-:Y:S01]  /*6240*/  ISETP.GT.U32.AND P4, PT, R250.reuse, R149, PT ;  /* 0x00000095fa00720c */ /* 0x040fe20003f84070 */
[----:B------:R-:W-:Y:S01]  /*6250*/  @!P6 IMAD.IADD R147, R147, 0x1, -R250 ;  /* 0x000000019393e824 */ /* 0x000fe200078e0afa */
[C---:B------:R-:W-:Y:S01]  /*6260*/  ISETP.GT.U32.AND P5, PT, R250.reuse, R151, PT ;  /* 0x00000097fa00720c */ /* 0x040fe20003fa4070 */
[----:B------:R-:W-:Y:S01]  /*6270*/  IMAD.MOV R146, RZ, RZ, -R0 ;  /* 0x000000ffff927224 */ /* 0x000fe200078e0a00 */
[----:B------:R-:W-:Y:S01]  /*6280*/  ISETP.GT.U32.AND P6, PT, R250, R148, PT ;  /* 0x00000094fa00720c */ /* 0x000fe20003fc4070 */
[----:B------:R-:W-:-:S04]  /*6290*/  IMAD.HI.U32 R0, R246, R145, RZ ;  /* 0x00000091f6007227 */ /* 0x000fc800078e00ff */
[C---:B------:R-:W-:Y:S02]  /*62a0*/  IMAD R146, R250.reuse, R146, R3 ;  /* 0x00000092fa927224 */ /* 0x040fe400078e0203 */
[----:B------:R-:W-:Y:S02]  /*62b0*/  IMAD.MOV R0, RZ, RZ, -R0 ;  /* 0x000000ffff007224 */ /* 0x000fe400078e0a00 */
[--C-:B------:R-:W-:Y:S01]  /*62c0*/  @!P4 IMAD.IADD R149, R149, 0x1, -R250.reuse ;  /* 0x000000019595c824 */ /* 0x100fe200078e0afa */
[C---:B------:R-:W-:Y:S01]  /*62d0*/  ISETP.GT.U32.AND P4, PT, R250.reuse, R146, PT ;  /* 0x00000092fa00720c */ /* 0x040fe20003f84070 */
[----:B------:R-:W-:Y:S02]  /*62e0*/  IMAD R145, R250, R0, R145 ;  /* 0x00000000fa917224 */ /* 0x000fe400078e0291 */
[----:B------:R-:W-:Y:S01]  /*62f0*/  @!P5 IMAD.IADD R151, R151, 0x1, -R250 ;  /* 0x000000019797d824 */ /* 0x000fe200078e0afa */
[----:B------:R-:W-:Y:S01]  /*6300*/  ISETP.GE.AND P5, PT, R7, RZ, PT ;  /* 0x000000ff0700720c */ /* 0x000fe20003fa6270 */
[----:B------:R-:W-:Y:S01]  /*6310*/  VIADD R7, R2, 0x80 ;  /* 0x0000008002077836 */ /* 0x000fe20000000000 */
[----:B------:R-:W-:Y:S01]  /*6320*/  @!P6 IADD3 R148, R148, -R250, RZ ;  /* 0x800000fa9494e210 */ /* 0x000fe20007ffe0ff */
[----:B------:R-:W-:Y:S01]  /*6330*/  VIADD R8, R2, 0x81 ;  /* 0x0000008102087836 */ /* 0x000fe20000000000 */
[----:B------:R-:W-:Y:S01]  /*6340*/  ISETP.GT.U32.AND P6, PT, R250, R145, PT ;  /* 0x00000091fa00720c */ /* 0x000fe20003fc4070 */
[----:B------:R-:W-:Y:S01]  /*6350*/  VIADD R9, R2, 0x82 ;  /* 0x0000008202097836 */ /* 0x000fe20000000000 */
[----:B------:R-:W-:Y:S01]  /*6360*/  IABS R3, R7 ;  /* 0x0000000700037213 */ /* 0x000fe20000000000 */
[----:B------:R-:W-:Y:S01]  /*6370*/  @!P3 IMAD.MOV R150, RZ, RZ, -R150 ;  /* 0x000000ffff96b224 */ /* 0x000fe200078e0a96 */
[----:B------:R-:W-:Y:S01]  /*6380*/  IABS R143, R8 ;  /* 0x00000008008f7213 */ /* 0x000fe20000000000 */
[----:B------:R-:W-:Y:S01]  /*6390*/  @!P4 IMAD.IADD R146, R146, 0x1, -R250 ;  /* 0x000000019292c824 */ /* 0x000fe200078e0afa */
[----:B------:R-:W-:Y:S01]  /*63a0*/  IABS R5, R9 ;  /* 0x0000000900057213 */ /* 0x000fe20000000000 */
[----:B------:R-:W-:Y:S01]  /*63b0*/  IMAD.HI.U32 R0, R246, R3, RZ ;  /* 0x00000003f6007227 */ /* 0x000fe200078e00ff */
[----:B------:R-:W-:-:S02]  /*63c0*/  ISETP.GE.AND P4, PT, R6, RZ, PT ;  /* 0x000000ff0600720c */ /* 0x000fc40003f86270 */
[----:B------:R-:W-:Y:S01]  /*63d0*/  @!P5 IADD3 R148, -R148, RZ, RZ ;  /* 0x000000ff9494d210 */ /* 0x000fe20007ffe1ff */
[----:B------:R-:W-:Y:S01]  /*63e0*/  IMAD.MOV R144, RZ, RZ, -R0 ;  /* 0x000000ffff907224 */ /* 0x000fe200078e0a00 */
[----:B------:R-:W-:Y:S01]  /*63f0*/  ISETP.GE.AND P5, PT, R7, RZ, PT ;  /* 0x000000ff0700720c */ /* 0x000fe20003fa6270 */
[----:B------:R-:W-:Y:S01]  /*6400*/  @!P6 IMAD.IADD R145, R145, 0x1, -R250 ;  /* 0x000000019191e824 */ /* 0x000fe200078e0afa */
[----:B------:R-:W-:Y:S01]  /*6410*/  ISETP.GT.U32.AND P6, PT, R250, R146, PT ;  /* 0x00000092fa00720c */ /* 0x000fe20003fc4070 */
[----:B------:R-:W-:Y:S01]  /*6420*/  IMAD.HI.U32 R0, R246, R143, RZ ;  /* 0x0000008ff6007227 */ /* 0x000fe200078e00ff */
[----:B------:R-:W-:-:S03]  /*6430*/  IADD3 R6, R2, 0x85, RZ ;  /* 0x0000008502067810 */ /* 0x000fc60007ffe0ff */
[C---:B------:R-:W-:Y:S01]  /*6440*/  IMAD R144, R250.reuse, R144, R3 ;  /* 0x00000090fa907224 */ /* 0x040fe200078e0203 */
[----:B------:R-:W-:Y:S01]  /*6450*/  IABS R139, R6 ;  /* 0x00000006008b7213 */ /* 0x000fe20000000000 */
[----:B------:R-:W-:Y:S02]  /*6460*/  IMAD.MOV R3, RZ, RZ, -R0 ;  /* 0x000000ffff037224 */ /* 0x000fe400078e0a00 */
[----:B------:R-:W-:Y:S01]  /*6470*/  @!P0 IMAD.MOV R151, RZ, RZ, -R151 ;  /* 0x000000ffff978224 */ /* 0x000fe200078e0a97 */
[C---:B------:R-:W-:Y:S01]  /*6480*/  ISETP.GT.U32.AND P3, PT, R250.reuse, R144, PT ;  /* 0x00000090fa00720c */ /* 0x040fe20003f64070 */
[C---:B------:R-:W-:Y:S01]  /*6490*/  IMAD R143, R250.reuse, R3, R143 ;  /* 0x00000003fa8f7224 */ /* 0x040fe200078e028f */
[C---:B------:R-:W-:Y:S01]  /*64a0*/  ISETP.GT.U32.AND P0, PT, R250.reuse, R147, PT ;  /* 0x00000093fa00720c */ /* 0x040fe20003f04070 */
[----:B------:R-:W-:Y:S01]  /*64b0*/  @!P1 IMAD.MOV R149, RZ, RZ, -R149 ;  /* 0x000000ffff959224 */ /* 0x000fe200078e0a95 */
[----:B------:R-:W-:Y:S01]  /*64c0*/  ISETP.GT.U32.AND P1, PT, R250, R145, PT ;  /* 0x00000091fa00720c */ /* 0x000fe20003f24070 */
[----:B------:R-:W-:Y:S01]  /*64d0*/  @!P6 IMAD.IADD R146, R146, 0x1, -R250 ;  /* 0x000000019292e824 */ /* 0x000fe200078e0afa */
[----:B------:R-:W-:Y:S01]  /*64e0*/  ISETP.GT.U32.AND P6, PT, R250, R143, PT ;  /* 0x0000008ffa00720c */ /* 0x000fe20003fc4070 */
[----:B------:R-:W-:-:S04]  /*64f0*/  IMAD.HI.U32 R0, R246, R5, RZ ;  /* 0x00000005f6007227 */ /* 0x000fc800078e00ff */
[----:B------:R-:W-:Y:S02]  /*6500*/  VIADD R3, R2, 0x83 ;  /* 0x0000008302037836 */ /* 0x000fe40000000000 */
[----:B------:R-:W-:Y:S02]  /*6510*/  IMAD.MOV R0, RZ, RZ, -R0 ;  /* 0x000000ffff007224 */ /* 0x000fe400078e0a00 */
[--C-:B------:R-:W-:Y:S01]  /*6520*/  @!P3 IMAD.IADD R144, R144, 0x1, -R250.reuse ;  /* 0x000000019090b824 */ /* 0x100fe200078e0afa */
[----:B------:R-:W-:Y:S01]  /*6530*/  IABS R141, R3 ;  /* 0x00000003008d7213 */ /* 0x000fe20000000000 */
[--C-:B------:R-:W-:Y:S01]  /*6540*/  @!P0 IMAD.IADD R147, R147, 0x1, -R250.reuse ;  /* 0x0000000193938824 */ /* 0x100fe200078e0afa */
[----:B------:R-:W-:Y:S01]  /*6550*/  ISETP.GE.AND P0, PT, R4, RZ, PT ;  /* 0x000000ff0400720c */ /* 0x000fe20003f06270 */
[--C-:B------:R-:W-:Y:S01]  /*6560*/  @!P1 IMAD.IADD R145, R145, 0x1, -R250.reuse ;  /* 0x0000000191919824 */ /* 0x100fe200078e0afa */
[----:B------:R-:W-:Y:S01]  /*6570*/  ISETP.GE.AND P3, PT, R3, RZ, PT ;  /* 0x000000ff0300720c */ /* 0x000fe20003f66270 */
[C---:B------:R-:W-:Y:S01]  /*6580*/  IMAD R142, R250.reuse, R0, R5 ;  /* 0x00000000fa8e7224 */ /* 0x040fe200078e0205 */
[----:B------:R-:W-:Y:S01]  /*6590*/  ISETP.GE.AND P1, PT, R9, RZ, PT ;  /* 0x000000ff0900720c */ /* 0x000fe20003f26270 */
[----:B------:R-:W-:Y:S01]  /*65a0*/  @!P6 IMAD.IADD R143, R143, 0x1, -R250 ;  /* 0x000000018f8fe824 */ /* 0x000fe200078e0afa */
[C---:B------:R-:W-:Y:S01]  /*65b0*/  ISETP.GT.U32.AND P6, PT, R250.reuse, R144, PT ;  /* 0x00000090fa00720c */ /* 0x040fe20003fc4070 */
[----:B------:R-:W-:Y:S01]  /*65c0*/  @!P4 IMAD.MOV R145, RZ, RZ, -R145 ;  /* 0x000000ffff91c224 */ /* 0x000fe200078e0a91 */
[----:B------:R-:W-:Y:S01]  /*65d0*/  ISETP.GT.U32.AND P4, PT, R250, R142, PT ;  /* 0x0000008efa00720c */ /* 0x000fe20003f84070 */
[----:B------:R-:W-:Y:S01]  /*65e0*/  IMAD.HI.U32 R0, R246, R141, RZ ;  /* 0x0000008df6007227 */ /* 0x000fe200078e00ff */
[----:B------:R-:W-:-:S03]  /*65f0*/  IADD3 R9, R2, 0x89, RZ ;  /* 0x0000008902097810 */ /* 0x000fc60007ffe0ff */
[----:B------:R-:W-:Y:S01]  /*6600*/  VIADD R4, R2, 0x84 ;  /* 0x0000008402047836 */ /* 0x000fe20000000000 */
[----:B------:R-:W-:Y:S01]  /*6610*/  IABS R135, R9 ;  /* 0x0000000900877213 */ /* 0x000fe20000000000 */
[----:B------:R-:W-:Y:S02]  /*6620*/  IMAD.MOV R0, RZ, RZ, -R0 ;  /* 0x000000ffff007224 */ /* 0x000fe400078e0a00 */
[----:B------:R-:W-:Y:S01]  /*6630*/  @!P0 IMAD.MOV R146, RZ, RZ, -R146 ;  /* 0x000000ffff928224 */ /* 0x000fe200078e0a92 */
[----:B------:R-:W-:Y:S01]  /*6640*/  IABS R5, R4 ;  /* 0x0000000400057213 */ /* 0x000fe20000000000 */
[C---:B------:R-:W-:Y:S01]  /*6650*/  IMAD R141, R250.reuse, R0, R141 ;  /* 0x00000000fa8d7224 */ /* 0x040fe200078e028d */
[----:B------:R-:W-:Y:S01]  /*6660*/  ISETP.GT.U32.AND P0, PT, R250, R143, PT ;  /* 0x0000008ffa00720c */ /* 0x000fe20003f04070 */
[----:B------:R-:W-:Y:S02]  /*6670*/  @!P6 IMAD.IADD R144, R144, 0x1, -R250 ;  /* 0x000000019090e824 */ /* 0x000fe400078e0afa */
[----:B------:R-:W-:Y:S01]  /*6680*/  @!P2 IMAD.MOV R147, RZ, RZ, -R147 ;  /* 0x000000ffff93a224 */ /* 0x000fe200078e0a93 */
[----:B------:R-:W-:Y:S01]  /*6690*/  ISETP.GT.U32.AND P6, PT, R250, R141, PT ;  /* 0x0000008dfa00720c */ /* 0x000fe20003fc4070 */
[----:B------:R-:W-:Y:S01]  /*66a0*/  IMAD.HI.U32 R0, R246, R5, RZ ;  /* 0x00000005f6007227 */ /* 0x000fe200078e00ff */
[----:B------:R-:W-:-:S03]  /*66b0*/  ISETP.GE.AND P2, PT, R8, RZ, PT ;  /* 0x000000ff0800720c */ /* 0x000fc60003f46270 */
[----:B------:R-:W-:Y:S01]  /*66c0*/  @!P4 IMAD.IADD R142, R142, 0x1, -R250 ;  /* 0x000000018e8ec824 */ /* 0x000fe200078e0afa */
[----:B------:R-:W-:Y:S01]  /*66d0*/  IADD3 R140, -R0, RZ, RZ ;  /* 0x000000ff008c7210 */ /* 0x000fe20007ffe1ff */
[----:B------:R-:W-:Y:S01]  /*66e0*/  @!P5 IMAD.MOV R144, RZ, RZ, -R144 ;  /* 0x000000ffff90d224 */ /* 0x000fe200078e0a90 */
[----:B------:R-:W-:Y:S01]  /*66f0*/  ISETP.GE.AND P4, PT, R6, RZ, PT ;  /* 0x000000ff0600720c */ /* 0x000fe20003f86270 */
[----:B------:R-:W-:Y:S01]  /*6700*/  IMAD.HI.U32 R3, R246, R139, RZ ;  /* 0x0000008bf6037227 */ /* 0x000fe200078e00ff */
[----:B------:R-:W-:-:S03]  /*6710*/  ISETP.GT.U32.AND P5, PT, R250, R142, PT ;  /* 0x0000008efa00720c */ /* 0x000fc60003fa4070 */
[----:B------:R-:W-:Y:S02]  /*6720*/  VIADD R8, R2, 0x86 ;  /* 0x0000008602087836 */ /* 0x000fe40000000000 */
[--C-:B------:R-:W-:Y:S01]  /*6730*/  @!P0 IMAD.IADD R143, R143, 0x1, -R250.reuse ;  /* 0x000000018f8f8824 */ /* 0x100fe200078e0afa */
[----:B------:R-:W-:Y:S01]  /*6740*/  ISETP.GE.AND P0, PT, R4, RZ, PT ;  /* 0x000000ff0400720c */ /* 0x000fe20003f06270 */
[----:B------:R-:W-:Y:S01]  /*6750*/  IMAD.MOV R3, RZ, RZ, -R3 ;  /* 0x000000ffff037224 */ /* 0x000fe200078e0a03 */
[----:B------:R-:W-:Y:S01]  /*6760*/  IABS R7, R8 ;  /* 0x0000000800077213 */ /* 0x000fe20000000000 */
[C---:B------:R-:W-:Y:S02]  /*6770*/  IMAD R140, R250.reuse, R140, R5 ;  /* 0x0000008cfa8c7224 */ /* 0x040fe400078e0205 */
[----:B------:R-:W-:Y:S02]  /*6780*/  @!P6 IMAD.IADD R141, R141, 0x1, -R250 ;  /* 0x000000018d8de824 */ /* 0x000fe400078e0afa */
[----:B------:R-:W-:-:S02]  /*6790*/  IMAD R139, R250, R3, R139 ;  /* 0x00000003fa8b7224 */ /* 0x000fc400078e028b */
[----:B------:R-:W-:Y:S01]  /*67a0*/  @!P2 IMAD.MOV R143, RZ, RZ, -R143 ;  /* 0x000000ffff8fa224 */ /* 0x000fe200078e0a8f */
[----:B------:R-:W-:Y:S01]  /*67b0*/  ISETP.GT.U32.AND P2, PT, R250, R140, PT ;  /* 0x0000008cfa00720c */ /* 0x000fe20003f44070 */
[----:B------:R-:W-:Y:S01]  /*67c0*/  @!P5 IMAD.IADD R142, R142, 0x1, -R250 ;  /* 0x000000018e8ed824 */ /* 0x000fe200078e0afa */
[----:B------:R-:W-:Y:S01]  /*67d0*/  ISETP.GT.U32.AND P6, PT, R250, R141, PT ;  /* 0x0000008dfa00720c */ /* 0x000fe20003fc4070 */
[----:B------:R-:W-:Y:S01]  /*67e0*/  IMAD.HI.U32 R0, R246, R7, RZ ;  /* 0x00000007f6007227 */ /* 0x000fe200078e00ff */
[----:B------:R-:W-:-:S03]  /*67f0*/  ISETP.GT.U32.AND P5, PT, R250, R139, PT ;  /* 0x0000008bfa00720c */ /* 0x000fc60003fa4070 */
[----:B------:R-:W-:Y:S02]  /*6800*/  IMAD.MOV R0, RZ, RZ, -R0 ;  /* 0x000000ffff007224 */ /* 0x000fe400078e0a00 */
[----:B------:R-:W-:Y:S02]  /*6810*/  VIADD R4, R2, 0x87 ;  /* 0x0000008702047836 */ /* 0x000fe40000000000 */
[----:B------:R-:W-:Y:S02]  /*6820*/  IMAD R138, R250, R0, R7 ;  /* 0x00000000fa8a7224 */ /* 0x000fe400078e0207 */
[--C-:B------:R-:W-:Y:S01]  /*6830*/  @!P2 IMAD.IADD R140, R140, 0x1, -R250.reuse ;  /* 0x000000018c8ca824 */ /* 0x100fe200078e0afa */
[----:B------:R-:W-:Y:S01]  /*6840*/  IABS R137, R4 ;  /* 0x0000000400897213 */ /* 0x000fe20000000000 */
[----:B------:R-:W-:Y:S01]  /*6850*/  VIADD R6, R2, 0x88 ;  /* 0x0000008802067836 */ /* 0x000fe20000000000 */
[----:B------:R-:W-:Y:S01]  /*6860*/  ISETP.GE.AND P2, PT, R8, RZ, PT ;  /* 0x000000ff0800720c */ /* 0x000fe20003f46270 */
[--C-:B------:R-:W-:Y:S01]  /*6870*/  @!P6 IMAD.IADD R141, R141, 0x1, -R250.reuse ;  /* 0x000000018d8de824 */ /* 0x100fe200078e0afa */
[C---:B------:R-:W-:Y:S01]  /*6880*/  ISETP.GT.U32.AND P6, PT, R250.reuse, R138, PT ;  /* 0x0000008afa00720c */ /* 0x040fe20003fc4070 */
[----:B------:R-:W-:Y:S01]  /*6890*/  @!P5 IMAD.IADD R139, R139, 0x1, -R250 ;  /* 0x000000018b8bd824 */ /* 0x000fe200078e0afa */
[----:B------:R-:W-:Y:S01]  /*68a0*/  ISETP.GT.U32.AND P5, PT, R250, R140, PT ;  /* 0x0000008cfa00720c */ /* 0x000fe20003fa4070 */
[----:B------:R-:W-:Y:S01]  /*68b0*/  IMAD.HI.U32 R0, R246, R137, RZ ;  /* 0x00000089f6007227 */ /* 0x000fe200078e00ff */
[----:B------:R-:W-:-:S03]  /*68c0*/  IABS R5, R6 ;  /* 0x0000000600057213 */ /* 0x000fc60000000000 */
[----:B------:R-:W-:Y:S02]  /*68d0*/  IMAD.MOV R0, RZ, RZ, -R0 ;  /* 0x000000ffff007224 */ /* 0x000fe400078e0a00 */
[----:B------:R-:W-:-:S04]  /*68e0*/  IMAD.HI.U32 R3, R246, R5, RZ ;  /* 0x00000005f6037227 */ /* 0x000fc800078e00ff */
[----:B------:R-:W-:Y:S01]  /*68f0*/  VIADD R10, R2, 0x8a ;  /* 0x0000008a020a7836 */ /* 0x000fe20000000000 */
[----:B------:R-:W-:Y:S01]  /*6900*/  IADD3 R3, -R3, RZ, RZ ;  /* 0x000000ff03037210 */ /* 0x000fe20007ffe1ff */
[----:B------:R-:W-:Y:S02]  /*6910*/  IMAD R137, R250, R0, R137 ;  /* 0x00000000fa897224 */ /* 0x000fe400078e0289 */
[--C-:B------:R-:W-:Y:S01]  /*6920*/  @!P6 IMAD.IADD R138, R138, 0x1, -R250.reuse ;  /* 0x000000018a8ae824 */ /* 0x100fe200078e0afa */
[----:B------:R-:W-:Y:S01]  /*6930*/  ISETP.GT.U32.AND P6, PT, R250, R139, PT ;  /* 0x0000008bfa00720c */ /* 0x000fe20003fc4070 */
[----:B------:R-:W-:Y:S01]  /*6940*/  @!P5 IMAD.IADD R140, R140, 0x1, -R250 ;  /* 0x000000018c8cd824 */ /* 0x000fe200078e0afa */
[----:B------:R-:W-:Y:S01]  /*6950*/  IABS R7, R10 ;  /* 0x0000000a00077213 */ /* 0x000fe20000000000 */
[C---:B------:R-:W-:Y:S01]  /*6960*/  IMAD R136, R250.reuse, R3, R5 ;  /* 0x00000003fa887224 */ /* 0x040fe200078e0205 */
[----:B------:R-:W-:Y:S01]  /*6970*/  ISETP.GT.U32.AND P5, PT, R250, R137, PT ;  /* 0x00000089fa00720c */ /* 0x000fe20003fa4070 */
[----:B------:R-:W-:Y:S01]  /*6980*/  @!P3 IMAD.MOV R141, RZ, RZ, -R141 ;  /* 0x000000ffff8db224 */ /* 0x000fe200078e0a8d */
[----:B------:R-:W-:Y:S01]  /*6990*/  ISETP.GE.AND P3, PT, R4, RZ, PT ;  /* 0x000000ff0400720c */ /* 0x000fe20003f66270 */
[----:B------:R-:W-:-:S04]  /*69a0*/  IMAD.HI.U32 R3, R246, R7, RZ ;  /* 0x00000007f6037227 */ /* 0x000fc800078e00ff */
[----:B------:R-:W-:Y:S02]  /*69b0*/  IMAD.MOV R3, RZ, RZ, -R3 ;  /* 0x000000ffff037224 */ /* 0x000fe400078e0a03 */
[----:B------:R-:W-:Y:S01]  /*69c0*/  @!P6 IADD3 R139, R139, -R250, RZ ;  /* 0x800000fa8b8be210 */ /* 0x000fe20007ffe0ff */
[----:B------:R-:W-:Y:S01]  /*69d0*/  @!P0 IMAD.MOV R140, RZ, RZ, -R140 ;  /* 0x000000ffff8c8224 */ /* 0x000fe200078e0a8c */
[C---:B------:R-:W-:Y:S01]  /*69e0*/  ISETP.GT.U32.AND P6, PT, R250.reuse, R136, PT ;  /* 0x00000088fa00720c */ /* 0x040fe20003fc4070 */
[C---:B------:R-:W-:Y:S02]  /*69f0*/  IMAD R134, R250.reuse, R3, R7 ;  /* 0x00000003fa867224 */ /* 0x040fe400078e0207 */
[----:B------:R-:W-:Y:S02]  /*6a00*/  @!P5 IMAD.IADD R137, R137, 0x1, -R250 ;  /* 0x000000018989d824 */ /* 0x000fe400078e0afa */
[----:B------:R-:W-:Y:S01]  /*6a10*/  @!P4 IMAD.MOV R139, RZ, RZ, -R139 ;  /* 0x000000ffff8bc224 */ /* 0x000fe200078e0a8b */
[----:B------:R-:W-:Y:S01]  /*6a20*/  ISETP.GT.U32.AND P4, PT, R250, R134, PT ;  /* 0x00000086fa00720c */ /* 0x000fe20003f84070 */
[----:B------:R-:W-:Y:S01]  /*6a30*/  VIADD R4, R2, 0x8b ;  /* 0x0000008b02047836 */ /* 0x000fe20000000000 */
[----:B------:R-:W-:Y:S01]  /*6a40*/  ISETP.GT.U32.AND P0, PT, R250, R137, PT ;  /* 0x00000089fa00720c */ /* 0x000fe20003f04070 */
[----:B------:R-:W-:-:S03]  /*6a50*/  IMAD.HI.U32 R0, R246, R135, RZ ;  /* 0x00000087f6007227 */ /* 0x000fc600078e00ff */
[----:B------:R-:W-:Y:S01]  /*6a60*/  IABS R133, R4 ;  /* 0x0000000400857213 */ /* 0x000fe20000000000 */
[----:B------:R-:W-:Y:S02]  /*6a70*/  IMAD.MOV R0, RZ, RZ, -R0 ;  /* 0x000000ffff007224 */ /* 0x000fe400078e0a00 */
[----:B------:R-:W-:Y:S02]  /*6a80*/  VIADD R5, R2, 0x8c ;  /* 0x0000008c02057836 */ /* 0x000fe40000000000 */
[----:B------:R-:W-:Y:S02]  /*6a90*/  IMAD R135, R250, R0, R135 ;  /* 0x00000000fa877224 */ /* 0x000fe400078e0287 */
[----:B------:R-:W-:Y:S01]  /*6aa0*/  IMAD.HI.U32 R0, R246, R133, RZ ;  /* 0x00000085f6007227 */ /* 0x000fe200078e00ff */
[----:B------:R-:W-:Y:S02]  /*6ab0*/  IABS R3, R5 ;  /* 0x0000000500037213 */ /* 0x000fe40000000000 */
[----:B------:R-:W-:Y:S01]  /*6ac0*/  ISETP.GT.U32.AND P5, PT, R250, R135, PT ;  /* 0x00000087fa00720c */ /* 0x000fe20003fa4070 */
[----:B------:R-:W-:-:S02]  /*6ad0*/  @!P6 IMAD.IADD R136, R136, 0x1, -R250 ;  /* 0x000000018888e824 */ /* 0x000fc400078e0afa */
[--C-:B------:R-:W-:Y:S01]  /*6ae0*/  @!P0 IMAD.IADD R137, R137, 0x1, -R250.reuse ;  /* 0x0000000189898824 */ /* 0x100fe200078e0afa */
[----:B------:R-:W-:Y:S01]  /*6af0*/  ISETP.GE.AND P0, PT, R10, RZ, PT ;  /* 0x000000ff0a00720c */ /* 0x000fe20003f06270 */
[----:B------:R-:W-:Y:S01]  /*6b00*/  @!P4 IMAD.IADD R134, R134, 0x1, -R250 ;  /* 0x000000018686c824 */ /* 0x000fe200078e0afa */
[----:B------:R-:W-:Y:S01]  /*6b10*/  ISETP.GT.U32.AND P6, PT, R250, R136, PT ;  /* 0x00000088fa00720c */ /* 0x000fe20003fc4070 */
[----:B------:R-:W-:Y:S01]  /*6b20*/  IMAD.MOV R0, RZ, RZ, -R0 ;  /* 0x000000ffff007224 */ /* 0x000fe200078e0a00 */
[----:B------:R-:W-:Y:S01]  /*6b30*/  ISETP.GE.AND P4, PT, R4, RZ, PT ;  /* 0x000000ff0400720c */ /* 0x000fe20003f86270 */
[----:B------:R-:W-:Y:S01]  /*6b40*/  @!P3 IMAD.MOV R137, RZ, RZ, -R137 ;  /* 0x000000ffff89b224 */ /* 0x000fe200078e0a89 */
[C---:B------:R-:W-:Y:S01]  /*6b50*/  ISETP.GT.U32.AND P3, PT, R250.reuse, R134, PT ;  /* 0x00000086fa00720c */ /* 0x040fe20003f64070 */
[----:B------:R-:W-:Y:S02]  /*6b60*/  IMAD R133, R250, R0, R133 ;  /* 0x00000000fa857224 */ /* 0x000fe400078e0285 */
[----:B------:R-:W-:Y:S01]  /*6b70*/  IMAD.HI.U32 R0, R246, R3, RZ ;  /* 0x00000003f6007227 */ /* 0x000fe200078e00ff */
[----:B------:R-:W-:-:S03]  /*6b80*/  @!P5 IADD3 R135, R135, -R250, RZ ;  /* 0x800000fa8787d210 */ /* 0x000fc60007ffe0ff */
[----:B------:R-:W-:Y:S01]  /*6b90*/  @!P1 IMAD.MOV R142, RZ, RZ, -R142 ;  /* 0x000000ffff8e9224 */ /* 0x000fe200078e0a8e */
[C---:B------:R-:W-:Y:S01]  /*6ba0*/  ISETP.GT.U32.AND P1, PT, R250.reuse, R138, PT ;  /* 0x0000008afa00720c */ /* 0x040fe20003f24070 */
[----:B------:R-:W-:Y:S01]  /*6bb0*/  IMAD.MOV R0, RZ, RZ, -R0 ;  /* 0x000000ffff007224 */ /* 0x000fe200078e0a00 */
[----:B------:R-:W-:Y:S01]  /*6bc0*/  ISETP.GT.U32.AND P5, PT, R250, R135, PT ;  /* 0x00000087fa00720c */ /* 0x000fe20003fa4070 */
[--C-:B------:R-:W-:Y:S01]  /*6bd0*/  @!P6 IMAD.IADD R136, R136, 0x1, -R250.reuse ;  /* 0x000000018888e824 */ /* 0x100fe200078e0afa */
[C---:B------:R-:W-:Y:S01]  /*6be0*/  ISETP.GT.U32.AND P6, PT, R250.reuse, R133, PT ;  /* 0x00000085fa00720c */ /* 0x040fe20003fc4070 */
[----:B------:R-:W-:Y:S01]  /*6bf0*/  IMAD R132, R250, R0, R3 ;  /* 0x00000000fa847224 */ /* 0x000fe200078e0203 */
[----:B------:R-:W-:Y:S01]  /*6c00*/  IADD3 R0, R2, 0x8d, RZ ;  /* 0x0000008d02007810 */ /* 0x000fe20007ffe0ff */
[--C-:B------:R-:W-:Y:S02]  /*6c10*/  @!P3 IMAD.IADD R134, R134, 0x1, -R250.reuse ;  /* 0x000000018686b824 */ /* 0x100fe400078e0afa */
[----:B------:R-:W-:Y:S01]  /*6c20*/  VIADD R4, R2, 0x8f ;  /* 0x0000008f02047836 */ /* 0x000fe20000000000 */
[----:B------:R-:W-:Y:S01]  /*6c30*/  ISETP.GT.U32.AND P3, PT, R250, R132, PT ;  /* 0x00000084fa00720c */ /* 0x000fe20003f64070 */
[----:B------:R-:W-:Y:S01]  /*6c40*/  VIADD R3, R2, 0x8e ;  /* 0x0000008e02037836 */ /* 0x000fe20000000000 */
[----:B------:R-:W-:Y:S01]  /*6c50*/  IABS R131, R0 ;  /* 0x0000000000837213 */ /* 0x000fe20000000000 */
[--C-:B------:R-:W-:Y:S01]  /*6c60*/  @!P1 IMAD.IADD R138, R138, 0x1, -R250.reuse ;  /* 0x000000018a8a9824 */ /* 0x100fe200078e0afa */
[----:B------:R-:W-:Y:S01]  /*6c70*/  ISETP.GE.AND P1, PT, R6, RZ, PT ;  /* 0x000000ff0600720c */ /* 0x000fe20003f26270 */
[----:B------:R-:W-:Y:S01]  /*6c80*/  @!P5 IMAD.IADD R135, R135, 0x1, -R250 ;  /* 0x000000018787d824 */ /* 0x000fe200078e0afa */
[----:B------:R-:W-:Y:S01]  /*6c90*/  IABS R129, R4 ;  /* 0x0000000400817213 */ /* 0x000fe20000000000 */
[----:B------:R-:W-:Y:S01]  /*6ca0*/  @!P2 IMAD.MOV R138, RZ, RZ, -R138 ;  /* 0x000000ffff8aa224 */ /* 0x000fe200078e0a8a */
[----:B------:R-:W-:Y:S01]  /*6cb0*/  ISETP.GE.AND P2, PT, R9, RZ, PT ;  /* 0x000000ff0900720c */ /* 0x000fe20003f46270 */
[--C-:B------:R-:W-:Y:S01]  /*6cc0*/  @!P6 IMAD.IADD R133, R133, 0x1, -R250.reuse ;  /* 0x000000018585e824 */ /* 0x100fe200078e0afa */
[----:B------:R-:W-:Y:S01]  /*6cd0*/  ISETP.GE.AND P5, PT, R5, RZ, PT ;  /* 0x000000ff0500720c */ /* 0x000fe20003fa6270 */
[----:B------:R-:W-:Y:S01]  /*6ce0*/  VIADD R6, R2, 0x90 ;  /* 0x0000009002067836 */ /* 0x000fe20000000000 */
[----:B------:R-:W-:Y:S01]  /*6cf0*/  @!P0 IADD3 R134, -R134, RZ, RZ ;  /* 0x000000ff86868210 */ /* 0x000fe20007ffe1ff */
[----:B------:R-:W-:Y:S01]  /*6d00*/  @!P3 IMAD.IADD R132, R132, 0x1, -R250 ;  /* 0x000000018484b824 */ /* 0x000fe200078e0afa */
[----:B------:R-:W-:Y:S01]  /*6d10*/  ISETP.GT.U32.AND P6, PT, R250, R133, PT ;  /* 0x00000085fa00720c */ /* 0x000fe20003fc4070 */
[----:B------:R-:W-:Y:S01]  /*6d20*/  VIADD R9, R2, 0x94 ;  /* 0x0000009402097836 */ /* 0x000fe20000000000 */
[----:B------:R-:W-:Y:S01]  /*6d30*/  IABS R5, R3 ;  /* 0x0000000300057213 */ /* 0x000fe20000000000 */
[----:B------:R-:W-:Y:S01]  /*6d40*/  @!P1 IMAD.MOV R136, RZ, RZ, -R136 ;  /* 0x000000ffff889224 */ /* 0x000fe200078e0a88 */
[----:B------:R-:W-:Y:S01]  /*6d50*/  ISETP.GT.U32.AND P3, PT, R250, R132, PT ;  /* 0x00000084fa00720c */ /* 0x000fe20003f64070 */
[----:B------:R-:W-:Y:S01]  /*6d60*/  VIADD R8, R2, 0x93 ;  /* 0x0000009302087836 */ /* 0x000fe20000000000 */
[----:B------:R-:W-:Y:S01]  /*6d70*/  ISETP.GE.AND P1, PT, R0, RZ, PT ;  /* 0x000000ff0000720c */ /* 0x000fe20003f26270 */
[----:B------:R-:W-:Y:S01]  /*6d80*/  IMAD.HI.U32 R0, R246, R131, RZ ;  /* 0x00000083f6007227 */ /* 0x000fe200078e00ff */
[----:B------:R-:W-:-:S02]  /*6d90*/  ISETP.GE.AND P0, PT, R4, RZ, PT ;  /* 0x000000ff0400720c */ /* 0x000fc40003f06270 */
[----:B------:R-:W-:Y:S01]  /*6da0*/  IABS R7, R6 ;  /* 0x0000000600077213 */ /* 0x000fe20000000000 */
[----:B------:R-:W-:Y:S01]  /*6db0*/  @!P2 IMAD.MOV R135, RZ, RZ, -R135 ;  /* 0x000000ffff87a224 */ /* 0x000fe200078e0a87 */
[----:B------:R-:W-:Y:S01]  /*6dc0*/  ISETP.GE.AND P2, PT, R3, RZ, PT ;  /* 0x000000ff0300720c */ /* 0x000fe20003f46270 */
[----:B------:R-:W-:Y:S01]  /*6dd0*/  IMAD.MOV R4, RZ, RZ, -R0 ;  /* 0x000000ffff047224 */ /* 0x000fe200078e0a00 */
[----:B------:R-:W-:Y:S01]  /*6de0*/  IABS R123, R8 ;  /* 0x00000008007b7213 */ /* 0x000fe20000000000 */
[----:B------:R-:W-:Y:S02]  /*6df0*/  IMAD.HI.U32 R3, R246, R129, RZ ;  /* 0x00000081f6037227 */ /* 0x000fe400078e00ff */
[----:B------:R-:W-:Y:S02]  /*6e00*/  @!P3 IADD3 R132, R132, -R250, RZ ;  /* 0x800000fa8484b210 */ /* 0x000fe40007ffe0ff */
[----:B------:R-:W-:Y:S01]  /*6e10*/  @!P6 IMAD.IADD R133, R133, 0x1, -R250 ;  /* 0x000000018585e824 */ /* 0x000fe200078e0afa */
[----:B------:R-:W-:Y:S01]  /*6e20*/  ISETP.GE.AND P6, PT, R6, RZ, PT ;  /* 0x000000ff0600720c */ /* 0x000fe20003fc6270 */
[----:B------:R-:W-:Y:S01]  /*6e30*/  IMAD R131, R250, R4, R131 ;  /* 0x00000004fa837224 */ /* 0x000fe200078e0283 */
[----:B------:R-:W-:Y:S01]  /*6e40*/  IABS R4, R9 ;  /* 0x0000000900047213 */ /* 0x000fe20000000000 */
[----:B------:R-:W-:-:S02]  /*6e50*/  IMAD.MOV R3, RZ, RZ, -R3 ;  /* 0x000000ffff037224 */ /* 0x000fc400078e0a03 */
[----:B------:R-:W-:-:S04]  /*6e60*/  IMAD.HI.U32 R0, R246, R5, RZ ;  /* 0x00000005f6007227 */ /* 0x000fc800078e00ff */
[----:B------:R-:W-:Y:S01]  /*6e70*/  @!P4 IMAD.MOV R133, RZ, RZ, -R133 ;  /* 0x000000ffff85c224 */ /* 0x000fe200078e0a85 */
[C---:B------:R-:W-:Y:S01]  /*6e80*/  ISETP.GT.U32.AND P4, PT, R250.reuse, R131, PT ;  /* 0x00000083fa00720c */ /* 0x040fe20003f84070 */
[----:B------:R-:W-:Y:S02]  /*6e90*/  IMAD R129, R250, R3, R129 ;  /* 0x00000003fa817224 */ /* 0x000fe400078e0281 */
[----:B------:R-:W-:Y:S02]  /*6ea0*/  IMAD.MOV R130, RZ, RZ, -R0 ;  /* 0x000000ffff827224 */ /* 0x000fe400078e0a00 */
[----:B------:R-:W-:-:S04]  /*6eb0*/  IMAD.HI.U32 R0, R246, R7, RZ ;  /* 0x00000007f6007227 */ /* 0x000fc800078e00ff */
[----:B------:R-:W-:Y:S01]  /*6ec0*/  @!P5 IMAD.MOV R132, RZ, RZ, -R132 ;  /* 0x000000ffff84d224 */ /* 0x000fe200078e0a84 */
[C---:B------:R-:W-:Y:S01]  /*6ed0*/  ISETP.GT.U32.AND P5, PT, R250.reuse, R129, PT ;  /* 0x00000081fa00720c */ /* 0x040fe20003fa4070 */
[----:B------:R-:W-:Y:S02]  /*6ee0*/  IMAD.MOV R0, RZ, RZ, -R0 ;  /* 0x000000ffff007224 */ /* 0x000fe400078e0a00 */
[C---:B------:R-:W-:Y:S02]  /*6ef0*/  IMAD R130, R250.reuse, R130, R5 ;  /* 0x00000082fa827224 */ /* 0x040fe400078e0205 */
[----:B------:R-:W-:Y:S02]  /*6f00*/  IMAD R128, R250, R0, R7 ;  /* 0x00000000fa807224 */ /* 0x000fe400078e0207 */
[----:B------:R-:W-:Y:S01]  /*6f10*/  VIADD R7, R2, 0x92 ;  /* 0x0000009202077836 */ /* 0x000fe20000000000 */
[----:B------:R-:W-:Y:S01]  /*6f20*/  ISETP.GT.U32.AND P3, PT, R250, R130, PT ;  /* 0x00000082fa00720c */ /* 0x000fe20003f64070 */
[----:B------:R-:W-:-:S02]  /*6f30*/  @!P4 IMAD.IADD R131, R131, 0x1, -R250 ;  /* 0x000000018383c824 */ /* 0x000fc400078e0afa */
[C---:B------:R-:W-:Y:S01]  /*6f40*/  VIADD R6, R2.reuse, 0x91 ;  /* 0x0000009102067836 */ /* 0x040fe20000000000 */
[----:B------:R-:W-:Y:S01]  /*6f50*/  IABS R5, R7 ;  /* 0x0000000700057213 */ /* 0x000fe20000000000 */
[C---:B------:R-:W-:Y:S01]  /*6f60*/  VIADD R10, R2.reuse, 0xa2 ;  /* 0x000000a2020a7836 */ /* 0x040fe20000000000 */
[----:B------:R-:W-:Y:S01]  /*6f70*/  @!P5 IADD3 R129, R129, -R250, RZ ;  /* 0x800000fa8181d210 */ /* 0x000fe20007ffe0ff */
[----:B------:R-:W-:Y:S01]  /*6f80*/  VIADD R11, R2, 0xa6 ;  /* 0x000000a6020b7836 */ /* 0x000fe20000000000 */
[----:B------:R-:W-:Y:S01]  /*6f90*/  ISETP.GT.U32.AND P4, PT, R250, R131, PT ;  /* 0x00000083fa00720c */ /* 0x000fe20003f84070 */
[----:B------:R-:W-:Y:S01]  /*6fa0*/  IMAD.HI.U32 R3, R246, R5, RZ ;  /* 0x00000005f6037227 */ /* 0x000fe200078e00ff */
[----:B------:R-:W-:Y:S02]  /*6fb0*/  ISETP.GT.U32.AND P5, PT, R250, R129, PT ;  /* 0x00000081fa00720c */ /* 0x000fe40003fa4070 */
[----:B------:R-:W-:Y:S01]  /*6fc0*/  IABS R127, R6 ;  /* 0x00000006007f7213 */ /* 0x000fe20000000000 */
[----:B------:R-:W-:-:S02]  /*6fd0*/  IMAD.MOV R3, RZ, RZ, -R3 ;  /* 0x000000ffff037224 */ /* 0x000fc400078e0a03 */
[----:B------:R-:W-:Y:S02]  /*6fe0*/  @!P3 IMAD.IADD R130, R130, 0x1, -R250 ;  /* 0x000000018282b824 */ /* 0x000fe400078e0afa */
[----:B------:R-:W-:Y:S02]  /*6ff0*/  IMAD R126, R250, R3, R5 ;  /* 0x00000003fa7e7224 */ /* 0x000fe400078e0205 */
[----:B------:R-:W-:Y:S01]  /*7000*/  IMAD.HI.U32 R0, R246, R127, RZ ;  /* 0x0000007ff6007227 */ /* 0x000fe200078e00ff */
[----:B------:R-:W-:-:S03]  /*7010*/  ISETP.GT.U32.AND P3, PT, R250, R130, PT ;  /* 0x00000082fa00720c */ /* 0x000fc60003f64070 */
[--C-:B------:R-:W-:Y:S01]  /*7020*/  @!P4 IMAD.IADD R131, R131, 0x1, -R250.reuse ;  /* 0x000000018383c824 */ /* 0x100fe200078e0afa */
[C---:B------:R-:W-:Y:S01]  /*7030*/  ISETP.GT.U32.AND P4, PT, R250.reuse, R128, PT ;  /* 0x00000080fa00720c */ /* 0x040fe20003f84070 */
[----:B------:R-:W-:Y:S01]  /*7040*/  @!P5 IMAD.IADD R129, R129, 0x1, -R250 ;  /* 0x000000018181d824 */ /* 0x000fe200078e0afa */
[C---:B------:R-:W-:Y:S01]  /*7050*/  ISETP.GT.U32.AND P5, PT, R250.reuse, R126, PT ;  /* 0x0000007efa00720c */ /* 0x040fe20003fa4070 */
[----:B------:R-:W-:Y:S02]  /*7060*/  IMAD.MOV R0, RZ, RZ, -R0 ;  /* 0x000000ffff007224 */ /* 0x000fe400078e0a00 */
[----:B------:R-:W-:Y:S02]  /*7070*/  IMAD.MOV.U32 R5, RZ, RZ, R4 ;  /* 0x000000ffff057224 */ /* 0x000fe400078e0004 */
[----:B------:R-:W-:Y:S02]  /*7080*/  IMAD R127, R250, R0, R127 ;  /* 0x00000000fa7f7224 */ /* 0x000fe400078e027f */
[----:B------:R-:W-:-:S02]  /*7090*/  VIADD R4, R2, 0x95 ;  /* 0x0000009502047836 */ /* 0x000fc40000000000 */
[----:B------:R-:W-:Y:S02]  /*70a0*/  IMAD.HI.U32 R0, R246, R123, RZ ;  /* 0x0000007bf6007227 */ /* 0x000fe400078e00ff */
[----:B------:R-:W-:Y:S02]  /*70b0*/  @!P4 IADD3 R128, R128, -R250, RZ ;  /* 0x800000fa8080c210 */ /* 0x000fe40007ffe0ff */
[----:B------:R-:W-:Y:S01]  /*70c0*/  IABS R121, R4 ;  /* 0x0000000400797213 */ /* 0x000fe20000000000 */
[----:B------:R-:W-:Y:S01]  /*70d0*/  IMAD.MOV R0, RZ, RZ, -R0 ;  /* 0x000000ffff007224 */ /* 0x000fe200078e0a00 */
[----:B------:R-:W-:Y:S01]  /*70e0*/  ISETP.GE.AND P4, PT, R6, RZ, PT ;  /* 0x000000ff0600720c */ /* 0x000fe20003f86270 */
[--C-:B------:R-:W-:Y:S01]  /*70f0*/  @!P3 IMAD.IADD R130, R130, 0x1, -R250.reuse ;  /* 0x000000018282b824 */ /* 0x100fe200078e0afa */
[C---:B------:R-:W-:Y:S01]  /*7100*/  ISETP.GT.U32.AND P3, PT, R250.reuse, R127, PT ;  /* 0x0000007ffa00720c */ /* 0x040fe20003f64070 */
[----:B------:R-:W-:Y:S01]  /*7110*/  @!P1 IMAD.MOV R131, RZ, RZ, -R131 ;  /* 0x000000ffff839224 */ /* 0x000fe200078e0a83 */
[----:B------:R-:W-:Y:S01]  /*7120*/  ISETP.GT.U32.AND P1, PT, R250, R128, PT ;  /* 0x00000080fa00720c */ /* 0x000fe20003f24070 */
[----:B------:R-:W-:-:S02]  /*7130*/  @!P5 IMAD.IADD R126, R126, 0x1, -R250 ;  /* 0x000000017e7ed824 */ /* 0x000fc400078e0afa */
[----:B------:R-:W-:Y:S02]  /*7140*/  IMAD R123, R250, R0, R123 ;  /* 0x00000000fa7b7224 */ /* 0x000fe400078e027b */
[----:B------:R-:W-:Y:S01]  /*7150*/  IMAD.HI.U32 R0, R246, R121, RZ ;  /* 0x00000079f6007227 */ /* 0x000fe200078e00ff */
[----:B------:R-:W-:-:S03]  /*7160*/  ISETP.GT.U32.AND P5, PT, R250, R126, PT ;  /* 0x0000007efa00720c */ /* 0x000fc60003fa4070 */
[----:B------:R-:W-:Y:S01]  /*7170*/  IMAD.HI.U32 R3, R246, R5, RZ ;  /* 0x00000005f6037227 */ /* 0x000fe200078e00ff */
[----:B------:R-:W-:-:S03]  /*7180*/  IADD3 R0, -R0, RZ, RZ ;  /* 0x000000ff00007210 */ /* 0x000fc60007ffe1ff */
[----:B------:R-:W-:Y:S02]  /*7190*/  IMAD.MOV R3, RZ, RZ, -R3 ;  /* 0x000000ffff037224 */ /* 0x000fe400078e0a03 */
[--C-:B------:R-:W-:Y:S01]  /*71a0*/  @!P3 IMAD.IADD R127, R127, 0x1, -R250.reuse ;  /* 0x000000017f7fb824 */ /* 0x100fe200078e0afa */
[----:B------:R-:W-:Y:S01]  /*71b0*/  ISETP.GE.AND P3, PT, R7, RZ, PT ;  /* 0x000000ff0700720c */ /* 0x000fe20003f66270 */
[----:B------:R-:W-:Y:S02]  /*71c0*/  IMAD R122, R250, R3, R5 ;  /* 0x00000003fa7a7224 */ /* 0x000fe400078e0205 */
[----:B------:R-:W-:Y:S01]  /*71d0*/  @!P1 IMAD.IADD R128, R128, 0x1, -R250 ;  /* 0x0000000180809824 */ /* 0x000fe200078e0afa */
[C---:B------:R-:W-:Y:S01]  /*71e0*/  ISETP.GT.U32.AND P1, PT, R250.reuse, R123, PT ;  /* 0x0000007bfa00720c */ /* 0x040fe20003f24070 */
[C---:B------:R-:W-:Y:S02]  /*71f0*/  IMAD R121, R250.reuse, R0, R121 ;  /* 0x00000000fa797224 */ /* 0x040fe400078e0279 */
[----:B------:R-:W-:Y:S01]  /*7200*/  @!P2 IMAD.MOV R130, RZ, RZ, -R130 ;  /* 0x000000ffff82a224 */ /* 0x000fe200078e0a82 */
[C---:B------:R-:W-:Y:S01]  /*7210*/  ISETP.GT.U32.AND P2, PT, R250.reuse, R127, PT ;  /* 0x0000007ffa00720c */ /* 0x040fe20003f44070 */
[----:B------:R-:W-:Y:S01]  /*7220*/  @!P6 IMAD.MOV R128, RZ, RZ, -R128 ;  /* 0x000000ffff80e224 */ /* 0x000fe200078e0a80 */
[----:B------:R-:W-:Y:S01]  /*7230*/  ISETP.GT.U32.AND P6, PT, R250, R122, PT ;  /* 0x0000007afa00720c */ /* 0x000fe20003fc4070 */
[----:B------:R-:W-:Y:S01]  /*7240*/  @!P5 IMAD.IADD R126, R126, 0x1, -R250 ;  /* 0x000000017e7ed824 */ /* 0x000fe200078e0afa */
[----:B------:R-:W-:Y:S01]  /*7250*/  ISETP.GT.U32.AND P5, PT, R250, R121, PT ;  /* 0x00000079fa00720c */ /* 0x000fe20003fa4070 */
[----:B------:R-:W-:-:S02]  /*7260*/  VIADD R6, R2, 0x96 ;  /* 0x0000009602067836 */ /* 0x000fc40000000000 */
[----:B------:R-:W-:Y:S01]  /*7270*/  VIADD R7, R2, 0x97 ;  /* 0x0000009702077836 */ /* 0x000fe20000000000 */
[----:B------:R-:W-:Y:S01]  /*7280*/  @!P3 IADD3 R126, -R126, RZ, RZ ;  /* 0x000000ff7e7eb210 */ /* 0x000fe20007ffe1ff */
[--C-:B------:R-:W-:Y:S01]  /*7290*/  @!P1 IMAD.IADD R123, R123, 0x1, -R250.reuse ;  /* 0x000000017b7b9824 */ /* 0x100fe200078e0afa */
[----:B------:R-:W-:Y:S01]  /*72a0*/  IABS R3, R6 ;  /* 0x0000000600037213 */ /* 0x000fe20000000000 */
[----:B------:R-:W-:Y:S01]  /*72b0*/  @!P0 IMAD.MOV R129, RZ, RZ, -R129 ;  /* 0x000000ffff818224 */ /* 0x000fe200078e0a81 */
[----:B------:R-:W-:Y:S01]  /*72c0*/  IABS R119, R7 ;  /* 0x0000000700777213 */ /* 0x000fe20000000000 */
[--C-:B------:R-:W-:Y:S01]  /*72d0*/  @!P2 IMAD.IADD R127, R127, 0x1, -R250.reuse ;  /* 0x000000017f7fa824 */ /* 0x100fe200078e0afa */
[----:B------:R-:W-:Y:S01]  /*72e0*/  ISETP.GE.AND P1, PT, R4, RZ, PT ;  /* 0x000000ff0400720c */ /* 0x000fe20003f26270 */
[--C-:B------:R-:W-:Y:S01]  /*72f0*/  @!P6 IMAD.IADD R122, R122, 0x1, -R250.reuse ;  /* 0x000000017a7ae824 */ /* 0x100fe200078e0afa */
[----:B------:R-:W-:Y:S01]  /*7300*/  ISETP.GT.U32.AND P6, PT, R250, R123, PT ;  /* 0x0000007bfa00720c */ /* 0x000fe20003fc4070 */
[----:B------:R-:W-:Y:S01]  /*7310*/  @!P5 IMAD.IADD R121, R121, 0x1, -R250 ;  /* 0x000000017979d824 */ /* 0x000fe200078e0afa */
[----:B------:R-:W-:Y:S01]  /*7320*/  IADD3 R4, R2, 0x98, RZ ;  /* 0x0000009802047810 */ /* 0x000fe20007ffe0ff */
[----:B------:R-:W-:Y:S01]  /*7330*/  IMAD.HI.U32 R0, R246, R3, RZ ;  /* 0x00000003f6007227 */ /* 0x000fe200078e00ff */
[----:B------:R-:W-:-:S02]  /*7340*/  ISETP.GT.U32.AND P5, PT, R250, R122, PT ;  /* 0x0000007afa00720c */ /* 0x000fc40003fa4070 */
[----:B------:R-:W-:Y:S01]  /*7350*/  ISETP.GE.AND P0, PT, R8, RZ, PT ;  /* 0x000000ff0800720c */ /* 0x000fe20003f06270 */
[----:B------:R-:W-:Y:S01]  /*7360*/  @!P4 IMAD.MOV R127, RZ, RZ, -R127 ;  /* 0x000000ffff7fc224 */ /* 0x000fe200078e0a7f */
[----:B------:R-:W-:Y:S01]  /*7370*/  ISETP.GT.U32.AND P4, PT, R250, R121, PT ;  /* 0x00000079fa00720c */ /* 0x000fe20003f84070 */
[----:B------:R-:W-:Y:S01]  /*7380*/  IMAD.MOV R120, RZ, RZ, -R0 ;  /* 0x000000ffff787224 */ /* 0x000fe200078e0a00 */
[----:B------:R-:W-:Y:S01]  /*7390*/  IABS R5, R4 ;  /* 0x0000000400057213 */ /* 0x000fe20000000000 */
[----:B------:R-:W-:Y:S01]  /*73a0*/  IMAD.HI.U32 R0, R246, R119, RZ ;  /* 0x00000077f6007227 */ /* 0x000fe200078e00ff */
[----:B------:R-:W-:-:S03]  /*73b0*/  ISETP.GE.AND P2, PT, R9, RZ, PT ;  /* 0x000000ff0900720c */ /* 0x000fc60003f46270 */
[----:B------:R-:W-:Y:S02]  /*73c0*/  IMAD R120, R250, R120, R3 ;  /* 0x00000078fa787224 */ /* 0x000fe400078e0203 */
[----:B------:R-:W-:Y:S01]  /*73d0*/  IMAD.MOV R0, RZ, RZ, -R0 ;  /* 0x000000ffff007224 */ /* 0x000fe200078e0a00 */
[----:B------:R-:W-:Y:S01]  /*73e0*/  @!P5 IADD3 R122, R122, -R250, RZ ;  /* 0x800000fa7a7ad210 */ /* 0x000fe20007ffe0ff */
[--C-:B------:R-:W-:Y:S01]  /*73f0*/  @!P6 IMAD.IADD R123, R123, 0x1, -R250.reuse ;  /* 0x000000017b7be824 */ /* 0x100fe200078e0afa */
[C---:B------:R-:W-:Y:S01]  /*7400*/  ISETP.GT.U32.AND P6, PT, R250.reuse, R120, PT ;  /* 0x00000078fa00720c */ /* 0x040fe20003fc4070 */
[----:B------:R-:W-:Y:S01]  /*7410*/  IMAD R119, R250, R0, R119 ;  /* 0x00000000fa777224 */ /* 0x000fe200078e0277 */
[----:B------:R-:W-:Y:S01]  /*7420*/  ISETP.GE.AND P5, PT, R6, RZ, PT ;  /* 0x000000ff0600720c */ /* 0x000fe20003fa6270 */
[----:B------:R-:W-:Y:S02]  /*7430*/  VIADD R8, R2, 0x99 ;  /* 0x0000009902087836 */ /* 0x000fe40000000000 */
[----:B------:R-:W-:Y:S01]  /*7440*/  @!P4 IMAD.IADD R121, R121, 0x1, -R250 ;  /* 0x000000017979c824 */ /* 0x000fe200078e0afa */
[----:B------:R-:W-:Y:S01]  /*7450*/  ISETP.GT.U32.AND P4, PT, R250, R119, PT ;  /* 0x00000077fa00720c */ /* 0x000fe20003f84070 */
[----:B------:R-:W-:Y:S01]  /*7460*/  IMAD.HI.U32 R0, R246, R5, RZ ;  /* 0x00000005f6007227 */ /* 0x000fe200078e00ff */
[----:B------:R-:W-:-:S03]  /*7470*/  IABS R117, R8 ;  /* 0x0000000800757213 */ /* 0x000fc60000000000 */
[----:B------:R-:W-:Y:S02]  /*7480*/  VIADD R6, R2, 0x9a ;  /* 0x0000009a02067836 */ /* 0x000fe40000000000 */
[----:B------:R-:W-:-:S04]  /*7490*/  IMAD.HI.U32 R3, R246, R117, RZ ;  /* 0x00000075f6037227 */ /* 0x000fc800078e00ff */
[----:B------:R-:W-:Y:S02]  /*74a0*/  IMAD.MOV R0, RZ, RZ, -R0 ;  /* 0x000000ffff007224 */ /* 0x000fe400078e0a00 */
[--C-:B------:R-:W-:Y:S01]  /*74b0*/  @!P6 IMAD.IADD R120, R120, 0x1, -R250.reuse ;  /* 0x000000017878e824 */ /* 0x100fe200078e0afa */
[----:B------:R-:W-:Y:S01]  /*74c0*/  ISETP.GE.AND P6, PT, R7, RZ, PT ;  /* 0x000000ff0700720c */ /* 0x000fe20003fc6270 */
[----:B------:R-:W-:Y:S02]  /*74d0*/  IMAD.MOV R3, RZ, RZ, -R3 ;  /* 0x000000ffff037224 */ /* 0x000fe400078e0a03 */
[----:B------:R-:W-:Y:S01]  /*74e0*/  VIADD R7, R2, 0x9b ;  /* 0x0000009b02077836 */ /* 0x000fe20000000000 */
[C---:B------:R-:W-:Y:S01]  /*74f0*/  ISETP.GT.U32.AND P3, PT, R250.reuse, R120, PT ;  /* 0x00000078fa00720c */ /* 0x040fe20003f64070 */
[C---:B------:R-:W-:Y:S01]  /*7500*/  IMAD R118, R250.reuse, R0, R5 ;  /* 0x00000000fa767224 */ /* 0x040fe200078e0205 */
[----:B------:R-:W-:Y:S01]  /*7510*/  IABS R5, R6 ;  /* 0x0000000600057213 */ /* 0x000fe20000000000 */
[----:B------:R-:W-:Y:S01]  /*7520*/  @!P4 IMAD.IADD R119, R119, 0x1, -R250 ;  /* 0x000000017777c824 */ /* 0x000fe200078e0afa */
[----:B------:R-:W-:Y:S01]  /*7530*/  IABS R115, R7 ;  /* 0x0000000700737213 */ /* 0x000fe20000000000 */
[----:B------:R-:W-:-:S02]  /*7540*/  IMAD R117, R250, R3, R117 ;  /* 0x00000003fa757224 */ /* 0x000fc400078e0275 */
[----:B------:R-:W-:Y:S01]  /*7550*/  IMAD.HI.U32 R0, R246, R5, RZ ;  /* 0x00000005f6007227 */ /* 0x000fe200078e00ff */
[----:B------:R-:W-:-:S03]  /*7560*/  ISETP.GT.U32.AND P4, PT, R250, R119, PT ;  /* 0x00000077fa00720c */ /* 0x000fc60003f84070 */
[----:B------:R-:W-:Y:S01]  /*7570*/  @!P2 IMAD.MOV R122, RZ, RZ, -R122 ;  /* 0x000000ffff7aa224 */ /* 0x000fe200078e0a7a */
[----:B------:R-:W-:Y:S01]  /*7580*/  ISETP.GT.U32.AND P2, PT, R250, R117, PT ;  /* 0x00000075fa00720c */ /* 0x000fe20003f44070 */
[----:B------:R-:W-:-:S04]  /*7590*/  IMAD.HI.U32 R3, R246, R115, RZ ;  /* 0x00000073f6037227 */ /* 0x000fc800078e00ff */
[----:B------:R-:W-:Y:S02]  /*75a0*/  IMAD.MOV R0, RZ, RZ, -R0 ;  /* 0x000000ffff007224 */ /* 0x000fe400078e0a00 */
[--C-:B------:R-:W-:Y:S01]  /*75b0*/  @!P3 IMAD.IADD R120, R120, 0x1, -R250.reuse ;  /* 0x000000017878b824 */ /* 0x100fe200078e0afa */
[----:B------:R-:W-:Y:S01]  /*75c0*/  ISETP.GE.AND P3, PT, R8, RZ, PT ;  /* 0x000000ff0800720c */ /* 0x000fe20003f66270 */
[----:B------:R-:W-:Y:S02]  /*75d0*/  IMAD.MOV R3, RZ, RZ, -R3 ;  /* 0x000000ffff037224 */ /* 0x000fe400078e0a03 */
[----:B------:R-:W-:Y:S02]  /*75e0*/  IMAD R116, R250, R0, R5 ;  /* 0x00000000fa747224 */ /* 0x000fe400078e0205 */
[----:B------:R-:W-:Y:S01]  /*75f0*/  @!P4 IMAD.IADD R119, R119, 0x1, -R250 ;  /* 0x000000017777c824 */ /* 0x000fe200078e0afa */
[----:B------:R-:W-:Y:S01]  /*7600*/  ISETP.GE.AND P4, PT, R6, RZ, PT ;  /* 0x000000ff0600720c */ /* 0x000fe20003f86270 */
[----:B------:R-:W-:-:S02]  /*7610*/  IMAD R115, R250, R3, R115 ;  /* 0x00000003fa737224 */ /* 0x000fc400078e0273 */
[----:B------:R-:W-:Y:S01]  /*7620*/  @!P5 IMAD.MOV R120, RZ, RZ, -R120 ;  /* 0x000000ffff78d224 */ /* 0x000fe200078e0a78 */
[C---:B------:R-:W-:Y:S01]  /*7630*/  ISETP.GT.U32.AND P5, PT, R250.reuse, R116, PT ;  /* 0x00000074fa00720c */ /* 0x040fe20003fa4070 */
[--C-:B------:R-:W-:Y:S02]  /*7640*/  @!P2 IMAD.IADD R117, R117, 0x1, -R250.reuse ;  /* 0x000000017575a824 */ /* 0x100fe400078e0afa */
[----:B------:R-:W-:Y:S01]  /*7650*/  @!P6 IMAD.MOV R119, RZ, RZ, -R119 ;  /* 0x000000ffff77e224 */ /* 0x000fe200078e0a77 */
[----:B------:R-:W-:Y:S01]  /*7660*/  ISETP.GT.U32.AND P6, PT, R250, R115, PT ;  /* 0x00000073fa00720c */ /* 0x000fe20003fc4070 */
[----:B------:R-:W-:Y:S01]  /*7670*/  VIADD R3, R2, 0x9c ;  /* 0x0000009c02037836 */ /* 0x000fe20000000000 */
[----:B------:R-:W-:Y:S01]  /*7680*/  ISETP.GT.U32.AND P2, PT, R250, R117, PT ;  /* 0x00000075fa00720c */ /* 0x000fe20003f44070 */
[C---:B------:R-:W-:Y:S02]  /*7690*/  VIADD R6, R2.reuse, 0x9d ;  /* 0x0000009d02067836 */ /* 0x040fe40000000000 */
[----:B------:R-:W-:Y:S01]  /*76a0*/  VIADD R8, R2, 0x9e ;  /* 0x0000009e02087836 */ /* 0x000fe20000000000 */
[----:B------:R-:W-:Y:S01]  /*76b0*/  IABS R5, R3 ;  /* 0x0000000300057213 */ /* 0x000fe20000000000 */
[----:B------:R-:W-:Y:S01]  /*76c0*/  @!P1 IMAD.MOV R121, RZ, RZ, -R121 ;  /* 0x000000ffff799224 */ /* 0x000fe200078e0a79 */
[----:B------:R-:W-:Y:S01]  /*76d0*/  IABS R113, R6 ;  /* 0x0000000600717213 */ /* 0x000fe20000000000 */
[----:B------:R-:W-:Y:S01]  /*76e0*/  @!P5 IMAD.IADD R116, R116, 0x1, -R250 ;  /* 0x000000017474d824 */ /* 0x000fe200078e0afa */
[----:B------:R-:W-:Y:S01]  /*76f0*/  ISETP.GE.AND P1, PT, R4, RZ, PT ;  /* 0x000000ff0400720c */ /* 0x000fe20003f26270 */
[----:B------:R-:W-:Y:S01]  /*7700*/  IMAD.HI.U32 R0, R246, R5, RZ ;  /* 0x00000005f6007227 */ /* 0x000fe200078e00ff */
[----:B------:R-:W-:-:S02]  /*7710*/  IABS R4, R8 ;  /* 0x0000000800047213 */ /* 0x000fc40000000000 */
[----:B------:R-:W-:Y:S01]  /*7720*/  ISETP.GT.U32.AND P5, PT, R250, R116, PT ;  /* 0x00000074fa00720c */ /* 0x000fe20003fa4070 */
[----:B------:R-:W-:Y:S01]  /*7730*/  @!P6 IMAD.IADD R115, R115, 0x1, -R250 ;  /* 0x000000017373e824 */ /* 0x000fe200078e0afa */
[----:B------:R-:W-:Y:S01]  /*7740*/  @!P2 IADD3 R117, R117, -R250, RZ ;  /* 0x800000fa7575a210 */ /* 0x000fe20007ffe0ff */
[----:B------:R-:W-:Y:S01]  /*7750*/  IMAD.MOV R0, RZ, RZ, -R0 ;  /* 0x000000ffff007224 */ /* 0x000fe200078e0a00 */
[----:B------:R-:W-:Y:S01]  /*7760*/  ISETP.GE.AND P2, PT, R3, RZ, PT ;  /* 0x000000ff0300720c */ /* 0x000fe20003f46270 */
[----:B------:R-:W-:Y:S01]  /*7770*/  IMAD.HI.U32 R3, R246, R113, RZ ;  /* 0x00000071f6037227 */ /* 0x000fe200078e00ff */
[----:B------:R-:W-:-:S03]  /*7780*/  ISETP.GT.U32.AND P6, PT, R250, R115, PT ;  /* 0x00000073fa00720c */ /* 0x000fc60003fc4070 */
[----:B------:R-:W-:Y:S02]  /*7790*/  IMAD.MOV R3, RZ, RZ, -R3 ;  /* 0x000000ffff037224 */ /* 0x000fe400078e0a03 */
[C---:B------:R-:W-:Y:S02]  /*77a0*/  IMAD R114, R250.reuse, R0, R5 ;  /* 0x00000000fa727224 */ /* 0x040fe400078e0205 */
[----:B------:R-:W-:Y:S02]  /*77b0*/  IMAD R113, R250, R3, R113 ;  /* 0x00000003fa717224 */ /* 0x000fe400078e0271 */
[--C-:B------:R-:W-:Y:S01]  /*77c0*/  @!P5 IMAD.IADD R116, R116, 0x1, -R250.reuse ;  /* 0x000000017474d824 */ /* 0x100fe200078e0afa */
[C---:B------:R-:W-:Y:S01]  /*77d0*/  ISETP.GT.U32.AND P5, PT, R250.reuse, R114, PT ;  /* 0x00000072fa00720c */ /* 0x040fe20003fa4070 */
[----:B------:R-:W-:Y:S01]  /*77e0*/  @!P0 IMAD.MOV R123, RZ, RZ, -R123 ;  /* 0x000000ffff7b8224 */ /* 0x000fe200078e0a7b */
[C---:B------:R-:W-:Y:S01]  /*77f0*/  ISETP.GT.U32.AND P0, PT, R250.reuse, R118, PT ;  /* 0x00000076fa00720c */ /* 0x040fe20003f04070 */
[----:B------:R-:W-:Y:S01]  /*7800*/  @!P6 IMAD.IADD R115, R115, 0x1, -R250 ;  /* 0x000000017373e824 */ /* 0x000fe200078e0afa */
[----:B------:R-:W-:Y:S01]  /*7810*/  ISETP.GT.U32.AND P6, PT, R250, R113, PT ;  /* 0x00000071fa00720c */ /* 0x000fe20003fc4070 */
[----:B------:R-:W-:-:S02]  /*7820*/  IMAD.MOV.U32 R5, RZ, RZ, R4 ;  /* 0x000000ffff057224 */ /* 0x000fc400078e0004 */
[----:B------:R-:W-:Y:S02]  /*7830*/  VIADD R4, R2, 0x9f ;  /* 0x0000009f02047836 */ /* 0x000fe40000000000 */
[----:B------:R-:W-:-:S03]  /*7840*/  IMAD.HI.U32 R0, R246, R5, RZ ;  /* 0x00000005f6007227 */ /* 0x000fc600078e00ff */
[----:B------:R-:W-:Y:S01]  /*7850*/  IABS R111, R4 ;  /* 0x00000004006f7213 */ /* 0x000fe20000000000 */
[----:B------:R-:W-:Y:S02]  /*7860*/  @!P5 IMAD.IADD R114, R114, 0x1, -R250 ;  /* 0x000000017272d824 */ /* 0x000fe400078e0afa */
[----:B------:R-:W-:Y:S01]  /*7870*/  IMAD.MOV R0, RZ, RZ, -R0 ;  /* 0x000000ffff007224 */ /* 0x000fe200078e0a00 */
[----:B------:R-:W-:Y:S01]  /*7880*/  @!P0 IADD3 R118, R118, -R250, RZ ;  /* 0x800000fa76768210 */ /* 0x000fe20007ffe0ff */
[----:B------:R-:W-:Y:S01]  /*7890*/  @!P6 IMAD.IADD R113, R113, 0x1, -R250 ;  /* 0x000000017171e824 */ /* 0x000fe200078e0afa */
[C---:B------:R-:W-:Y:S01]  /*78a0*/  ISETP.GT.U32.AND P6, PT, R250.reuse, R114, PT ;  /* 0x00000072fa00720c */ /* 0x040fe20003fc4070 */
[C---:B------:R-:W-:Y:S01]  /*78b0*/  IMAD R112, R250.reuse, R0, R5 ;  /* 0x00000000fa707224 */ /* 0x040fe200078e0205 */
[----:B------:R-:W-:Y:S01]  /*78c0*/  ISETP.GT.U32.AND P0, PT, R250, R118, PT ;  /* 0x00000076fa00720c */ /* 0x000fe20003f04070 */
[----:B------:R-:W-:Y:S01]  /*78d0*/  IMAD.HI.U32 R0, R246, R111, RZ ;  /* 0x0000006ff6007227 */ /* 0x000fe200078e00ff */
[----:B------:R-:W-:-:S02]  /*78e0*/  IABS R5, R10 ;  /* 0x0000000a00057213 */ /* 0x000fc40000000000 */
[----:B------:R-:W-:Y:S01]  /*78f0*/  ISETP.GT.U32.AND P5, PT, R250, R112, PT ;  /* 0x00000070fa00720c */ /* 0x000fe20003fa4070 */
[----:B------:R-:W-:Y:S02]  /*7900*/  VIADD R9, R2, 0xa1 ;  /* 0x000000a102097836 */ /* 0x000fe40000000000 */
[----:B------:R-:W-:Y:S02]  /*7910*/  IMAD.MOV R0, RZ, RZ, -R0 ;  /* 0x000000ffff007224 */ /* 0x000fe400078e0a00 */
[----:B------:R-:W-:Y:S01]  /*7920*/  @!P4 IMAD.MOV R116, RZ, RZ, -R116 ;  /* 0x000000ffff74c224 */ /* 0x000fe200078e0a74 */
[----:B------:R-:W-:Y:S01]  /*7930*/  IABS R109, R9 ;  /* 0x00000009006d7213 */ /* 0x000fe20000000000 */
[C---:B------:R-:W-:Y:S01]  /*7940*/  IMAD R111, R250.reuse, R0, R111 ;  /* 0x00000000fa6f7224 */ /* 0x040fe200078e026f */
[----:B------:R-:W-:Y:S01]  /*7950*/  ISETP.GT.U32.AND P4, PT, R250, R113, PT ;  /* 0x00000071fa00720c */ /* 0x000fe20003f84070 */
[--C-:B------:R-:W-:Y:S02]  /*7960*/  @!P6 IMAD.IADD R114, R114, 0x1, -R250.reuse ;  /* 0x000000017272e824 */ /* 0x100fe400078e0afa */
[----:B------:R-:W-:Y:S01]  /*7970*/  @!P0 IMAD.IADD R118, R118, 0x1, -R250 ;  /* 0x0000000176768824 */ /* 0x000fe200078e0afa */
[----:B------:R-:W-:Y:S01]  /*7980*/  ISETP.GT.U32.AND P6, PT, R250, R111, PT ;  /* 0x0000006ffa00720c */ /* 0x000fe20003fc4070 */
[----:B------:R-:W-:Y:S01]  /*7990*/  IMAD.HI.U32 R0, R246, R109, RZ ;  /* 0x0000006df6007227 */ /* 0x000fe200078e00ff */
[----:B------:R-:W-:-:S03]  /*79a0*/  ISETP.GE.AND P0, PT, R7, RZ, PT ;  /* 0x000000ff0700720c */ /* 0x000fc60003f06270 */
[----:B------:R-:W-:Y:S01]  /*79b0*/  @!P1 IMAD.MOV R118, RZ, RZ, -R118 ;  /* 0x000000ffff769224 */ /* 0x000fe200078e0a76 */
[----:B------:R-:W-:Y:S01]  /*79c0*/  ISETP.GE.AND P1, PT, R6, RZ, PT ;  /* 0x000000ff0600720c */ /* 0x000fe20003f26270 */
[----:B------:R-:W-:Y:S01]  /*79d0*/  IMAD.MOV R0, RZ, RZ, -R0 ;  /* 0x000000ffff007224 */ /* 0x000fe200078e0a00 */
[----:B------:R-:W-:Y:S01]  /*79e0*/  IADD3 R6, R2, 0xa0, RZ ;  /* 0x000000a002067810 */ /* 0x000fe20007ffe0ff */
[--C-:B------:R-:W-:Y:S02]  /*79f0*/  @!P4 IMAD.IADD R113, R113, 0x1, -R250.reuse ;  /* 0x000000017171c824 */ /* 0x100fe400078e0afa */
[----:B------:R-:W-:Y:S01]  /*7a00*/  IMAD R109, R250, R0, R109 ;  /* 0x00000000fa6d7224 */ /* 0x000fe200078e026d */
[----:B------:R-:W-:Y:S01]  /*7a10*/  IABS R7, R6 ;  /* 0x0000000600077213 */ /* 0x000fe20000000000 */
[----:B------:R-:W-:Y:S01]  /*7a20*/  @!P6 IMAD.IADD R111, R111, 0x1, -R250 ;  /* 0x000000016f6fe824 */ /* 0x000fe200078e0afa */
[----:B------:R-:W-:Y:S01]  /*7a30*/  ISETP.GE.AND P4, PT, R6, RZ, PT ;  /* 0x000000ff0600720c */ /* 0x000fe20003f86270 */
[----:B------:R-:W-:Y:S01]  /*7a40*/  VIADD R6, R2, 0xa3 ;  /* 0x000000a302067836 */ /* 0x000fe20000000000 */
[----:B------:R-:W-:Y:S01]  /*7a50*/  ISETP.GT.U32.AND P6, PT, R250, R109, PT ;  /* 0x0000006dfa00720c */ /* 0x000fe20003fc4070 */
[----:B------:R-:W-:-:S03]  /*7a60*/  IMAD.HI.U32 R3, R246, R7, RZ ;  /* 0x00000007f6037227 */ /* 0x000fc600078e00ff */
[----:B------:R-:W-:Y:S01]  /*7a70*/  IABS R107, R6 ;  /* 0x00000006006b7213 */ /* 0x000fe20000000000 */
[----:B------:R-:W-:Y:S01]  /*7a80*/  @!P1 IMAD.MOV R113, RZ, RZ, -R113 ;  /* 0x000000ffff719224 */ /* 0x000fe200078e0a71 */
[----:B------:R-:W-:Y:S01]  /*7a90*/  IADD3 R3, -R3, RZ, RZ ;  /* 0x000000ff03037210 */ /* 0x000fe20007ffe1ff */
[----:B------:R-:W-:Y:S01]  /*7aa0*/  @!P5 IMAD.IADD R112, R112, 0x1, -R250 ;  /* 0x000000017070d824 */ /* 0x000fe200078e0afa */
[----:B------:R-:W-:Y:S01]  /*7ab0*/  ISETP.GT.U32.AND P1, PT, R250, R111, PT ;  /* 0x0000006ffa00720c */ /* 0x000fe20003f24070 */
[----:B------:R-:W-:-:S03]  /*7ac0*/  IMAD.HI.U32 R0, R246, R107, RZ ;  /* 0x0000006bf6007227 */ /* 0x000fc600078e00ff */
[C---:B------:R-:W-:Y:S01]  /*7ad0*/  ISETP.GT.U32.AND P5, PT, R250.reuse, R112, PT ;  /* 0x00000070fa00720c */ /* 0x040fe20003fa4070 */
[----:B------:R-:W-:Y:S01]  /*7ae0*/  IMAD R110, R250, R3, R7 ;  /* 0x00000003fa6e7224 */ /* 0x000fe200078e0207 */
[----:B------:R-:W-:Y:S01]  /*7af0*/  IABS R7, R11 ;  /* 0x0000000b00077213 */ /* 0x000fe20000000000 */
[----:B------:R-:W-:-:S04]  /*7b00*/  IMAD.HI.U32 R3, R246, R5, RZ ;  /* 0x00000005f6037227 */ /* 0x000fc800078e00ff */
[----:B------:R-:W-:Y:S01]  /*7b10*/  @!P6 IMAD.IADD R109, R109, 0x1, -R250 ;  /* 0x000000016d6de824 */ /* 0x000fe200078e0afa */
[----:B------:R-:W-:Y:S01]  /*7b20*/  IADD3 R3, -R3, RZ, RZ ;  /* 0x000000ff03037210 */ /* 0x000fe20007ffe1ff */
[----:B------:R-:W-:Y:S02]  /*7b30*/  IMAD.MOV R0, RZ, RZ, -R0 ;  /* 0x000000ffff007224 */ /* 0x000fe400078e0a00 */
[----:B------:R-:W-:Y:S01]  /*7b40*/  @!P1 IMAD.IADD R111, R111, 0x1, -R250 ;  /* 0x000000016f6f9824 */ /* 0x000fe200078e0afa */
[C---:B------:R-:W-:Y:S01]  /*7b50*/  ISETP.GT.U32.AND P6, PT, R250.reuse, R109, PT ;  /* 0x0000006dfa00720c */ /* 0x040fe20003fc4070 */
[C---:B------:R-:W-:Y:S02]  /*7b60*/  IMAD R108, R250.reuse, R3, R5 ;  /* 0x00000003fa6c7224 */ /* 0x040fe400078e0205 */
[C---:B------:R-:W-:Y:S02]  /*7b70*/  IMAD R107, R250.reuse, R0, R107 ;  /* 0x00000000fa6b7224 */ /* 0x040fe400078e026b */
[----:B------:R-:W-:Y:S01]  /*7b80*/  @!P2 IMAD.MOV R114, RZ, RZ, -R114 ;  /* 0x000000ffff72a224 */ /* 0x000fe200078e0a72 */
[C---:B------:R-:W-:Y:S01]  /*7b90*/  ISETP.GT.U32.AND P1, PT, R250.reuse, R108, PT ;  /* 0x0000006cfa00720c */ /* 0x040fe20003f24070 */
[----:B------:R-:W-:Y:S01]  /*7ba0*/  @!P3 IMAD.MOV R117, RZ, RZ, -R117 ;  /* 0x000000ffff75b224 */ /* 0x000fe200078e0a75 */
[----:B------:R-:W-:Y:S01]  /*7bb0*/  ISETP.GT.U32.AND P2, PT, R250, R110, PT ;  /* 0x0000006efa00720c */ /* 0x000fe20003f44070 */
[--C-:B------:R-:W-:Y:S01]  /*7bc0*/  @!P5 IMAD.IADD R112, R112, 0x1, -R250.reuse ;  /* 0x000000017070d824 */ /* 0x100fe200078e0afa */
[----:B------:R-:W-:Y:S01]  /*7bd0*/  ISETP.GE.AND P3, PT, R8, RZ, PT ;  /* 0x000000ff0800720c */ /* 0x000fe20003f66270 */
[----:B------:R-:W-:Y:S01]  /*7be0*/  VIADD R8, R2, 0xa4 ;  /* 0x000000a402087836 */ /* 0x000fe20000000000 */
[----:B------:R-:W-:Y:S01]  /*7bf0*/  ISETP.GE.AND P5, PT, R9, RZ, PT ;  /* 0x000000ff0900720c */ /* 0x000fe20003fa6270 */
[--C-:B------:R-:W-:Y:S01]  /*7c00*/  @!P6 IMAD.IADD R109, R109, 0x1, -R250.reuse ;  /* 0x000000016d6de824 */ /* 0x100fe200078e0afa */
[----:B------:R-:W-:Y:S01]  /*7c10*/  ISETP.GT.U32.AND P6, PT, R250, R107, PT ;  /* 0x0000006bfa00720c */ /* 0x000fe20003fc4070 */
[----:B------:R-:W-:Y:S01]  /*7c20*/  VIADD R9, R2, 0xa5 ;  /* 0x000000a502097836 */ /* 0x000fe20000000000 */
[----:B------:R-:W-:Y:S01]  /*7c30*/  IABS R5, R8 ;  /* 0x0000000800057213 */ /* 0x000fe20000000000 */
[----:B------:R-:W-:Y:S01]  /*7c40*/  @!P0 IMAD.MOV R115, RZ, RZ, -R115 ;  /* 0x000000ffff738224 */ /* 0x000fe200078e0a73 */
[----:B------:R-:W-:Y:S01]  /*7c50*/  ISETP.GE.AND P0, PT, R4, RZ, PT ;  /* 0x000000ff0400720c */ /* 0x000fe20003f06270 */
[----:B------:R-:W-:Y:S01]  /*7c60*/  @!P1 IMAD.IADD R108, R108, 0x1, -R250 ;  /* 0x000000016c6c9824 */ /* 0x000fe200078e0afa */
[----:B------:R-:W-:Y:S01]  /*7c70*/  IABS R105, R9 ;  /* 0x0000000900697213 */ /* 0x000fe20000000000 */
[----:B------:R-:W-:Y:S01]  /*7c80*/  IMAD.HI.U32 R0, R246, R5, RZ ;  /* 0x00000005f6007227 */ /* 0x000fe200078e00ff */
[----:B------:R-:W-:-:S02]  /*7c90*/  @!P2 IADD3 R110, R110, -R250, RZ ;  /* 0x800000fa6e6ea210 */ /* 0x000fc40007ffe0ff */
[----:B------:R-:W-:Y:S01]  /*7ca0*/  ISETP.GE.AND P1, PT, R6, RZ, PT ;  /* 0x000000ff0600720c */ /* 0x000fe20003f26270 */
[----:B------:R-:W-:Y:S01]  /*7cb0*/  IMAD.HI.U32 R4, R246, R7, RZ ;  /* 0x00000007f6047227 */ /* 0x000fe200078e00ff */
[----:B------:R-:W-:Y:S02]  /*7cc0*/  ISETP.GT.U32.AND P2, PT, R250, R110, PT ;  /* 0x0000006efa00720c */ /* 0x000fe40003f44070 */
[----:B------:R-:W-:Y:S01]  /*7cd0*/  IADD3 R0, -R0, RZ, RZ ;  /* 0x000000ff00007210 */ /* 0x000fe20007ffe1ff */
[----:B------:R-:W-:Y:S01]  /*7ce0*/  @!P6 IMAD.IADD R107, R107, 0x1, -R250 ;  /* 0x000000016b6be824 */ /* 0x000fe200078e0afa */
[----:B------:R-:W-:Y:S01]  /*7cf0*/  ISETP.GT.U32.AND P6, PT, R250, R108, PT ;  /* 0x0000006cfa00720c */ /* 0x000fe20003fc4070 */
[----:B------:R-:W-:Y:S01]  /*7d00*/  IMAD.MOV R4, RZ, RZ, -R4 ;  /* 0x000000ffff047224 */ /* 0x000fe200078e0a04 */
[----:B------:R-:W-:Y:S01]  /*7d10*/  @!P0 IADD3 R111, -R111, RZ, RZ ;  /* 0x000000ff6f6f8210 */ /* 0x000fe20007ffe1ff */
[----:B------:R-:W-:Y:S01]  /*7d20*/  IMAD.HI.U32 R3, R246, R105, RZ ;  /* 0x00000069f6037227 */ /* 0x000fe200078e00ff */
[----:B------:R-:W-:-:S03]  /*7d30*/  ISETP.GT.U32.AND P0, PT, R250, R107, PT ;  /* 0x0000006bfa00720c */ /* 0x000fc60003f04070 */
[C---:B------:R-:W-:Y:S02]  /*7d40*/  IMAD R104, R250.reuse, R4, R7 ;  /* 0x00000004fa687224 */ /* 0x040fe400078e0207 */
[----:B------:R-:W-:Y:S02]  /*7d50*/  IMAD.MOV R3, RZ, RZ, -R3 ;  /* 0x000000ffff037224 */ /* 0x000fe400078e0a03 */
[----:B------:R-:W-:Y:S02]  /*7d60*/  IMAD R106, R250, R0, R5 ;  /* 0x00000000fa6a7224 */ /* 0x000fe400078e0205 */
[----:B------:R-:W-:Y:S02]  /*7d70*/  VIADD R6, R2, 0xa7 ;  /* 0x000000a702067836 */ /* 0x000fe40000000000 */
[--C-:B------:R-:W-:Y:S01]  /*7d80*/  @!P6 IMAD.IADD R108, R108, 0x1, -R250.reuse ;  /* 0x000000016c6ce824 */ /* 0x100fe200078e0afa */
[----:B------:R-:W-:Y:S01]  /*7d90*/  ISETP.GT.U32.AND P6, PT, R250, R104, PT ;  /* 0x00000068fa00720c */ /* 0x000fe20003fc4070 */
[----:B------:R-:W-:Y:S01]  /*7da0*/  @!P2 IMAD.IADD R110, R110, 0x1, -R250 ;  /* 0x000000016e6ea824 */ /* 0x000fe200078e0afa */
[----:B------:R-:W-:Y:S01]  /*7db0*/  IABS R103, R6 ;  /* 0x0000000600677213 */ /* 0x000fe20000000000 */
[----:B------:R-:W-:Y:S01]  /*7dc0*/  IMAD R105, R250, R3, R105 ;  /* 0x00000003fa697224 */ /* 0x000fe200078e0269 */
[----:B------:R-:W-:Y:S01]  /*7dd0*/  ISETP.GE.AND P2, PT, R10, RZ, PT ;  /* 0x000000ff0a00720c */ /* 0x000fe20003f46270 */
[----:B------:R-:W-:Y:S01]  /*7de0*/  @!P3 IMAD.MOV R112, RZ, RZ, -R112 ;  /* 0x000000ffff70b224 */ /* 0x000fe200078e0a70 */
[C---:B------:R-:W-:Y:S01]  /*7df0*/  ISETP.GT.U32.AND P3, PT, R250.reuse, R106, PT ;  /* 0x0000006afa00720c */ /* 0x040fe20003f64070 */
[----:B------:R-:W-:Y:S01]  /*7e00*/  @!P4 IMAD.MOV R110, RZ, RZ, -R110 ;  /* 0x000000ffff6ec224 */ /* 0x000fe200078e0a6e */
[----:B------:R-:W-:Y:S01]  /*7e10*/  ISETP.GT.U32.AND P4, PT, R250, R105, PT ;  /* 0x00000069fa00720c */ /* 0x000fe20003f84070 */
[----:B------:R-:W-:-:S04]  /*7e20*/  IMAD.HI.U32 R0, R246, R103, RZ ;  /* 0x00000067f6007227 */ /* 0x000fc800078e00ff */
[----:B------:R-:W-:Y:S02]  /*7e30*/  IMAD.MOV R3, RZ, RZ, -R0 ;  /* 0x000000ffff037224 */ /* 0x000fe400078e0a00 */
[----:B------:R-:W-:Y:S02]  /*7e40*/  VIADD R4, R2, 0xa8 ;  /* 0x000000a802047836 */ /* 0x000fe40000000000 */
[--C-:B------:R-:W-:Y:S02]  /*7e50*/  @!P6 IMAD.IADD R104, R104, 0x1, -R250.reuse ;  /* 0x000000016868e824 */ /* 0x100fe400078e0afa */
[--C-:B------:R-:W-:Y:S01]  /*7e60*/  @!P0 IMAD.IADD R107, R107, 0x1, -R250.reuse ;  /* 0x000000016b6b8824 */ /* 0x100fe200078e0afa */
[----:B------:R-:W-:Y:S01]  /*7e70*/  IABS R5, R4 ;  /* 0x0000000400057213 */ /* 0x000fe20000000000 */
[----:B------:R-:W-:Y:S01]  /*7e80*/  @!P3 IMAD.IADD R106, R106, 0x1, -R250 ;  /* 0x000000016a6ab824 */ /* 0x000fe200078e0afa */
[----:B------:R-:W-:Y:S01]  /*7e90*/  ISETP.GE.AND P0, PT, R9, RZ, PT ;  /* 0x000000ff0900720c */ /* 0x000fe20003f06270 */
[C---:B------:R-:W-:Y:S01]  /*7ea0*/  IMAD R103, R250.reuse, R3, R103 ;  /* 0x00000003fa677224 */ /* 0x040fe200078e0267 */
[----:B------:R-:W-:Y:S01]  /*7eb0*/  ISETP.GE.AND P3, PT, R11, RZ, PT ;  /* 0x000000ff0b00720c */ /* 0x000fe20003f66270 */
[----:B------:R-:W-:Y:S01]  /*7ec0*/  @!P2 IMAD.MOV R108, RZ, RZ, -R108 ;  /* 0x000000ffff6ca224 */ /* 0x000fe200078e0a6c */
[C---:B------:R-:W-:Y:S01]  /*7ed0*/  ISETP.GT.U32.AND P2, PT, R250.reuse, R104, PT ;  /* 0x00000068fa00720c */ /* 0x040fe20003f44070 */
[----:B------:R-:W-:Y:S01]  /*7ee0*/  @!P4 IMAD.IADD R105, R105, 0x1, -R250 ;  /* 0x000000016969c824 */ /* 0x000fe200078e0afa */
[C---:B------:R-:W-:Y:S01]  /*7ef0*/  ISETP.GT.U32.AND P4, PT, R250.reuse, R106, PT ;  /* 0x0000006afa00720c */ /* 0x040fe20003f84070 */
[----:B------:R-:W-:Y:S01]  /*7f00*/  @!P1 IMAD.MOV R107, RZ, RZ, -R107 ;  /* 0x000000ffff6b9224 */ /* 0x000fe200078e0a6b */
[----:B------:R-:W-:Y:S01]  /*7f10*/  ISETP.GT.U32.AND P1, PT, R250, R103, PT ;  /* 0x00000067fa00720c */ /* 0x000fe20003f24070 */
[----:B------:R-:W-:Y:S01]  /*7f20*/  IMAD.HI.U32 R0, R246, R5, RZ ;  /* 0x00000005f6007227 */ /* 0x000fe200078e00ff */
[----:B------:R-:W-:-:S03]  /*7f30*/  ISETP.GT.U32.AND P6, PT, R250, R105, PT ;  /* 0x00000069fa00720c */ /* 0x000fc60003fc4070 */
[----:B------:R-:W-:Y:S01]  /*7f40*/  @!P5 IMAD.MOV R109, RZ, RZ, -R109 ;  /* 0x000000ffff6dd224 */ /* 0x000fe200078e0a6d */
[----:B------:R-:W-:Y:S01]  /*7f50*/  ISETP.GE.AND P5, PT, R8, RZ, PT ;  /* 0x000000ff0800720c */ /* 0x000fe20003fa6270 */
[----:B------:R-:W-:Y:S01]  /*7f60*/  VIADD R7, R2, 0xa9 ;  /* 0x000000a902077836 */ /* 0x000fe20000000000 */
[----:B------:R-:W-:Y:S01]  /*7f70*/  IADD3 R0, -R0, RZ, RZ ;  /* 0x000000ff00007210 */ /* 0x000fe20007ffe1ff */
[----:B------:R-:W-:Y:S01]  /*7f80*/  VIADD R8, R2, 0xaa ;  /* 0x000000aa02087836 */ /* 0x000fe20000000000 */
[----:B------:R-:W-:Y:S01]  /*7f90*/  @!P2 IADD3 R104, R104, -R250, RZ ;  /* 0x800000fa6868a210 */ /* 0x000fe20007ffe0ff */
[--C-:B------:R-:W-:Y:S01]  /*7fa0*/  @!P4 IMAD.IADD R106, R106, 0x1, -R250.reuse ;  /* 0x000000016a6ac824 */ /* 0x100fe200078e0afa */
[----:B------:R-:W-:Y:S01]  /*7fb0*/  IABS R101, R7 ;  /* 0x0000000700657213 */ /* 0x000fe20000000000 */
[----:B------:R-:W-:Y:S01]  /*7fc0*/  IMAD R102, R250, R0, R5 ;  /* 0x00000000fa667224 */ /* 0x000fe200078e0205 */
[----:B------:R-:W-:Y:S01]  /*7fd0*/  ISETP.GE.AND P2, PT, R4, RZ, PT ;  /* 0x000000ff0400720c */ /* 0x000fe20003f46270 */
[----:B------:R-:W-:Y:S01]  /*7fe0*/  VIADD R4, R2, 0xab ;  /* 0x000000ab02047836 */ /* 0x000fe20000000000 */
[----:B------:R-:W-:Y:S01]  /*7ff0*/  ISETP.GE.AND P4, PT, R6, RZ, PT ;  /* 0x000000ff0600720c */ /* 0x000fe20003f86270 */
[----:B------:R-:W-:Y:S01]  /*8000*/  @!P1 IMAD.IADD R103, R103, 0x1, -R250 ;  /* 0x0000000167679824 */ /* 0x000fe200078e0afa */
[----:B------:R-:W-:Y:S01]  /*8010*/  IABS R5, R8 ;  /* 0x0000000800057213 */ /* 0x000fe20000000000 */
[----:B------:R-:W-:Y:S01]  /*8020*/  IMAD.HI.U32 R0, R246, R101, RZ ;  /* 0x00000065f6007227 */ /* 0x000fe200078e00ff */
[----:B------:R-:W-:-:S02]  /*8030*/  IABS R99, R4 ;  /* 0x0000000400637213 */ /* 0x000fc40000000000 */
[----:B------:R-:W-:Y:S01]  /*8040*/  @!P3 IADD3 R104, -R104, RZ, RZ ;  /* 0x000000ff6868b210 */ /* 0x000fe20007ffe1ff */
[----:B------:R-:W-:Y:S01]  /*8050*/  @!P6 IMAD.IADD R105, R105, 0x1, -R250 ;  /* 0x000000016969e824 */ /* 0x000fe200078e0afa */
[C---:B------:R-:W-:Y:S01]  /*8060*/  ISETP.GT.U32.AND P6, PT, R250.reuse, R102, PT ;  /* 0x00000066fa00720c */ /* 0x040fe20003fc4070 */
[----:B------:R-:W-:Y:S01]  /*8070*/  @!P5 IMAD.MOV R106, RZ, RZ, -R106 ;  /* 0x000000ffff6ad224 */ /* 0x000fe200078e0a6a */
[----:B------:R-:W-:Y:S01]  /*8080*/  ISETP.GT.U32.AND P5, PT, R250, R103, PT ;  /* 0x00000067fa00720c */ /* 0x000fe20003fa4070 */
[----:B------:R-:W-:Y:S01]  /*8090*/  IMAD.MOV R0, RZ, RZ, -R0 ;  /* 0x000000ffff007224 */ /* 0x000fe200078e0a00 */
[----:B------:R-:W-:Y:S01]  /*80a0*/  ISETP.GE.AND P3, PT, R8, RZ, PT ;  /* 0x000000ff0800720c */ /* 0x000fe20003f66270 */
[----:B------:R-:W-:Y:S01]  /*80b0*/  IMAD.HI.U32 R3, R246, R5, RZ ;  /* 0x00000005f6037227 */ /* 0x000fe200078e00ff */
[----:B------:R-:W-:-:S03]  /*80c0*/  ISETP.GE.AND P1, PT, R7, RZ, PT ;  /* 0x000000ff0700720c */ /* 0x000fc60003f26270 */
[----:B------:R-:W-:Y:S02]  /*80d0*/  IMAD R101, R250, R0, R101 ;  /* 0x00000000fa657224 */ /* 0x000fe400078e0265 */
[----:B------:R-:W-:-:S04]  /*80e0*/  IMAD.HI.U32 R0, R246, R99, RZ ;  /* 0x00000063f6007227 */ /* 0x000fc800078e00ff */
[----:B------:R-:W-:Y:S02]  /*80f0*/  IMAD.MOV R0, RZ, RZ, -R0 ;  /* 0x000000ffff007224 */ /* 0x000fe400078e0a00 */
[--C-:B------:R-:W-:Y:S02]  /*8100*/  @!P6 IMAD.IADD R102, R102, 0x1, -R250.reuse ;  /* 0x000000016666e824 */ /* 0x100fe400078e0afa */
[----:B------:R-:W-:Y:S02]  /*8110*/  @!P5 IMAD.IADD R103, R103, 0x1, -R250 ;  /* 0x000000016767d824 */ /* 0x000fe400078e0afa */
[C---:B------:R-:W-:Y:S01]  /*8120*/  IMAD R99, R250.reuse, R0, R99 ;  /* 0x00000000fa637224 */ /* 0x040fe200078e0263 */
[C---:B------:R-:W-:Y:S01]  /*8130*/  ISETP.GT.U32.AND P6, PT, R250.reuse, R102, PT ;  /* 0x00000066fa00720c */ /* 0x040fe20003fc4070 */
[----:B------:R-:W-:Y:S02]  /*8140*/  @!P4 IMAD.MOV R103, RZ, RZ, -R103 ;  /* 0x000000ffff67c224 */ /* 0x000fe400078e0a67 */
[----:B------:R-:W-:Y:S01]  /*8150*/  @!P0 IMAD.MOV R105, RZ, RZ, -R105 ;  /* 0x000000ffff698224 */ /* 0x000fe200078e0a69 */
[C---:B------:R-:W-:Y:S01]  /*8160*/  ISETP.GT.U32.AND P4, PT, R250.reuse, R99, PT ;  /* 0x00000063fa00720c */ /* 0x040fe20003f84070 */
[----:B------:R-:W-:Y:S01]  /*8170*/  IMAD.MOV R3, RZ, RZ, -R3 ;  /* 0x000000ffff037224 */ /* 0x000fe200078e0a03 */
[----:B------:R-:W-:Y:S01]  /*8180*/  ISETP.GT.U32.AND P0, PT, R250, R101, PT ;  /* 0x00000065fa00720c */ /* 0x000fe20003f04070 */
[----:B------:R-:W-:-:S02]  /*8190*/  VIADD R6, R2, 0xad ;  /* 0x000000ad02067836 */ /* 0x000fc40000000000 */
[----:B------:R-:W-:Y:S02]  /*81a0*/  IMAD R100, R250, R3, R5 ;  /* 0x00000003fa647224 */ /* 0x000fe400078e0205 */
[----:B------:R-:W-:Y:S01]  /*81b0*/  VIADD R3, R2, 0xac ;  /* 0x000000ac02037836 */ /* 0x000fe20000000000 */
[----:B------:R-:W-:Y:S01]  /*81c0*/  IABS R97, R6 ;  /* 0x0000000600617213 */ /* 0x000fe20000000000 */
[----:B------:R-:W-:Y:S01]  /*81d0*/  @!P6 IMAD.IADD R102, R102, 0x1, -R250 ;  /* 0x000000016666e824 */ /* 0x000fe200078e0afa */
[----:B------:R-:W-:Y:S01]  /*81e0*/  ISETP.GT.U32.AND P5, PT, R250, R100, PT ;  /* 0x00000064fa00720c */ /* 0x000fe20003fa4070 */
[----:B------:R-:W-:Y:S01]  /*81f0*/  VIADD R8, R2, 0xae ;  /* 0x000000ae02087836 */ /* 0x000fe20000000000 */
[----:B------:R-:W-:Y:S01]  /*8200*/  IABS R5, R3 ;  /* 0x0000000300057213 */ /* 0x000fe20000000000 */
[----:B------:R-:W-:Y:S01]  /*8210*/  @!P2 IMAD.MOV R102, RZ, RZ, -R102 ;  /* 0x000000ffff66a224 */ /* 0x000fe200078e0a66 */
[----:B------:R-:W-:Y:S01]  /*8220*/  @!P4 IADD3 R99, R99, -R250, RZ ;  /* 0x800000fa6363c210 */ /* 0x000fe20007ffe0ff */
[----:B------:R-:W-:Y:S01]  /*8230*/  @!P0 IMAD.IADD R101, R101, 0x1, -R250 ;  /* 0x0000000165658824 */ /* 0x000fe200078e0afa */
[----:B------:R-:W-:Y:S01]  /*8240*/  ISETP.GE.AND P2, PT, R3, RZ, PT ;  /* 0x000000ff0300720c */ /* 0x000fe20003f46270 */
[----:B------:R-:W-:Y:S01]  /*8250*/  IMAD.HI.U32 R3, R246, R97, RZ ;  /* 0x00000061f6037227 */ /* 0x000fe200078e00ff */
[----:B------:R-:W-:-:S02]  /*8260*/  ISETP.GT.U32.AND P4, PT, R250, R99, PT ;  /* 0x00000063fa00720c */ /* 0x000fc40003f84070 */
[----:B------:R-:W-:Y:S01]  /*8270*/  ISETP.GT.U32.AND P0, PT, R250, R101, PT ;  /* 0x00000065fa00720c */ /* 0x000fe20003f04070 */
[----:B------:R-:W-:Y:S01]  /*8280*/  IMAD.MOV R3, RZ, RZ, -R3 ;  /* 0x000000ffff037224 */ /* 0x000fe200078e0a03 */
[----:B------:R-:W-:Y:S01]  /*8290*/  IABS R7, R8 ;  /* 0x0000000800077213 */ /* 0x000fe20000000000 */
[----:B------:R-:W-:Y:S01]  /*82a0*/  IMAD.HI.U32 R0, R246, R5, RZ ;  /* 0x00000005f6007227 */ /* 0x000fe200078e00ff */
[----:B------:R-:W-:Y:S02]  /*82b0*/  @!P5 IADD3 R100, R100, -R250, RZ ;  /* 0x800000fa6464d210 */ /* 0x000fe40007ffe0ff */
[----:B------:R-:W-:Y:S01]  /*82c0*/  ISETP.GE.AND P6, PT, R4, RZ, PT ;  /* 0x000000ff0400720c */ /* 0x000fe20003fc6270 */
[C---:B------:R-:W-:Y:S01]  /*82d0*/  IMAD R97, R250.reuse, R3, R97 ;  /* 0x00000003fa617224 */ /* 0x040fe200078e0261 */
[C---:B------:R-:W-:Y:S01]  /*82e0*/  ISETP.GT.U32.AND P5, PT, R250.reuse, R100, PT ;  /* 0x00000064fa00720c */ /* 0x040fe20003fa4070 */
[----:B------:R-:W-:Y:S02]  /*82f0*/  IMAD.MOV R0, RZ, RZ, -R0 ;  /* 0x000000ffff007224 */ /* 0x000fe400078e0a00 */
[--C-:B------:R-:W-:Y:S01]  /*8300*/  @!P4 IMAD.IADD R99, R99, 0x1, -R250.reuse ;  /* 0x000000016363c824 */ /* 0x100fe200078e0afa */
[----:B------:R-:W-:Y:S01]  /*8310*/  ISETP.GT.U32.AND P4, PT, R250, R97, PT ;  /* 0x00000061fa00720c */ /* 0x000fe20003f84070 */
[----:B------:R-:W-:Y:S01]  /*8320*/  @!P0 IMAD.IADD R101, R101, 0x1, -R250 ;  /* 0x0000000165658824 */ /* 0x000fe200078e0afa */
[----:B------:R-:W-:Y:S01]  /*8330*/  ISETP.GE.AND P0, PT, R6, RZ, PT ;  /* 0x000000ff0600720c */ /* 0x000fe20003f06270 */
[----:B------:R-:W-:-:S02]  /*8340*/  IMAD R98, R250, R0, R5 ;  /* 0x00000000fa627224 */ /* 0x000fc400078e0205 */
[----:B------:R-:W-:-:S04]  /*8350*/  IMAD.HI.U32 R4, R246, R7, RZ ;  /* 0x00000007f6047227 */ /* 0x000fc800078e00ff */
[----:B------:R-:W-:Y:S01]  /*8360*/  @!P1 IMAD.MOV R101, RZ, RZ, -R101 ;  /* 0x000000ffff659224 */ /* 0x000fe200078e0a65 */
[----:B------:R-:W-:Y:S01]  /*8370*/  ISETP.GT.U32.AND P1, PT, R250, R98, PT ;  /* 0x00000062fa00720c */ /* 0x000fe20003f24070 */
[----:B------:R-:W-:Y:S02]  /*8380*/  IMAD.MOV R4, RZ, RZ, -R4 ;  /* 0x000000ffff047224 */ /* 0x000fe400078e0a04 */
[C---:B------:R-:W-:Y:S02]  /*8390*/  VIADD R0, R2.reuse, 0xaf ;  /* 0x000000af02007836 */ /* 0x040fe40000000000 */
[----:B------:R-:W-:Y:S02]  /*83a0*/  VIADD R6, R2, 0xb0 ;  /* 0x000000b002067836 */ /* 0x000fe40000000000 */
[--C-:B------:R-:W-:Y:S01]  /*83b0*/  @!P5 IMAD.IADD R100, R100, 0x1, -R250.reuse ;  /* 0x000000016464d824 */ /* 0x100fe200078e0afa */
[----:B------:R-:W-:Y:S01]  /*83c0*/  IABS R95, R0 ;  /* 0x00000000005f7213 */ /* 0x000fe20000000000 */
[----:B------:R-:W-:Y:S01]  /*83d0*/  IMAD R96, R250, R4, R7 ;  /* 0x00000004fa607224 */ /* 0x000fe200078e0207 */
[----:B------:R-:W-:Y:S01]  /*83e0*/  IABS R7, R6 ;  /* 0x0000000600077213 */ /* 0x000fe20000000000 */
[----:B------:R-:W-:Y:S01]  /*83f0*/  @!P4 IMAD.IADD R97, R97, 0x1, -R250 ;  /* 0x000000016161c824 */ /* 0x000fe200078e0afa */
[----:B------:R-:W-:Y:S01]  /*8400*/  ISETP.GE.AND P5, PT, R8, RZ, PT ;  /* 0x000000ff0800720c */ /* 0x000fe20003fa6270 */
[----:B------:R-:W-:Y:S01]  /*8410*/  @!P3 IMAD.MOV R100, RZ, RZ, -R100 ;  /* 0x000000ffff64b224 */ /* 0x000fe200078e0a64 */
[----:B------:R-:W-:Y:S01]  /*8420*/  ISETP.GE.AND P3, PT, R0, RZ, PT ;  /* 0x000000ff0000720c */ /* 0x000fe20003f66270 */
[----:B------:R-:W-:Y:S01]  /*8430*/  @!P6 IMAD.MOV R99, RZ, RZ, -R99 ;  /* 0x000000ffff63e224 */ /* 0x000fe200078e0a63 */
[----:B------:R-:W-:Y:S01]  /*8440*/  ISETP.GT.U32.AND P4, PT, R250, R97, PT ;  /* 0x00000061fa00720c */ /* 0x000fe20003f84070 */
[----:B------:R-:W-:Y:S01]  /*8450*/  IMAD.HI.U32 R0, R246, R95, RZ ;  /* 0x0000005ff6007227 */ /* 0x000fe200078e00ff */
[----:B------:R-:W-:-:S02]  /*8460*/  ISETP.GT.U32.AND P6, PT, R250, R96, PT ;  /* 0x00000060fa00720c */ /* 0x000fc40003fc4070 */
[----:B------:R-:W-:Y:S01]  /*8470*/  @!P1 IADD3 R98, R98, -R250, RZ ;  /* 0x800000fa62629210 */ /* 0x000fe20007ffe0ff */
[----:B------:R-:W-:-:S03]  /*8480*/  IMAD.HI.U32 R3, R246, R7, RZ ;  /* 0x00000007f6037227 */ /* 0x000fc600078e00ff */
[----:B------:R-:W-:Y:S01]  /*8490*/  ISETP.GT.U32.AND P1, PT, R250, R98, PT ;  /* 0x00000062fa00720c */ /* 0x000fe20003f24070 */
[C---:B------:R-:W-:Y:S02]  /*84a0*/  VIADD R8, R2.reuse, 0xb1 ;  /* 0x000000b102087836 */ /* 0x040fe40000000000 */
[----:B------:R-:W-:Y:S02]  /*84b0*/  IMAD.MOV R0, RZ, RZ, -R0 ;  /* 0x000000ffff007224 */ /* 0x000fe400078e0a00 */
[----:B------:R-:W-:Y:S01]  /*84c0*/  IMAD.MOV R3, RZ, RZ, -R3 ;  /* 0x000000ffff037224 */ /* 0x000fe200078e0a03 */
[----:B------:R-:W-:Y:S01]  /*84d0*/  IABS R93, R8 ;  /* 0x00000008005d7213 */ /* 0x000fe20000000000 */
[----:B------:R-:W-:Y:S02]  /*84e0*/  VIADD R10, R2, 0xb2 ;  /* 0x000000b2020a7836 */ /* 0x000fe40000000000 */
[C---:B------:R-:W-:Y:S02]  /*84f0*/  IMAD R95, R250.reuse, R0, R95 ;  /* 0x00000000fa5f7224 */ /* 0x040fe400078e025f */
[C---:B------:R-:W-:Y:S01]  /*8500*/  IMAD R94, R250.reuse, R3, R7 ;  /* 0x00000003fa5e7224 */ /* 0x040fe200078e0207 */
[----:B------:R-:W-:Y:S01]  /*8510*/  IABS R9, R10 ;  /* 0x0000000a00097213 */ /* 0x000fe20000000000 */
[--C-:B------:R-:W-:Y:S01]  /*8520*/  @!P4 IMAD.IADD R97, R97, 0x1, -R250.reuse ;  /* 0x000000016161c824 */ /* 0x100fe200078e0afa */
[----:B------:R-:W-:Y:S01]  /*8530*/  ISETP.GT.U32.AND P4, PT, R250, R95, PT ;  /* 0x0000005ffa00720c */ /* 0x000fe20003f84070 */
[----:B------:R-:W-:Y:S01]  /*8540*/  @!P6 IMAD.IADD R96, R96, 0x1, -R250 ;  /* 0x000000016060e824 */ /* 0x000fe200078e0afa */
[----:B------:R-:W-:Y:S01]  /*8550*/  ISETP.GT.U32.AND P6, PT, R250, R94, PT ;  /* 0x0000005efa00720c */ /* 0x000fe20003fc4070 */
[----:B------:R-:W-:-:S04]  /*8560*/  IMAD.HI.U32 R4, R246, R93, RZ ;  /* 0x0000005df6047227 */ /* 0x000fc800078e00ff */
[----:B------:R-:W-:-:S04]  /*8570*/  IMAD.HI.U32 R5, R246, R9, RZ ;  /* 0x00000009f6057227 */ /* 0x000fc800078e00ff */
[----:B------:R-:W-:Y:S02]  /*8580*/  IMAD.MOV R4, RZ, RZ, -R4 ;  /* 0x000000ffff047224 */ /* 0x000fe400078e0a04 */
[--C-:B------:R-:W-:Y:S01]  /*8590*/  @!P1 IMAD.IADD R98, R98, 0x1, -R250.reuse ;  /* 0x0000000162629824 */ /* 0x100fe200078e0afa */
[----:B------:R-:W-:Y:S01]  /*85a0*/  ISETP.GE.AND P1, PT, R6, RZ, PT ;  /* 0x000000ff0600720c */ /* 0x000fe20003f26270 */
[----:B------:R-:W-:Y:S02]  /*85b0*/  IMAD.MOV R5, RZ, RZ, -R5 ;  /* 0x000000ffff057224 */ /* 0x000fe400078e0a05 */
[----:B------:R-:W-:Y:S01]  /*85c0*/  IMAD R93, R250, R4, R93 ;  /* 0x00000004fa5d7224 */ /* 0x000fe200078e025d */
[C---:B------:R-:W-:Y:S01]  /*85d0*/  IADD3 R4, R2.reuse, 0xb3, RZ ;  /* 0x000000b302047810 */ /* 0x040fe20007ffe0ff */
[----:B------:R-:W-:Y:S01]  /*85e0*/  VIADD R6, R2, 0xb4 ;  /* 0x000000b402067836 */ /* 0x000fe20000000000 */
[----:B------:R-:W-:Y:S01]  /*85f0*/  @!P2 IADD3 R98, -R98, RZ, RZ ;  /* 0x000000ff6262a210 */ /* 0x000fe20007ffe1ff */
[----:B------:R-:W-:Y:S01]  /*8600*/  IMAD R92, R250, R5, R9 ;  /* 0x00000005fa5c7224 */ /* 0x000fe200078e0209 */
        /* <DEDUP_REMOVED lines=8> */
[----:B------:R-:W-:-:S04]  /*8690*/  IMAD.HI.U32 R3, R246, R5, RZ ;  /* 0x00000005f6037227 */ /* 0x000fc800078e00ff */
[----:B------:R-:W-:Y:S02]  /*86a0*/  IMAD.MOV R0, RZ, RZ, -R0 ;  /* 0x000000ffff007224 */ /* 0x000fe400078e0a00 */
[----:B------:R-:W-:Y:S02]  /*86b0*/  IMAD.MOV R90, RZ, RZ, -R3 ;  /* 0x000000ffff5a7224 */ /* 0x000fe400078e0a03 */
[----:B------:R-:W-:Y:S01]  /*86c0*/  @!P0 IMAD.MOV R97, RZ, RZ, -R97 ;  /* 0x000000ffff618224 */ /* 0x000fe200078e0a61 */
[----:B------:R-:W-:Y:S01]  /*86d0*/  ISETP.GT.U32.AND P0, PT, R250, R93, PT ;  /* 0x0000005dfa00720c */ /* 0x000fe20003f04070 */
[----:B------:R-:W-:Y:S01]  /*86e0*/  @!P4 IMAD.IADD R96, R96, 0x1, -R250 ;  /* 0x000000016060c824 */ /* 0x000fe200078e0afa */
[C---:B------:R-:W-:Y:S01]  /*86f0*/  ISETP.GT.U32.AND P4, PT, R250.reuse, R92, PT ;  /* 0x0000005cfa00720c */ /* 0x040fe20003f84070 */
[----:B------:R-:W-:Y:S01]  /*8700*/  IMAD R91, R250, R0, R91 ;  /* 0x00000000fa5b7224 */ /* 0x000fe200078e025b */
[----:B------:R-:W-:Y:S01]  /*8710*/  @!P6 IADD3 R94, R94, -R250, RZ ;  /* 0x800000fa5e5ee210 */ /* 0x000fe20007ffe0ff */
[----:B------:R-:W-:-:S02]  /*8720*/  IMAD R90, R250, R90, R5 ;  /* 0x0000005afa5a7224 */ /* 0x000fc400078e0205 */
[--C-:B------:R-:W-:Y:S01]  /*8730*/  @!P2 IMAD.IADD R95, R95, 0x1, -R250.reuse ;  /* 0x000000015f5fa824 */ /* 0x100fe200078e0afa */
[----:B------:R-:W-:Y:S01]  /*8740*/  ISETP.GT.U32.AND P2, PT, R250, R91, PT ;  /* 0x0000005bfa00720c */ /* 0x000fe20003f44070 */
[----:B------:R-:W-:Y:S01]  /*8750*/  VIADD R11, R2, 0xb6 ;  /* 0x000000b6020b7836 */ /* 0x000fe20000000000 */
[----:B------:R-:W-:Y:S01]  /*8760*/  ISETP.GT.U32.AND P6, PT, R250, R90, PT ;  /* 0x0000005afa00720c */ /* 0x000fe20003fc4070 */
[----:B------:R-:W-:Y:S01]  /*8770*/  VIADD R9, R2, 0xb5 ;  /* 0x000000b502097836 */ /* 0x000fe20000000000 */
[----:B------:R-:W-:Y:S01]  /*8780*/  @!P3 IADD3 R95, -R95, RZ, RZ ;  /* 0x000000ff5f5fb210 */ /* 0x000fe20007ffe1ff */
[--C-:B------:R-:W-:Y:S01]  /*8790*/  @!P0 IMAD.IADD R93, R93, 0x1, -R250.reuse ;  /* 0x000000015d5d8824 */ /* 0x100fe200078e0afa */
[----:B------:R-:W-:Y:S01]  /*87a0*/  IABS R7, R11 ;  /* 0x0000000b00077213 */ /* 0x000fe20000000000 */
[----:B------:R-:W-:Y:S01]  /*87b0*/  @!P4 IMAD.IADD R92, R92, 0x1, -R250 ;  /* 0x000000015c5cc824 */ /* 0x000fe200078e0afa */
[----:B------:R-:W-:Y:S01]  /*87c0*/  IABS R89, R9 ;  /* 0x0000000900597213 */ /* 0x000fe20000000000 */
[----:B------:R-:W-:Y:S01]  /*87d0*/  @!P5 IMAD.MOV R96, RZ, RZ, -R96 ;  /* 0x000000ffff60d224 */ /* 0x000fe200078e0a60 */
[----:B------:R-:W-:Y:S01]  /*87e0*/  ISETP.GE.AND P0, PT, R8, RZ, PT ;  /* 0x000000ff0800720c */ /* 0x000fe20003f06270 */
[----:B------:R-:W-:Y:S01]  /*87f0*/  IMAD.HI.U32 R3, R246, R7, RZ ;  /* 0x00000007f6037227 */ /* 0x000fe200078e00ff */
[----:B------:R-:W-:-:S03]  /*8800*/  ISETP.GE.AND P4, PT, R10, RZ, PT ;  /* 0x000000ff0a00720c */ /* 0x000fc60003f86270 */
[--C-:B------:R-:W-:Y:S01]  /*8810*/  @!P2 IMAD.IADD R91, R91, 0x1, -R250.reuse ;  /* 0x000000015b5ba824 */ /* 0x100fe200078e0afa */
[----:B------:R-:W-:Y:S01]  /*8820*/  ISETP.GT.U32.AND P2, PT, R250, R93, PT ;  /* 0x0000005dfa00720c */ /* 0x000fe20003f44070 */
[----:B------:R-:W-:Y:S01]  /*8830*/  @!P6 IMAD.IADD R90, R90, 0x1, -R250 ;  /* 0x000000015a5ae824 */ /* 0x000fe200078e0afa */
[C---:B------:R-:W-:Y:S01]  /*8840*/  ISETP.GT.U32.AND P6, PT, R250.reuse, R92, PT ;  /* 0x0000005cfa00720c */ /* 0x040fe20003fc4070 */
[----:B------:R-:W-:Y:S01]  /*8850*/  IMAD.MOV R3, RZ, RZ, -R3 ;  /* 0x000000ffff037224 */ /* 0x000fe200078e0a03 */
[----:B------:R-:W-:Y:S01]  /*8860*/  ISETP.GT.U32.AND P5, PT, R250, R91, PT ;  /* 0x0000005bfa00720c */ /* 0x000fe20003fa4070 */
[----:B------:R-:W-:Y:S01]  /*8870*/  IMAD.HI.U32 R0, R246, R89, RZ ;  /* 0x00000059f6007227 */ /* 0x000fe200078e00ff */
[----:B------:R-:W-:-:S03]  /*8880*/  ISETP.GT.U32.AND P3, PT, R250, R90, PT ;  /* 0x0000005afa00720c */ /* 0x000fc60003f64070 */
[----:B------:R-:W-:Y:S02]  /*8890*/  IMAD R88, R250, R3, R7 ;  /* 0x00000003fa587224 */ /* 0x000fe400078e0207 */
[C---:B------:R-:W-:Y:S02]  /*88a0*/  VIADD R7, R2.reuse, 0xb7 ;  /* 0x000000b702077836 */ /* 0x040fe40000000000 */
[----:B------:R-:W-:Y:S02]  /*88b0*/  VIADD R8, R2, 0xb8 ;  /* 0x000000b802087836 */ /* 0x000fe40000000000 */
[----:B------:R-:W-:Y:S01]  /*88c0*/  IMAD.MOV R0, RZ, RZ, -R0 ;  /* 0x000000ffff007224 */ /* 0x000fe200078e0a00 */
[----:B------:R-:W-:Y:S01]  /*88d0*/  IABS R87, R7 ;  /* 0x0000000700577213 */ /* 0x000fe20000000000 */
[--C-:B------:R-:W-:Y:S01]  /*88e0*/  @!P2 IMAD.IADD R93, R93, 0x1, -R250.reuse ;  /* 0x000000015d5da824 */ /* 0x100fe200078e0afa */
[----:B------:R-:W-:Y:S01]  /*88f0*/  IABS R5, R8 ;  /* 0x0000000800057213 */ /* 0x000fe20000000000 */
[----:B------:R-:W-:Y:S01]  /*8900*/  @!P6 IMAD.IADD R92, R92, 0x1, -R250 ;  /* 0x000000015c5ce824 */ /* 0x000fe200078e0afa */
[----:B------:R-:W-:Y:S01]  /*8910*/  ISETP.GE.AND P2, PT, R4, RZ, PT ;  /* 0x000000ff0400720c */ /* 0x000fe20003f46270 */
[C---:B------:R-:W-:Y:S01]  /*8920*/  IMAD R89, R250.reuse, R0, R89 ;  /* 0x00000000fa597224 */ /* 0x040fe200078e0259 */
[----:B------:R-:W-:Y:S01]  /*8930*/  ISETP.GT.U32.AND P6, PT, R250, R88, PT ;  /* 0x00000058fa00720c */ /* 0x000fe20003fc4070 */
[----:B------:R-:W-:-:S04]  /*8940*/  IMAD.HI.U32 R0, R246, R87, RZ ;  /* 0x00000057f6007227 */ /* 0x000fc800078e00ff */
[----:B------:R-:W-:Y:S01]  /*8950*/  @!P5 IMAD.IADD R91, R91, 0x1, -R250 ;  /* 0x000000015b5bd824 */ /* 0x000fe200078e0afa */
[----:B------:R-:W-:Y:S01]  /*8960*/  ISETP.GE.AND P5, PT, R6, RZ, PT ;  /* 0x000000ff0600720c */ /* 0x000fe20003fa6270 */
[----:B------:R-:W-:-:S04]  /*8970*/  IMAD.HI.U32 R3, R246, R5, RZ ;  /* 0x00000005f6037227 */ /* 0x000fc800078e00ff */
[----:B------:R-:W-:Y:S01]  /*8980*/  IMAD.MOV R0, RZ, RZ, -R0 ;  /* 0x000000ffff007224 */ /* 0x000fe200078e0a00 */
[----:B------:R-:W-:Y:S01]  /*8990*/  IADD3 R3, -R3, RZ, RZ ;  /* 0x000000ff03037210 */ /* 0x000fe20007ffe1ff */
[----:B------:R-:W-:Y:S01]  /*89a0*/  @!P1 IMAD.MOV R94, RZ, RZ, -R94 ;  /* 0x000000ffff5e9224 */ /* 0x000fe200078e0a5e */
[C---:B------:R-:W-:Y:S01]  /*89b0*/  ISETP.GT.U32.AND P1, PT, R250.reuse, R89, PT ;  /* 0x00000059fa00720c */ /* 0x040fe20003f24070 */
        /* <DEDUP_REMOVED lines=14> */
[----:B------:R-:W-:Y:S02]  /*8aa0*/  VIADD R0, R2, 0xb9 ;  /* 0x000000b902007836 */ /* 0x000fe40000000000 */
[----:B------:R-:W-:Y:S01]  /*8ab0*/  @!P0 IMAD.MOV R93, RZ, RZ, -R93 ;  /* 0x000000ffff5d8224 */ /* 0x000fe200078e0a5d */
[----:B------:R-:W-:Y:S01]  /*8ac0*/  ISETP.GT.U32.AND P0, PT, R250, R89, PT ;  /* 0x00000059fa00720c */ /* 0x000fe20003f04070 */
[----:B------:R-:W-:Y:S01]  /*8ad0*/  VIADD R3, R2, 0xba ;  /* 0x000000ba02037836 */ /* 0x000fe20000000000 */
[----:B------:R-:W-:Y:S01]  /*8ae0*/  IABS R85, R0 ;  /* 0x0000000000557213 */ /* 0x000fe20000000000 */
[----:B------:R-:W-:-:S02]  /*8af0*/  @!P2 IMAD.IADD R87, R87, 0x1, -R250 ;  /* 0x000000015757a824 */ /* 0x000fc400078e0afa */
[--C-:B------:R-:W-:Y:S01]  /*8b00*/  @!P4 IMAD.IADD R88, R88, 0x1, -R250.reuse ;  /* 0x000000015858c824 */ /* 0x100fe200078e0afa */
[----:B------:R-:W-:Y:S01]  /*8b10*/  ISETP.GE.AND P4, PT, R0, RZ, PT ;  /* 0x000000ff0000720c */ /* 0x000fe20003f86270 */
[----:B------:R-:W-:Y:S01]  /*8b20*/  @!P5 IMAD.IADD R86, R86, 0x1, -R250 ;  /* 0x000000015656d824 */ /* 0x000fe200078e0afa */
[----:B------:R-:W-:Y:S01]  /*8b30*/  ISETP.GT.U32.AND P5, PT, R250, R87, PT ;  /* 0x00000057fa00720c */ /* 0x000fe20003fa4070 */
[C---:B------:R-:W-:Y:S01]  /*8b40*/  IMAD.HI.U32 R0, R246.reuse, R85, RZ ;  /* 0x00000055f6007227 */ /* 0x040fe200078e00ff */
[----:B------:R-:W-:Y:S02]  /*8b50*/  IABS R5, R3 ;  /* 0x0000000300057213 */ /* 0x000fe40000000000 */
[----:B------:R-:W-:Y:S01]  /*8b60*/  ISETP.GE.AND P2, PT, R3, RZ, PT ;  /* 0x000000ff0300720c */ /* 0x000fe20003f46270 */
[----:B------:R-:W-:Y:S01]  /*8b70*/  IMAD.MOV R0, RZ, RZ, -R0 ;  /* 0x000000ffff007224 */ /* 0x000fe200078e0a00 */
[----:B------:R-:W-:Y:S01]  /*8b80*/  @!P0 IADD3 R89, R89, -R250, RZ ;  /* 0x800000fa59598210 */ /* 0x000fe20007ffe0ff */
[----:B------:R-:W-:Y:S01]  /*8b90*/  IMAD.HI.U32 R3, R246, R5, RZ ;  /* 0x00000005f6037227 */ /* 0x000fe200078e00ff */
[----:B------:R-:W-:-:S02]  /*8ba0*/  @!P1 IADD3 R88, -R88, RZ, RZ ;  /* 0x000000ff58589210 */ /* 0x000fc40007ffe1ff */
[----:B------:R-:W-:Y:S01]  /*8bb0*/  ISETP.GE.AND P0, PT, R8, RZ, PT ;  /* 0x000000ff0800720c */ /* 0x000fe20003f06270 */
[C---:B------:R-:W-:Y:S02]  /*8bc0*/  IMAD R85, R250.reuse, R0, R85 ;  /* 0x00000000fa557224 */ /* 0x040fe400078e0255 */
[----:B------:R-:W-:Y:S01]  /*8bd0*/  @!P3 IMAD.MOV R89, RZ, RZ, -R89 ;  /* 0x000000ffff59b224 */ /* 0x000fe200078e0a59 */
[C---:B------:R-:W-:Y:S01]  /*8be0*/  ISETP.GT.U32.AND P3, PT, R250.reuse, R86, PT ;  /* 0x00000056fa00720c */ /* 0x040fe20003f64070 */
[----:B------:R-:W-:Y:S01]  /*8bf0*/  @!P5 IMAD.IADD R87, R87, 0x1, -R250 ;  /* 0x000000015757d824 */ /* 0x000fe200078e0afa */
[----:B------:R-:W-:Y:S01]  /*8c00*/  ISETP.GT.U32.AND P5, PT, R250, R85, PT ;  /* 0x00000055fa00720c */ /* 0x000fe20003fa4070 */
[----:B------:R-:W-:Y:S02]  /*8c10*/  IMAD.MOV R3, RZ, RZ, -R3 ;  /* 0x000000ffff037224 */ /* 0x000fe400078e0a03 */
[----:B------:R-:W-:Y:S02]  /*8c20*/  VIADD R4, R2, 0xbb ;  /* 0x000000bb02047836 */ /* 0x000fe40000000000 */
[----:B------:R-:W-:-:S02]  /*8c30*/  IMAD R84, R250, R3, R5 ;  /* 0x00000003fa547224 */ /* 0x000fc400078e0205 */
[----:B------:R-:W-:Y:S01]  /*8c40*/  VIADD R0, R2, 0xbc ;  /* 0x000000bc02007836 */ /* 0x000fe20000000000 */
[----:B------:R-:W-:Y:S01]  /*8c50*/  IABS R83, R4 ;  /* 0x0000000400537213 */ /* 0x000fe20000000000 */
[----:B------:R-:W-:Y:S01]  /*8c60*/  @!P6 IMAD.MOV R87, RZ, RZ, -R87 ;  /* 0x000000ffff57e224 */ /* 0x000fe200078e0a57 */
[----:B------:R-:W-:Y:S01]  /*8c70*/  ISETP.GT.U32.AND P6, PT, R250, R84, PT ;  /* 0x00000054fa00720c */ /* 0x000fe20003fc4070 */
[----:B------:R-:W-:Y:S01]  /*8c80*/  @!P3 IMAD.IADD R86, R86, 0x1, -R250 ;  /* 0x000000015656b824 */ /* 0x000fe200078e0afa */
[----:B------:R-:W-:Y:S01]  /*8c90*/  ISETP.GE.AND P3, PT, R0, RZ, PT ;  /* 0x000000ff0000720c */ /* 0x000fe20003f66270 */
[----:B------:R-:W-:Y:S01]  /*8ca0*/  VIADD R6, R2, 0xbe ;  /* 0x000000be02067836 */ /* 0x000fe20000000000 */
[----:B------:R-:W-:Y:S01]  /*8cb0*/  @!P5 IADD3 R85, R85, -R250, RZ ;  /* 0x800000fa5555d210 */ /* 0x000fe20007ffe0ff */
[----:B------:R-:W-:Y:S01]  /*8cc0*/  @!P0 IMAD.MOV R86, RZ, RZ, -R86 ;  /* 0x000000ffff568224 */ /* 0x000fe200078e0a56 */
[----:B------:R-:W-:Y:S01]  /*8cd0*/  IABS R5, R0 ;  /* 0x0000000000057213 */ /* 0x000fe20000000000 */
[----:B------:R-:W-:Y:S01]  /*8ce0*/  IMAD.HI.U32 R0, R246, R83, RZ ;  /* 0x00000053f6007227 */ /* 0x000fe200078e00ff */
[----:B------:R-:W-:-:S02]  /*8cf0*/  ISETP.GT.U32.AND P5, PT, R250, R85, PT ;  /* 0x00000055fa00720c */ /* 0x000fc40003fa4070 */
[----:B------:R-:W-:Y:S01]  /*8d00*/  ISETP.GE.AND P1, PT, R4, RZ, PT ;  /* 0x000000ff0400720c */ /* 0x000fe20003f26270 */
[----:B------:R-:W-:Y:S01]  /*8d10*/  VIADD R4, R2, 0xbd ;  /* 0x000000bd02047836 */ /* 0x000fe20000000000 */
[----:B------:R-:W-:Y:S01]  /*8d20*/  IABS R7, R6 ;  /* 0x0000000600077213 */ /* 0x000fe20000000000 */
[----:B------:R-:W-:Y:S02]  /*8d30*/  IMAD.MOV R3, RZ, RZ, -R0 ;  /* 0x000000ffff037224 */ /* 0x000fe400078e0a00 */
[----:B------:R-:W-:Y:S01]  /*8d40*/  IMAD.HI.U32 R0, R246, R5, RZ ;  /* 0x00000005f6007227 */ /* 0x000fe200078e00ff */
[----:B------:R-:W-:Y:S02]  /*8d50*/  IABS R81, R4 ;  /* 0x0000000400517213 */ /* 0x000fe40000000000 */
[----:B------:R-:W-:Y:S01]  /*8d60*/  ISETP.GE.AND P0, PT, R4, RZ, PT ;  /* 0x000000ff0400720c */ /* 0x000fe20003f06270 */
[----:B------:R-:W-:Y:S02]  /*8d70*/  @!P6 IMAD.IADD R84, R84, 0x1, -R250 ;  /* 0x000000015454e824 */ /* 0x000fe400078e0afa */
[----:B------:R-:W-:-:S02]  /*8d80*/  IMAD.MOV R0, RZ, RZ, -R0 ;  /* 0x000000ffff007224 */ /* 0x000fc400078e0a00 */
[C---:B------:R-:W-:Y:S01]  /*8d90*/  IMAD R83, R250.reuse, R3, R83 ;  /* 0x00000003fa537224 */ /* 0x040fe200078e0253 */
[C---:B------:R-:W-:Y:S01]  /*8da0*/  ISETP.GT.U32.AND P6, PT, R250.reuse, R84, PT ;  /* 0x00000054fa00720c */ /* 0x040fe20003fc4070 */
[----:B------:R-:W-:Y:S02]  /*8db0*/  IMAD R82, R250, R0, R5 ;  /* 0x00000000fa527224 */ /* 0x000fe400078e0205 */
[----:B------:R-:W-:-:S04]  /*8dc0*/  IMAD.HI.U32 R0, R246, R81, RZ ;  /* 0x00000051f6007227 */ /* 0x000fc800078e00ff */
[----:B------:R-:W-:Y:S01]  /*8dd0*/  @!P5 IMAD.IADD R85, R85, 0x1, -R250 ;  /* 0x000000015555d824 */ /* 0x000fe200078e0afa */
[----:B------:R-:W-:Y:S01]  /*8de0*/  ISETP.GT.U32.AND P5, PT, R250, R83, PT ;  /* 0x00000053fa00720c */ /* 0x000fe20003fa4070 */
[----:B------:R-:W-:-:S03]  /*8df0*/  IMAD.HI.U32 R3, R246, R7, RZ ;  /* 0x00000007f6037227 */ /* 0x000fc600078e00ff */
[----:B------:R-:W-:Y:S01]  /*8e00*/  @!P4 IADD3 R85, -R85, RZ, RZ ;  /* 0x000000ff5555c210 */ /* 0x000fe20007ffe1ff */
[----:B------:R-:W-:Y:S01]  /*8e10*/  IMAD.MOV R0, RZ, RZ, -R0 ;  /* 0x000000ffff007224 */ /* 0x000fe200078e0a00 */
[C---:B------:R-:W-:Y:S01]  /*8e20*/  ISETP.GT.U32.AND P4, PT, R250.reuse, R82, PT ;  /* 0x00000052fa00720c */ /* 0x040fe20003f84070 */
[----:B------:R-:W-:Y:S02]  /*8e30*/  IMAD.MOV R3, RZ, RZ, -R3 ;  /* 0x000000ffff037224 */ /* 0x000fe400078e0a03 */
[C---:B------:R-:W-:Y:S02]  /*8e40*/  IMAD R81, R250.reuse, R0, R81 ;  /* 0x00000000fa517224 */ /* 0x040fe400078e0251 */
[----:B------:R-:W-:Y:S02]  /*8e50*/  IMAD R80, R250, R3, R7 ;  /* 0x00000003fa507224 */ /* 0x000fe400078e0207 */
[----:B------:R-:W-:Y:S02]  /*8e60*/  VIADD R4, R2, 0xbf ;  /* 0x000000bf02047836 */ /* 0x000fe40000000000 */
[--C-:B------:R-:W-:Y:S01]  /*8e70*/  @!P6 IMAD.IADD R84, R84, 0x1, -R250.reuse ;  /* 0x000000015454e824 */ /* 0x100fe200078e0afa */
[C---:B------:R-:W-:Y:S01]  /*8e80*/  ISETP.GT.U32.AND P6, PT, R250.reuse, R81, PT ;  /* 0x00000051fa00720c */ /* 0x040fe20003fc4070 */
[--C-:B------:R-:W-:Y:S01]  /*8e90*/  @!P5 IMAD.IADD R83, R83, 0x1, -R250.reuse ;  /* 0x000000015353d824 */ /* 0x100fe200078e0afa */
[----:B------:R-:W-:Y:S01]  /*8ea0*/  ISETP.GT.U32.AND P5, PT, R250, R80, PT ;  /* 0x00000050fa00720c */ /* 0x000fe20003fa4070 */
[----:B------:R-:W-:Y:S01]  /*8eb0*/  VIADD R7, R2, 0xc0 ;  /* 0x000000c002077836 */ /* 0x000fe20000000000 */
[----:B------:R-:W-:Y:S01]  /*8ec0*/  IABS R79, R4 ;  /* 0x00000004004f7213 */ /* 0x000fe20000000000 */
[----:B------:R-:W-:Y:S01]  /*8ed0*/  @!P4 IMAD.IADD R82, R82, 0x1, -R250 ;  /* 0x000000015252c824 */ /* 0x000fe200078e0afa */
[----:B------:R-:W-:Y:S01]  /*8ee0*/  ISETP.GT.U32.AND P4, PT, R250, R83, PT ;  /* 0x00000053fa00720c */ /* 0x000fe20003f84070 */
[----:B------:R-:W-:Y:S01]  /*8ef0*/  VIADD R8, R2, 0xc1 ;  /* 0x000000c102087836 */ /* 0x000fe20000000000 */
[----:B------:R-:W-:Y:S01]  /*8f00*/  IABS R3, R7 ;  /* 0x0000000700037213 */ /* 0x000fe20000000000 */
[----:B------:R-:W-:-:S03]  /*8f10*/  IMAD.HI.U32 R0, R246, R79, RZ ;  /* 0x0000004ff6007227 */ /* 0x000fc600078e00ff */
[----:B------:R-:W-:Y:S01]  /*8f20*/  IABS R77, R8 ;  /* 0x00000008004d7213 */ /* 0x000fe20000000000 */
[----:B------:R-:W-:Y:S01]  /*8f30*/  IMAD.MOV R0, RZ, RZ, -R0 ;  /* 0x000000ffff007224 */ /* 0x000fe200078e0a00 */
[----:B------:R-:W-:Y:S01]  /*8f40*/  @!P6 IADD3 R81, R81, -R250, RZ ;  /* 0x800000fa5151e210 */ /* 0x000fe20007ffe0ff */
[----:B------:R-:W-:Y:S01]  /*8f50*/  @!P5 IMAD.IADD R80, R80, 0x1, -R250 ;  /* 0x000000015050d824 */ /* 0x000fe200078e0afa */
[C---:B------:R-:W-:Y:S01]  /*8f60*/  ISETP.GT.U32.AND P6, PT, R250.reuse, R82, PT ;  /* 0x00000052fa00720c */ /* 0x040fe20003fc4070 */
[C---:B------:R-:W-:Y:S01]  /*8f70*/  IMAD R79, R250.reuse, R0, R79 ;  /* 0x00000000fa4f7224 */ /* 0x040fe200078e024f */
[----:B------:R-:W-:Y:S01]  /*8f80*/  ISETP.GT.U32.AND P5, PT, R250, R81, PT ;  /* 0x00000051fa00720c */ /* 0x000fe20003fa4070 */
[----:B------:R-:W-:-:S04]  /*8f90*/  IMAD.HI.U32 R0, R246, R3, RZ ;  /* 0x00000003f6007227 */ /* 0x000fc800078e00ff */
[----:B------:R-:W-:Y:S02]  /*8fa0*/  IMAD.MOV R0, RZ, RZ, -R0 ;  /* 0x000000ffff007224 */ /* 0x000fe400078e0a00 */
[----:B------:R-:W-:Y:S02]  /*8fb0*/  VIADD R9, R2, 0xc2 ;  /* 0x000000c202097836 */ /* 0x000fe40000000000 */
[----:B------:R-:W-:Y:S02]  /*8fc0*/  IMAD R78, R250, R0, R3 ;  /* 0x00000000fa4e7224 */ /* 0x000fe400078e0203 */
[--C-:B------:R-:W-:Y:S01]  /*8fd0*/  @!P6 IMAD.IADD R82, R82, 0x1, -R250.reuse ;  /* 0x000000015252e824 */ /* 0x100fe200078e0afa */
[----:B------:R-:W-:Y:S01]  /*8fe0*/  ISETP.GE.AND P6, PT, R6, RZ, PT ;  /* 0x000000ff0600720c */ /* 0x000fe20003fc6270 */
[----:B------:R-:W-:Y:S01]  /*8ff0*/  @!P5 IMAD.IADD R81, R81, 0x1, -R250 ;  /* 0x000000015151d824 */ /* 0x000fe200078e0afa */
[----:B------:R-:W-:Y:S01]  /*9000*/  ISETP.GT.U32.AND P5, PT, R250, R78, PT ;  /* 0x0000004efa00720c */ /* 0x000fe20003fa4070 */
[----:B------:R-:W-:Y:S01]  /*9010*/  VIADD R6, R2, 0xc3 ;  /* 0x000000c302067836 */ /* 0x000fe20000000000 */
[----:B------:R-:W-:Y:S01]  /*9020*/  IABS R5, R9 ;  /* 0x0000000900057213 */ /* 0x000fe20000000000 */
[----:B------:R-:W-:Y:S01]  /*9030*/  IMAD.HI.U32 R0, R246, R77, RZ ;  /* 0x0000004df6007227 */ /* 0x000fe200078e00ff */
[----:B------:R-:W-:-:S02]  /*9040*/  @!P3 IADD3 R82, -R82, RZ, RZ ;  /* 0x000000ff5252b210 */ /* 0x000fc40007ffe1ff */
[----:B------:R-:W-:Y:S01]  /*9050*/  IABS R75, R6 ;  /* 0x00000006004b7213 */ /* 0x000fe20000000000 */
[----:B------:R-:W-:Y:S02]  /*9060*/  IMAD.MOV R0, RZ, RZ, -R0 ;  /* 0x000000ffff007224 */ /* 0x000fe400078e0a00 */
[----:B------:R-:W-:Y:S01]  /*9070*/  @!P2 IMAD.MOV R84, RZ, RZ, -R84 ;  /* 0x000000ffff54a224 */ /* 0x000fe200078e0a54 */
[C---:B------:R-:W-:Y:S01]  /*9080*/  ISETP.GT.U32.AND P2, PT, R250.reuse, R80, PT ;  /* 0x00000050fa00720c */ /* 0x040fe20003f44070 */
[----:B------:R-:W-:Y:S02]  /*9090*/  IMAD R77, R250, R0, R77 ;  /* 0x00000000fa4d7224 */ /* 0x000fe400078e024d */
[----:B------:R-:W-:Y:S02]  /*90a0*/  @!P5 IMAD.IADD R78, R78, 0x1, -R250 ;  /* 0x000000014e4ed824 */ /* 0x000fe400078e0afa */
[----:B------:R-:W-:Y:S01]  /*90b0*/  IMAD.HI.U32 R0, R246, R75, RZ ;  /* 0x0000004bf6007227 */ /* 0x000fe200078e00ff */
[----:B------:R-:W-:-:S02]  /*90c0*/  ISETP.GT.U32.AND P3, PT, R250, R77, PT ;  /* 0x0000004dfa00720c */ /* 0x000fc40003f64070 */
[C---:B------:R-:W-:Y:S01]  /*90d0*/  ISETP.GT.U32.AND P5, PT, R250.reuse, R78, PT ;  /* 0x0000004efa00720c */ /* 0x040fe20003fa4070 */
[----:B------:R-:W-:Y:S01]  /*90e0*/  @!P4 IMAD.IADD R83, R83, 0x1, -R250 ;  /* 0x000000015353c824 */ /* 0x000fe200078e0afa */
[----:B------:R-:W-:Y:S01]  /*90f0*/  ISETP.GT.U32.AND P4, PT, R250, R79, PT ;  /* 0x0000004ffa00720c */ /* 0x000fe20003f84070 */
[----:B------:R-:W-:Y:S02]  /*9100*/  IMAD.MOV R0, RZ, RZ, -R0 ;  /* 0x000000ffff007224 */ /* 0x000fe400078e0a00 */
[----:B------:R-:W-:Y:S01]  /*9110*/  IMAD.HI.U32 R3, R246, R5, RZ ;  /* 0x00000005f6037227 */ /* 0x000fe200078e00ff */
[----:B------:R-:W-:Y:S02]  /*9120*/  @!P2 IADD3 R80, R80, -R250, RZ ;  /* 0x800000fa5050a210 */ /* 0x000fe40007ffe0ff */
[----:B------:R-:W-:Y:S01]  /*9130*/  ISETP.GE.AND P2, PT, R4, RZ, PT ;  /* 0x000000ff0400720c */ /* 0x000fe20003f46270 */
[----:B------:R-:W-:Y:S02]  /*9140*/  IMAD R75, R250, R0, R75 ;  /* 0x00000000fa4b7224 */ /* 0x000fe400078e024b */
[----:B------:R-:W-:-:S02]  /*9150*/  IMAD.MOV R3, RZ, RZ, -R3 ;  /* 0x000000ffff037224 */ /* 0x000fc400078e0a03 */
[--C-:B------:R-:W-:Y:S01]  /*9160*/  @!P5 IMAD.IADD R78, R78, 0x1, -R250.reuse ;  /* 0x000000014e4ed824 */ /* 0x100fe200078e0afa */
[C---:B------:R-:W-:Y:S01]  /*9170*/  ISETP.GT.U32.AND P5, PT, R250.reuse, R75, PT ;  /* 0x0000004bfa00720c */ /* 0x040fe20003fa4070 */
[----:B------:R-:W-:Y:S01]  /*9180*/  @!P4 IMAD.IADD R79, R79, 0x1, -R250 ;  /* 0x000000014f4fc824 */ /* 0x000fe200078e0afa */
[----:B------:R-:W-:Y:S01]  /*9190*/  ISETP.GE.AND P4, PT, R7, RZ, PT ;  /* 0x000000ff0700720c */ /* 0x000fe20003f86270 */
[----:B------:R-:W-:Y:S02]  /*91a0*/  IMAD R76, R250, R3, R5 ;  /* 0x00000003fa4c7224 */ /* 0x000fe400078e0205 */
[----:B------:R-:W-:Y:S02]  /*91b0*/  VIADD R4, R2, 0xc4 ;  /* 0x000000c402047836 */ /* 0x000fe40000000000 */
[----:B------:R-:W-:Y:S01]  /*91c0*/  @!P1 IMAD.MOV R83, RZ, RZ, -R83 ;  /* 0x000000ffff539224 */ /* 0x000fe200078e0a53 */
[----:B------:R-:W-:Y:S01]  /*91d0*/  ISETP.GT.U32.AND P1, PT, R250, R79, PT ;  /* 0x0000004ffa00720c */ /* 0x000fe20003f24070 */
[----:B------:R-:W-:Y:S01]  /*91e0*/  @!P0 IMAD.MOV R81, RZ, RZ, -R81 ;  /* 0x000000ffff518224 */ /* 0x000fe200078e0a51 */
[----:B------:R-:W-:Y:S01]  /*91f0*/  ISETP.GE.AND P0, PT, R8, RZ, PT ;  /* 0x000000ff0800720c */ /* 0x000fe20003f06270 */
[----:B------:R-:W-:Y:S01]  /*9200*/  @!P6 IMAD.MOV R80, RZ, RZ, -R80 ;  /* 0x000000ffff50e224 */ /* 0x000fe200078e0a50 */
[----:B------:R-:W-:Y:S01]  /*9210*/  ISETP.GT.U32.AND P6, PT, R250, R76, PT ;  /* 0x0000004cfa00720c */ /* 0x000fe20003fc4070 */
[----:B------:R-:W-:Y:S01]  /*9220*/  VIADD R8, R2, 0xc5 ;  /* 0x000000c502087836 */ /* 0x000fe20000000000 */
[----:B------:R-:W-:Y:S01]  /*9230*/  IABS R3, R4 ;  /* 0x0000000400037213 */ /* 0x000fe20000000000 */
[----:B------:R-:W-:-:S02]  /*9240*/  @!P5 IMAD.IADD R75, R75, 0x1, -R250 ;  /* 0x000000014b4bd824 */ /* 0x000fc400078e0afa */
[----:B------:R-:W-:Y:S01]  /*9250*/  @!P3 IMAD.IADD R77, R77, 0x1, -R250 ;  /* 0x000000014d4db824 */ /* 0x000fe200078e0afa */
[----:B------:R-:W-:Y:S01]  /*9260*/  IABS R73, R8 ;  /* 0x0000000800497213 */ /* 0x000fe20000000000 */
[----:B------:R-:W-:Y:S01]  /*9270*/  IMAD.HI.U32 R0, R246, R3, RZ ;  /* 0x00000003f6007227 */ /* 0x000fe200078e00ff */
[----:B------:R-:W-:Y:S02]  /*9280*/  ISETP.GT.U32.AND P5, PT, R250, R75, PT ;  /* 0x0000004bfa00720c */ /* 0x000fe40003fa4070 */
[----:B------:R-:W-:Y:S01]  /*9290*/  ISETP.GE.AND P3, PT, R6, RZ, PT ;  /* 0x000000ff0600720c */ /* 0x000fe20003f66270 */
[----:B------:R-:W-:Y:S02]  /*92a0*/  IMAD.MOV R74, RZ, RZ, -R0 ;  /* 0x000000ffff4a7224 */ /* 0x000fe400078e0a00 */
[----:B------:R-:W-:Y:S01]  /*92b0*/  IMAD.HI.U32 R0, R246, R73, RZ ;  /* 0x00000049f6007227 */ /* 0x000fe200078e00ff */
[----:B------:R-:W-:Y:S02]  /*92c0*/  @!P6 IADD3 R76, R76, -R250, RZ ;  /* 0x800000fa4c4ce210 */ /* 0x000fe40007ffe0ff */
[----:B------:R-:W-:Y:S01]  /*92d0*/  ISETP.GT.U32.AND P6, PT, R250, R77, PT ;  /* 0x0000004dfa00720c */ /* 0x000fe20003fc4070 */
[----:B------:R-:W-:Y:S01]  /*92e0*/  @!P1 IMAD.IADD R79, R79, 0x1, -R250 ;  /* 0x000000014f4f9824 */ /* 0x000fe200078e0afa */
[----:B------:R-:W-:Y:S01]  /*92f0*/  ISETP.GE.AND P1, PT, R9, RZ, PT ;  /* 0x000000ff0900720c */ /* 0x000fe20003f26270 */
[----:B------:R-:W-:-:S02]  /*9300*/  VIADD R6, R2, 0xc6 ;  /* 0x000000c602067836 */ /* 0x000fc40000000000 */
[----:B------:R-:W-:Y:S02]  /*9310*/  IMAD.MOV R0, RZ, RZ, -R0 ;  /* 0x000000ffff007224 */ /* 0x000fe400078e0a00 */
[----:B------:R-:W-:Y:S01]  /*9320*/  @!P2 IMAD.MOV R79, RZ, RZ, -R79 ;  /* 0x000000ffff4fa224 */ /* 0x000fe200078e0a4f */
[----:B------:R-:W-:Y:S01]  /*9330*/  ISETP.GT.U32.AND P2, PT, R250, R76, PT ;  /* 0x0000004cfa00720c */ /* 0x000fe20003f44070 */
[----:B------:R-:W-:Y:S01]  /*9340*/  VIADD R9, R2, 0xc7 ;  /* 0x000000c702097836 */ /* 0x000fe20000000000 */
[----:B------:R-:W-:Y:S01]  /*9350*/  IABS R5, R6 ;  /* 0x0000000600057213 */ /* 0x000fe20000000000 */
[----:B------:R-:W-:Y:S02]  /*9360*/  IMAD R73, R250, R0, R73 ;  /* 0x00000000fa497224 */ /* 0x000fe400078e0249 */
[----:B------:R-:W-:Y:S01]  /*9370*/  @!P5 IMAD.IADD R75, R75, 0x1, -R250 ;  /* 0x000000014b4bd824 */ /* 0x000fe200078e0afa */
[----:B------:R-:W-:Y:S01]  /*9380*/  IABS R71, R9 ;  /* 0x0000000900477213 */ /* 0x000fe20000000000 */
[----:B------:R-:W-:Y:S01]  /*9390*/  IMAD.HI.U32 R0, R246, R5, RZ ;  /* 0x00000005f6007227 */ /* 0x000fe200078e00ff */
[----:B------:R-:W-:-:S03]  /*93a0*/  ISETP.GT.U32.AND P5, PT, R250, R73, PT ;  /* 0x00000049fa00720c */ /* 0x000fc60003fa4070 */
[----:B------:R-:W-:Y:S02]  /*93b0*/  IMAD R74, R250, R74, R3 ;  /* 0x0000004afa4a7224 */ /* 0x000fe400078e0203 */
[----:B------:R-:W-:-:S04]  /*93c0*/  IMAD.HI.U32 R3, R246, R71, RZ ;  /* 0x00000047f6037227 */ /* 0x000fc800078e00ff */
[----:B------:R-:W-:Y:S02]  /*93d0*/  IMAD.MOV R0, RZ, RZ, -R0 ;  /* 0x000000ffff007224 */ /* 0x000fe400078e0a00 */
[--C-:B------:R-:W-:Y:S01]  /*93e0*/  @!P6 IMAD.IADD R77, R77, 0x1, -R250.reuse ;  /* 0x000000014d4de824 */ /* 0x100fe200078e0afa */
[----:B------:R-:W-:Y:S01]  /*93f0*/  ISETP.GT.U32.AND P6, PT, R250, R74, PT ;  /* 0x0000004afa00720c */ /* 0x000fe20003fc4070 */
[--C-:B------:R-:W-:Y:S01]  /*9400*/  @!P2 IMAD.IADD R76, R76, 0x1, -R250.reuse ;  /* 0x000000014c4ca824 */ /* 0x100fe200078e0afa */
[----:B------:R-:W-:Y:S01]  /*9410*/  ISETP.GE.AND P2, PT, R4, RZ, PT ;  /* 0x000000ff0400720c */ /* 0x000fe20003f46270 */
[----:B------:R-:W-:Y:S01]  /*9420*/  IMAD.MOV R3, RZ, RZ, -R3 ;  /* 0x000000ffff037224 */ /* 0x000fe200078e0a03 */
[----:B------:R-:W-:Y:S01]  /*9430*/  IADD3 R4, R2, 0xc8, RZ ;  /* 0x000000c802047810 */ /* 0x000fe20007ffe0ff */
[C---:B------:R-:W-:Y:S02]  /*9440*/  IMAD R72, R250.reuse, R0, R5 ;  /* 0x00000000fa487224 */ /* 0x040fe400078e0205 */
[C---:B------:R-:W-:Y:S01]  /*9450*/  IMAD R71, R250.reuse, R3, R71 ;  /* 0x00000003fa477224 */ /* 0x040fe200078e0247 */
[----:B------:R-:W-:Y:S01]  /*9460*/  IABS R7, R4 ;  /* 0x0000000400077213 */ /* 0x000fe20000000000 */
[----:B------:R-:W-:Y:S01]  /*9470*/  @!P0 IMAD.MOV R77, RZ, RZ, -R77 ;  /* 0x000000ffff4d8224 */ /* 0x000fe200078e0a4d */
[----:B------:R-:W-:Y:S01]  /*9480*/  ISETP.GT.U32.AND P0, PT, R250, R72, PT ;  /* 0x00000048fa00720c */ /* 0x000fe20003f04070 */
[----:B------:R-:W-:-:S02]  /*9490*/  @!P5 IMAD.IADD R73, R73, 0x1, -R250 ;  /* 0x000000014949d824 */ /* 0x000fc400078e0afa */
[----:B------:R-:W-:Y:S01]  /*94a0*/  @!P3 IMAD.MOV R75, RZ, RZ, -R75 ;  /* 0x000000ffff4bb224 */ /* 0x000fe200078e0a4b */
[----:B------:R-:W-:Y:S01]  /*94b0*/  ISETP.GT.U32.AND P3, PT, R250, R71, PT ;  /* 0x00000047fa00720c */ /* 0x000fe20003f64070 */
[----:B------:R-:W-:-:S04]  /*94c0*/  IMAD.HI.U32 R0, R246, R7, RZ ;  /* 0x00000007f6007227 */ /* 0x000fc800078e00ff */
[----:B------:R-:W-:Y:S01]  /*94d0*/  @!P4 IMAD.MOV R78, RZ, RZ, -R78 ;  /* 0x000000ffff4ec224 */ /* 0x000fe200078e0a4e */
[----:B------:R-:W-:Y:S01]  /*94e0*/  ISETP.GT.U32.AND P4, PT, R250, R73, PT ;  /* 0x00000049fa00720c */ /* 0x000fe20003f84070 */
[--C-:B------:R-:W-:Y:S01]  /*94f0*/  @!P6 IMAD.IADD R74, R74, 0x1, -R250.reuse ;  /* 0x000000014a4ae824 */ /* 0x100fe200078e0afa */
[----:B------:R-:W-:Y:S01]  /*9500*/  ISETP.GE.AND P6, PT, R8, RZ, PT ;  /* 0x000000ff0800720c */ /* 0x000fe20003fc6270 */
[----:B------:R-:W-:Y:S01]  /*9510*/  VIADD R8, R2, 0xc9 ;  /* 0x000000c902087836 */ /* 0x000fe20000000000 */
[----:B------:R-:W-:Y:S01]  /*9520*/  IADD3 R0, -R0, RZ, RZ ;  /* 0x000000ff00007210 */ /* 0x000fe20007ffe1ff */
[--C-:B------:R-:W-:Y:S01]  /*9530*/  @!P0 IMAD.IADD R72, R72, 0x1, -R250.reuse ;  /* 0x0000000148488824 */ /* 0x100fe200078e0afa */
[C---:B------:R-:W-:Y:S01]  /*9540*/  ISETP.GT.U32.AND P5, PT, R250.reuse, R74, PT ;  /* 0x0000004afa00720c */ /* 0x040fe20003fa4070 */
[----:B------:R-:W-:Y:S01]  /*9550*/  @!P3 IMAD.IADD R71, R71, 0x1, -R250 ;  /* 0x000000014747b824 */ /* 0x000fe200078e0afa */
[----:B------:R-:W-:Y:S01]  /*9560*/  IABS R69, R8 ;  /* 0x0000000800457213 */ /* 0x000fe20000000000 */
[C---:B------:R-:W-:Y:S01]  /*9570*/  IMAD R70, R250.reuse, R0, R7 ;  /* 0x00000000fa467224 */ /* 0x040fe200078e0207 */
[----:B------:R-:W-:Y:S01]  /*9580*/  ISETP.GT.U32.AND P3, PT, R250, R72, PT ;  /* 0x00000048fa00720c */ /* 0x000fe20003f64070 */
[----:B------:R-:W-:Y:S01]  /*9590*/  VIADD R5, R2, 0xca ;  /* 0x000000ca02057836 */ /* 0x000fe20000000000 */
[----:B------:R-:W-:Y:S01]  /*95a0*/  ISETP.GE.AND P0, PT, R4, RZ, PT ;  /* 0x000000ff0400720c */ /* 0x000fe20003f06270 */
[----:B------:R-:W-:Y:S01]  /*95b0*/  IMAD.HI.U32 R0, R246, R69, RZ ;  /* 0x00000045f6007227 */ /* 0x000fe200078e00ff */
[----:B------:R-:W-:-:S02]  /*95c0*/  IADD3 R4, R2, 0xcb, RZ ;  /* 0x000000cb02047810 */ /* 0x000fc40007ffe0ff */
[----:B------:R-:W-:Y:S01]  /*95d0*/  IABS R3, R5 ;  /* 0x0000000500037213 */ /* 0x000fe20000000000 */
[----:B------:R-:W-:Y:S01]  /*95e0*/  @!P4 IMAD.IADD R73, R73, 0x1, -R250 ;  /* 0x000000014949c824 */ /* 0x000fe200078e0afa */
[----:B------:R-:W-:Y:S01]  /*95f0*/  ISETP.GT.U32.AND P4, PT, R250, R70, PT ;  /* 0x00000046fa00720c */ /* 0x000fe20003f84070 */
[----:B------:R-:W-:Y:S01]  /*9600*/  IMAD.MOV R0, RZ, RZ, -R0 ;  /* 0x000000ffff007224 */ /* 0x000fe200078e0a00 */
[----:B------:R-:W-:Y:S01]  /*9610*/  IABS R67, R4 ;  /* 0x0000000400437213 */ /* 0x000fe20000000000 */
[----:B------:R-:W-:Y:S01]  /*9620*/  @!P1 IMAD.MOV R76, RZ, RZ, -R76 ;  /* 0x000000ffff4c9224 */ /* 0x000fe200078e0a4c */
[----:B------:R-:W-:Y:S01]  /*9630*/  ISETP.GE.AND P1, PT, R6, RZ, PT ;  /* 0x000000ff0600720c */ /* 0x000fe20003f26270 */
[----:B------:R-:W-:Y:S02]  /*9640*/  IMAD R69, R250, R0, R69 ;  /* 0x00000000fa457224 */ /* 0x000fe400078e0245 */
[--C-:B------:R-:W-:Y:S02]  /*9650*/  @!P3 IMAD.IADD R72, R72, 0x1, -R250.reuse ;  /* 0x000000014848b824 */ /* 0x100fe400078e0afa */
[----:B------:R-:W-:Y:S01]  /*9660*/  @!P5 IMAD.IADD R74, R74, 0x1, -R250 ;  /* 0x000000014a4ad824 */ /* 0x000fe200078e0afa */
[----:B------:R-:W-:Y:S01]  /*9670*/  ISETP.GT.U32.AND P3, PT, R250, R69, PT ;  /* 0x00000045fa00720c */ /* 0x000fe20003f64070 */
[----:B------:R-:W-:Y:S01]  /*9680*/  IMAD.HI.U32 R0, R246, R3, RZ ;  /* 0x00000003f6007227 */ /* 0x000fe200078e00ff */
[----:B------:R-:W-:-:S03]  /*9690*/  ISETP.GE.AND P5, PT, R9, RZ, PT ;  /* 0x000000ff0900720c */ /* 0x000fc60003fa6270 */
[----:B------:R-:W-:Y:S02]  /*96a0*/  @!P4 IMAD.IADD R70, R70, 0x1, -R250 ;  /* 0x000000014646c824 */ /* 0x000fe400078e0afa */
[----:B------:R-:W-:Y:S01]  /*96b0*/  @!P2 IMAD.MOV R74, RZ, RZ, -R74 ;  /* 0x000000ffff4aa224 */ /* 0x000fe200078e0a4a */
[C---:B------:R-:W-:Y:S01]  /*96c0*/  ISETP.GT.U32.AND P2, PT, R250.reuse, R71, PT ;  /* 0x00000047fa00720c */ /* 0x040fe20003f44070 */
[----:B------:R-:W-:Y:S01]  /*96d0*/  IMAD.MOV R0, RZ, RZ, -R0 ;  /* 0x000000ffff007224 */ /* 0x000fe200078e0a00 */
[----:B------:R-:W-:Y:S01]  /*96e0*/  ISETP.GT.U32.AND P4, PT, R250, R70, PT ;  /* 0x00000046fa00720c */ /* 0x000fe20003f84070 */
[----:B------:R-:W-:Y:S02]  /*96f0*/  VIADD R7, R2, 0xcd ;  /* 0x000000cd02077836 */ /* 0x000fe40000000000 */
[----:B------:R-:W-:Y:S02]  /*9700*/  IMAD R68, R250, R0, R3 ;  /* 0x00000000fa447224 */ /* 0x000fe400078e0203 */
[----:B------:R-:W-:Y:S01]  /*9710*/  @!P3 IMAD.IADD R69, R69, 0x1, -R250 ;  /* 0x000000014545b824 */ /* 0x000fe200078e0afa */
[----:B------:R-:W-:Y:S01]  /*9720*/  IABS R65, R7 ;  /* 0x0000000700417213 */ /* 0x000fe20000000000 */
[----:B------:R-:W-:Y:S01]  /*9730*/  IMAD.HI.U32 R0, R246, R67, RZ ;  /* 0x00000043f6007227 */ /* 0x000fe200078e00ff */
[----:B------:R-:W-:-:S03]  /*9740*/  ISETP.GE.AND P3, PT, R4, RZ, PT ;  /* 0x000000ff0400720c */ /* 0x000fc60003f66270 */
[----:B------:R-:W-:Y:S01]  /*9750*/  @!P1 IMAD.MOV R72, RZ, RZ, -R72 ;  /* 0x000000ffff489224 */ /* 0x000fe200078e0a48 */
[----:B------:R-:W-:Y:S01]  /*9760*/  ISETP.GT.U32.AND P1, PT, R250, R69, PT ;  /* 0x00000045fa00720c */ /* 0x000fe20003f24070 */
[----:B------:R-:W-:Y:S01]  /*9770*/  IMAD.MOV R0, RZ, RZ, -R0 ;  /* 0x000000ffff007224 */ /* 0x000fe200078e0a00 */
[----:B------:R-:W-:Y:S01]  /*9780*/  @!P2 IADD3 R71, R71, -R250, RZ ;  /* 0x800000fa4747a210 */ /* 0x000fe20007ffe0ff */
[----:B------:R-:W-:Y:S01]  /*9790*/  @!P4 IMAD.IADD R70, R70, 0x1, -R250 ;  /* 0x000000014646c824 */ /* 0x000fe200078e0afa */
[----:B------:R-:W-:Y:S01]  /*97a0*/  ISETP.GT.U32.AND P4, PT, R250, R68, PT ;  /* 0x00000044fa00720c */ /* 0x000fe20003f84070 */
[----:B------:R-:W-:Y:S01]  /*97b0*/  @!P6 IMAD.MOV R73, RZ, RZ, -R73 ;  /* 0x000000ffff49e224 */ /* 0x000fe200078e0a49 */
[----:B------:R-:W-:Y:S01]  /*97c0*/  ISETP.GE.AND P6, PT, R8, RZ, PT ;  /* 0x000000ff0800720c */ /* 0x000fe20003fc6270 */
[----:B------:R-:W-:Y:S01]  /*97d0*/  IMAD R67, R250, R0, R67 ;  /* 0x00000000fa437224 */ /* 0x000fe200078e0243 */
[----:B------:R-:W-:Y:S01]  /*97e0*/  @!P5 IADD3 R71, -R71, RZ, RZ ;  /* 0x000000ff4747d210 */ /* 0x000fe20007ffe1ff */
[----:B------:R-:W-:Y:S01]  /*97f0*/  IMAD.HI.U32 R3, R246, R65, RZ ;  /* 0x00000041f6037227 */ /* 0x000fe200078e00ff */
[----:B------:R-:W-:-:S02]  /*9800*/  ISETP.GE.AND P2, PT, R5, RZ, PT ;  /* 0x000000ff0500720c */ /* 0x000fc40003f46270 */
[----:B------:R-:W-:Y:S01]  /*9810*/  ISETP.GT.U32.AND P5, PT, R250, R67, PT ;  /* 0x00000043fa00720c */ /* 0x000fe20003fa4070 */
[----:B------:R-:W-:Y:S02]  /*9820*/  IMAD.MOV R3, RZ, RZ, -R3 ;  /* 0x000000ffff037224 */ /* 0x000fe400078e0a03 */
[----:B------:R-:W-:Y:S02]  /*9830*/  VIADD R6, R2, 0xcc ;  /* 0x000000cc02067836 */ /* 0x000fe40000000000 */
[--C-:B------:R-:W-:Y:S01]  /*9840*/  @!P1 IMAD.IADD R69, R69, 0x1, -R250.reuse ;  /* 0x0000000145459824 */ /* 0x100fe200078e0afa */
[----:B------:R-:W-:Y:S01]  /*9850*/  ISETP.GE.AND P1, PT, R7, RZ, PT ;  /* 0x000000ff0700720c */ /* 0x000fe20003f26270 */
[----:B------:R-:W-:Y:S01]  /*9860*/  IMAD R65, R250, R3, R65 ;  /* 0x00000003fa417224 */ /* 0x000fe200078e0241 */
[----:B------:R-:W-:Y:S01]  /*9870*/  IABS R5, R6 ;  /* 0x0000000600057213 */ /* 0x000fe20000000000 */
[----:B------:R-:W-:Y:S02]  /*9880*/  @!P4 IMAD.IADD R68, R68, 0x1, -R250 ;  /* 0x000000014444c824 */ /* 0x000fe400078e0afa */
[----:B------:R-:W-:Y:S01]  /*9890*/  @!P6 IMAD.MOV R69, RZ, RZ, -R69 ;  /* 0x000000ffff45e224 */ /* 0x000fe200078e0a45 */
[----:B------:R-:W-:Y:S01]  /*98a0*/  ISETP.GT.U32.AND P6, PT, R250, R65, PT ;  /* 0x00000041fa00720c */ /* 0x000fe20003fc4070 */
[----:B------:R-:W-:Y:S01]  /*98b0*/  IMAD.HI.U32 R0, R246, R5, RZ ;  /* 0x00000005f6007227 */ /* 0x000fe200078e00ff */
[----:B------:R-:W-:-:S02]  /*98c0*/  ISETP.GT.U32.AND P4, PT, R250, R68, PT ;  /* 0x00000044fa00720c */ /* 0x000fc40003f84070 */
[----:B------:R-:W-:Y:S01]  /*98d0*/  @!P5 IADD3 R67, R67, -R250, RZ ;  /* 0x800000fa4343d210 */ /* 0x000fe20007ffe0ff */
[----:B------:R-:W-:Y:S02]  /*98e0*/  IMAD.MOV R0, RZ, RZ, -R0 ;  /* 0x000000ffff007224 */ /* 0x000fe400078e0a00 */
[----:B------:R-:W-:Y:S01]  /*98f0*/  @!P0 IMAD.MOV R70, RZ, RZ, -R70 ;  /* 0x000000ffff468224 */ /* 0x000fe200078e0a46 */
[C---:B------:R-:W-:Y:S01]  /*9900*/  ISETP.GT.U32.AND P5, PT, R250.reuse, R67, PT ;  /* 0x00000043fa00720c */ /* 0x040fe20003fa4070 */
[----:B------:R-:W-:Y:S01]  /*9910*/  IMAD R66, R250, R0, R5 ;  /* 0x00000000fa427224 */ /* 0x000fe200078e0205 */
[----:B------:R-:W-:Y:S01]  /*9920*/  ISETP.GE.AND P0, PT, R6, RZ, PT ;  /* 0x000000ff0600720c */ /* 0x000fe20003f06270 */
[----:B------:R-:W-:Y:S02]  /*9930*/  VIADD R6, R2, 0xd0 ;  /* 0x000000d002067836 */ /* 0x000fe40000000000 */
[--C-:B------:R-:W-:Y:S02]  /*9940*/  @!P6 IMAD.IADD R65, R65, 0x1, -R250.reuse ;  /* 0x000000014141e824 */ /* 0x100fe400078e0afa */
[--C-:B------:R-:W-:Y:S01]  /*9950*/  @!P4 IMAD.IADD R68, R68, 0x1, -R250.reuse ;  /* 0x000000014444c824 */ /* 0x100fe200078e0afa */
[----:B------:R-:W-:Y:S01]  /*9960*/  ISETP.GT.U32.AND P4, PT, R250, R66, PT ;  /* 0x00000042fa00720c */ /* 0x000fe20003f84070 */
[C---:B------:R-:W-:Y:S01]  /*9970*/  VIADD R3, R2.reuse, 0xcf ;  /* 0x000000cf02037836 */ /* 0x040fe20000000000 */
[----:B------:R-:W-:Y:S01]  /*9980*/  IABS R7, R6 ;  /* 0x0000000600077213 */ /* 0x000fe20000000000 */
[----:B------:R-:W-:Y:S01]  /*9990*/  VIADD R4, R2, 0xce ;  /* 0x000000ce02047836 */ /* 0x000fe20000000000 */
[----:B------:R-:W-:Y:S01]  /*99a0*/  ISETP.GT.U32.AND P6, PT, R250, R65, PT ;  /* 0x00000041fa00720c */ /* 0x000fe20003fc4070 */
[----:B------:R-:W-:Y:S01]  /*99b0*/  @!P5 IMAD.IADD R67, R67, 0x1, -R250 ;  /* 0x000000014343d824 */ /* 0x000fe200078e0afa */
[----:B------:R-:W-:Y:S01]  /*99c0*/  IABS R63, R3 ;  /* 0x00000003003f7213 */ /* 0x000fe20000000000 */
[----:B------:R-:W-:Y:S01]  /*99d0*/  VIADD R8, R2, 0xd2 ;  /* 0x000000d202087836 */ /* 0x000fe20000000000 */
[----:B------:R-:W-:Y:S01]  /*99e0*/  ISETP.GE.AND P5, PT, R3, RZ, PT ;  /* 0x000000ff0300720c */ /* 0x000fe20003fa6270 */
[----:B------:R-:W-:Y:S01]  /*99f0*/  IMAD.HI.U32 R3, R246, R7, RZ ;  /* 0x00000007f6037227 */ /* 0x000fe200078e00ff */
[----:B------:R-:W-:-:S03]  /*9a00*/  IABS R5, R4 ;  /* 0x0000000400057213 */ /* 0x000fc60000000000 */
[----:B------:R-:W-:Y:S02]  /*9a10*/  IMAD.MOV R3, RZ, RZ, -R3 ;  /* 0x000000ffff037224 */ /* 0x000fe400078e0a03 */
[--C-:B------:R-:W-:Y:S02]  /*9a20*/  @!P4 IMAD.IADD R66, R66, 0x1, -R250.reuse ;  /* 0x000000014242c824 */ /* 0x100fe400078e0afa */
[C---:B------:R-:W-:Y:S02]  /*9a30*/  IMAD R62, R250.reuse, R3, R7 ;  /* 0x00000003fa3e7224 */ /* 0x040fe400078e0207 */
[----:B------:R-:W-:Y:S01]  /*9a40*/  @!P6 IMAD.IADD R65, R65, 0x1, -R250 ;  /* 0x000000014141e824 */ /* 0x000fe200078e0afa */
[----:B------:R-:W-:Y:S01]  /*9a50*/  ISETP.GT.U32.AND P4, PT, R250, R66, PT ;  /* 0x00000042fa00720c */ /* 0x000fe20003f84070 */
[----:B------:R-:W-:-:S04]  /*9a60*/  IMAD.HI.U32 R0, R246, R5, RZ ;  /* 0x00000005f6007227 */ /* 0x000fc800078e00ff */
[----:B------:R-:W-:Y:S01]  /*9a70*/  @!P1 IMAD.MOV R65, RZ, RZ, -R65 ;  /* 0x000000ffff419224 */ /* 0x000fe200078e0a41 */
[----:B------:R-:W-:Y:S01]  /*9a80*/  ISETP.GT.U32.AND P1, PT, R250, R62, PT ;  /* 0x0000003efa00720c */ /* 0x000fe20003f24070 */
[----:B------:R-:W-:Y:S02]  /*9a90*/  IMAD.MOV R64, RZ, RZ, -R0 ;  /* 0x000000ffff407224 */ /* 0x000fe400078e0a00 */
[----:B------:R-:W-:-:S04]  /*9aa0*/  IMAD.HI.U32 R0, R246, R63, RZ ;  /* 0x0000003ff6007227 */ /* 0x000fc800078e00ff */
[----:B------:R-:W-:Y:S01]  /*9ab0*/  IMAD R64, R250, R64, R5 ;  /* 0x00000040fa407224 */ /* 0x000fe200078e0205 */
[----:B------:R-:W-:Y:S01]  /*9ac0*/  IABS R5, R8 ;  /* 0x0000000800057213 */ /* 0x000fe20000000000 */
[--C-:B------:R-:W-:Y:S01]  /*9ad0*/  @!P4 IMAD.IADD R66, R66, 0x1, -R250.reuse ;  /* 0x000000014242c824 */ /* 0x100fe200078e0afa */
[----:B------:R-:W-:Y:S01]  /*9ae0*/  IADD3 R0, -R0, RZ, RZ ;  /* 0x000000ff00007210 */ /* 0x000fe20007ffe1ff */
[----:B------:R-:W-:Y:S01]  /*9af0*/  @!P3 IMAD.MOV R67, RZ, RZ, -R67 ;  /* 0x000000ffff43b224 */ /* 0x000fe200078e0a43 */
[----:B------:R-:W-:Y:S01]  /*9b00*/  ISETP.GT.U32.AND P4, PT, R250, R64, PT ;  /* 0x00000040fa00720c */ /* 0x000fe20003f84070 */
[----:B------:R-:W-:Y:S01]  /*9b10*/  @!P1 IMAD.IADD R62, R62, 0x1, -R250 ;  /* 0x000000013e3e9824 */ /* 0x000fe200078e0afa */
[----:B------:R-:W-:Y:S01]  /*9b20*/  ISETP.GE.AND P3, PT, R6, RZ, PT ;  /* 0x000000ff0600720c */ /* 0x000fe20003f66270 */
[----:B------:R-:W-:Y:S01]  /*9b30*/  IMAD.HI.U32 R3, R246, R5, RZ ;  /* 0x00000005f6037227 */ /* 0x000fe200078e00ff */
[----:B------:R-:W-:Y:S02]  /*9b40*/  IADD3 R6, R2, 0xd4, RZ ;  /* 0x000000d402067810 */ /* 0x000fe40007ffe0ff */
[C---:B------:R-:W-:Y:S01]  /*9b50*/  ISETP.GT.U32.AND P1, PT, R250.reuse, R62, PT ;  /* 0x0000003efa00720c */ /* 0x040fe20003f24070 */
[----:B------:R-:W-:Y:S01]  /*9b60*/  IMAD R63, R250, R0, R63 ;  /* 0x00000000fa3f7224 */ /* 0x000fe200078e023f */
[----:B------:R-:W-:Y:S01]  /*9b70*/  IABS R7, R6 ;  /* 0x0000000600077213 */ /* 0x000fe20000000000 */
[----:B------:R-:W-:-:S02]  /*9b80*/  VIADD R0, R2, 0xd1 ;  /* 0x000000d102007836 */ /* 0x000fc40000000000 */
[----:B------:R-:W-:Y:S02]  /*9b90*/  IMAD.MOV R3, RZ, RZ, -R3 ;  /* 0x000000ffff037224 */ /* 0x000fe400078e0a03 */
[----:B------:R-:W-:Y:S01]  /*9ba0*/  @!P0 IMAD.MOV R66, RZ, RZ, -R66 ;  /* 0x000000ffff428224 */ /* 0x000fe200078e0a42 */
[----:B------:R-:W-:Y:S01]  /*9bb0*/  IABS R61, R0 ;  /* 0x00000000003d7213 */ /* 0x000fe20000000000 */
[C---:B------:R-:W-:Y:S01]  /*9bc0*/  IMAD R60, R250.reuse, R3, R5 ;  /* 0x00000003fa3c7224 */ /* 0x040fe200078e0205 */
[----:B------:R-:W-:Y:S01]  /*9bd0*/  ISETP.GT.U32.AND P0, PT, R250, R63, PT ;  /* 0x0000003ffa00720c */ /* 0x000fe20003f04070 */
[----:B------:R-:W-:Y:S01]  /*9be0*/  IMAD.HI.U32 R3, R246, R7, RZ ;  /* 0x00000007f6037227 */ /* 0x000fe200078e00ff */
[----:B------:R-:W-:-:S03]  /*9bf0*/  ISETP.GE.AND P6, PT, R0, RZ, PT ;  /* 0x000000ff0000720c */ /* 0x000fc60003fc6270 */
[----:B------:R-:W-:Y:S02]  /*9c00*/  VIADD R9, R2, 0xd3 ;  /* 0x000000d302097836 */ /* 0x000fe40000000000 */
[----:B------:R-:W-:Y:S02]  /*9c10*/  @!P4 IMAD.IADD R64, R64, 0x1, -R250 ;  /* 0x000000014040c824 */ /* 0x000fe400078e0afa */
[----:B------:R-:W-:Y:S01]  /*9c20*/  IMAD.HI.U32 R0, R246, R61, RZ ;  /* 0x0000003df6007227 */ /* 0x000fe200078e00ff */
[----:B------:R-:W-:Y:S02]  /*9c30*/  IABS R59, R9 ;  /* 0x00000009003b7213 */ /* 0x000fe40000000000 */
[----:B------:R-:W-:Y:S01]  /*9c40*/  ISETP.GT.U32.AND P4, PT, R250, R64, PT ;  /* 0x00000040fa00720c */ /* 0x000fe20003f84070 */
[----:B------:R-:W-:Y:S02]  /*9c50*/  IMAD.MOV R3, RZ, RZ, -R3 ;  /* 0x000000ffff037224 */ /* 0x000fe400078e0a03 */
[----:B------:R-:W-:Y:S01]  /*9c60*/  @!P2 IMAD.MOV R68, RZ, RZ, -R68 ;  /* 0x000000ffff44a224 */ /* 0x000fe200078e0a44 */
[----:B------:R-:W-:Y:S01]  /*9c70*/  ISETP.GE.AND P2, PT, R4, RZ, PT ;  /* 0x000000ff0400720c */ /* 0x000fe20003f46270 */
[----:B------:R-:W-:-:S02]  /*9c80*/  IMAD.MOV R4, RZ, RZ, -R0 ;  /* 0x000000ffff047224 */ /* 0x000fc400078e0a00 */
[----:B------:R-:W-:Y:S01]  /*9c90*/  IMAD R58, R250, R3, R7 ;  /* 0x00000003fa3a7224 */ /* 0x000fe200078e0207 */
[----:B------:R-:W-:Y:S01]  /*9ca0*/  IADD3 R7, R2, 0xd6, RZ ;  /* 0x000000d602077810 */ /* 0x000fe20007ffe0ff */
[----:B------:R-:W-:Y:S02]  /*9cb0*/  @!P1 IMAD.IADD R62, R62, 0x1, -R250 ;  /* 0x000000013e3e9824 */ /* 0x000fe400078e0afa */
[----:B------:R-:W-:Y:S01]  /*9cc0*/  IMAD.HI.U32 R0, R246, R59, RZ ;  /* 0x0000003bf6007227 */ /* 0x000fe200078e00ff */
[----:B------:R-:W-:-:S03]  /*9cd0*/  IABS R5, R7 ;  /* 0x0000000700057213 */ /* 0x000fc60000000000 */
[----:B------:R-:W-:Y:S01]  /*9ce0*/  IMAD R61, R250, R4, R61 ;  /* 0x00000004fa3d7224 */ /* 0x000fe200078e023d */
[----:B------:R-:W-:Y:S01]  /*9cf0*/  IADD3 R0, -R0, RZ, RZ ;  /* 0x000000ff00007210 */ /* 0x000fe20007ffe1ff */
[----:B------:R-:W-:Y:S01]  /*9d00*/  @!P3 IMAD.MOV R62, RZ, RZ, -R62 ;  /* 0x000000ffff3eb224 */ /* 0x000fe200078e0a3e */
[----:B------:R-:W-:Y:S01]  /*9d10*/  ISETP.GT.U32.AND P3, PT, R250, R58, PT ;  /* 0x0000003afa00720c */ /* 0x000fe20003f64070 */
[----:B------:R-:W-:Y:S02]  /*9d20*/  VIADD R4, R2, 0xd5 ;  /* 0x000000d502047836 */ /* 0x000fe40000000000 */
[--C-:B------:R-:W-:Y:S02]  /*9d30*/  @!P0 IMAD.IADD R63, R63, 0x1, -R250.reuse ;  /* 0x000000013f3f8824 */ /* 0x100fe400078e0afa */
[----:B------:R-:W-:Y:S01]  /*9d40*/  @!P4 IMAD.IADD R64, R64, 0x1, -R250 ;  /* 0x000000014040c824 */ /* 0x000fe200078e0afa */
[----:B------:R-:W-:Y:S01]  /*9d50*/  IABS R57, R4 ;  /* 0x0000000400397213 */ /* 0x000fe20000000000 */
[C---:B------:R-:W-:Y:S01]  /*9d60*/  IMAD R59, R250.reuse, R0, R59 ;  /* 0x00000000fa3b7224 */ /* 0x040fe200078e023b */
[C---:B------:R-:W-:Y:S01]  /*9d70*/  ISETP.GT.U32.AND P0, PT, R250.reuse, R63, PT ;  /* 0x0000003ffa00720c */ /* 0x040fe20003f04070 */
[----:B------:R-:W-:Y:S01]  /*9d80*/  @!P2 IMAD.MOV R64, RZ, RZ, -R64 ;  /* 0x000000ffff40a224 */ /* 0x000fe200078e0a40 */
[----:B------:R-:W-:Y:S01]  /*9d90*/  ISETP.GT.U32.AND P2, PT, R250, R60, PT ;  /* 0x0000003cfa00720c */ /* 0x000fe20003f44070 */
[----:B------:R-:W-:Y:S01]  /*9da0*/  IMAD.HI.U32 R0, R246, R57, RZ ;  /* 0x00000039f6007227 */ /* 0x000fe200078e00ff */
[----:B------:R-:W-:-:S02]  /*9db0*/  ISETP.GT.U32.AND P1, PT, R250, R59, PT ;  /* 0x0000003bfa00720c */ /* 0x000fc40003f24070 */
[----:B------:R-:W-:Y:S01]  /*9dc0*/  ISETP.GE.AND P4, PT, R8, RZ, PT ;  /* 0x000000ff0800720c */ /* 0x000fe20003f86270 */
[----:B------:R-:W-:Y:S02]  /*9dd0*/  @!P3 IMAD.IADD R58, R58, 0x1, -R250 ;  /* 0x000000013a3ab824 */ /* 0x000fe400078e0afa */
[----:B------:R-:W-:Y:S02]  /*9de0*/  IMAD.MOV R0, RZ, RZ, -R0 ;  /* 0x000000ffff007224 */ /* 0x000fe400078e0a00 */
[----:B------:R-:W-:Y:S01]  /*9df0*/  VIADD R8, R2, 0xd7 ;  /* 0x000000d702087836 */ /* 0x000fe20000000000 */
[C---:B------:R-:W-:Y:S01]  /*9e00*/  ISETP.GT.U32.AND P3, PT, R250.reuse, R58, PT ;  /* 0x0000003afa00720c */ /* 0x040fe20003f64070 */
[C---:B------:R-:W-:Y:S02]  /*9e10*/  IMAD R57, R250.reuse, R0, R57 ;  /* 0x00000000fa397224 */ /* 0x040fe400078e0239 */
[----:B------:R-:W-:Y:S01]  /*9e20*/  @!P0 IMAD.IADD R63, R63, 0x1, -R250 ;  /* 0x000000013f3f8824 */ /* 0x000fe200078e0afa */
[----:B------:R-:W-:Y:S01]  /*9e30*/  ISETP.GT.U32.AND P0, PT, R250, R61, PT ;  /* 0x0000003dfa00720c */ /* 0x000fe20003f04070 */
[----:B------:R-:W-:Y:S01]  /*9e40*/  IMAD.HI.U32 R0, R246, R5, RZ ;  /* 0x00000005f6007227 */ /* 0x000fe200078e00ff */
[----:B------:R-:W-:-:S03]  /*9e50*/  IABS R55, R8 ;  /* 0x0000000800377213 */ /* 0x000fc60000000000 */
[----:B------:R-:W-:Y:S02]  /*9e60*/  IMAD.MOV R0, RZ, RZ, -R0 ;  /* 0x000000ffff007224 */ /* 0x000fe400078e0a00 */
[--C-:B------:R-:W-:Y:S02]  /*9e70*/  @!P2 IMAD.IADD R60, R60, 0x1, -R250.reuse ;  /* 0x000000013c3ca824 */ /* 0x100fe400078e0afa */
[--C-:B------:R-:W-:Y:S02]  /*9e80*/  @!P1 IMAD.IADD R59, R59, 0x1, -R250.reuse ;  /* 0x000000013b3b9824 */ /* 0x100fe400078e0afa */
[C---:B------:R-:W-:Y:S01]  /*9e90*/  IMAD R56, R250.reuse, R0, R5 ;  /* 0x00000000fa387224 */ /* 0x040fe200078e0205 */
[----:B------:R-:W-:Y:S01]  /*9ea0*/  ISETP.GT.U32.AND P2, PT, R250, R60, PT ;  /* 0x0000003cfa00720c */ /* 0x000fe20003f44070 */
[--C-:B------:R-:W-:Y:S01]  /*9eb0*/  @!P3 IMAD.IADD R58, R58, 0x1, -R250.reuse ;  /* 0x000000013a3ab824 */ /* 0x100fe200078e0afa */
[C---:B------:R-:W-:Y:S01]  /*9ec0*/  ISETP.GT.U32.AND P1, PT, R250.reuse, R59, PT ;  /* 0x0000003bfa00720c */ /* 0x040fe20003f24070 */
[----:B------:R-:W-:Y:S01]  /*9ed0*/  @!P0 IMAD.IADD R61, R61, 0x1, -R250 ;  /* 0x000000013d3d8824 */ /* 0x000fe200078e0afa */
[----:B------:R-:W-:Y:S01]  /*9ee0*/  ISETP.GT.U32.AND P3, PT, R250, R56, PT ;  /* 0x00000038fa00720c */ /* 0x000fe20003f64070 */
[----:B------:R-:W-:Y:S01]  /*9ef0*/  @!P5 IMAD.MOV R63, RZ, RZ, -R63 ;  /* 0x000000ffff3fd224 */ /* 0x000fe200078e0a3f */
[----:B------:R-:W-:Y:S01]  /*9f00*/  ISETP.GE.AND P5, PT, R9, RZ, PT ;  /* 0x000000ff0900720c */ /* 0x000fe20003fa6270 */
[----:B------:R-:W-:Y:S01]  /*9f10*/  IMAD.HI.U32 R3, R246, R55, RZ ;  /* 0x00000037f6037227 */ /* 0x000fe200078e00ff */
[----:B------:R-:W-:-:S02]  /*9f20*/  ISETP.GT.U32.AND P0, PT, R250, R61, PT ;  /* 0x0000003dfa00720c */ /* 0x000fc40003f04070 */
[----:B------:R-:W-:Y:S01]  /*9f30*/  IADD3 R0, R2, 0xd8, RZ ;  /* 0x000000d802007810 */ /* 0x000fe20007ffe0ff */
[----:B------:R-:W-:Y:S02]  /*9f40*/  IMAD.MOV R3, RZ, RZ, -R3 ;  /* 0x000000ffff037224 */ /* 0x000fe400078e0a03 */
[----:B------:R-:W-:Y:S01]  /*9f50*/  @!P2 IADD3 R60, R60, -R250, RZ ;  /* 0x800000fa3c3ca210 */ /* 0x000fe20007ffe0ff */
[----:B------:R-:W-:Y:S01]  /*9f60*/  VIADD R11, R2, 0xdc ;  /* 0x000000dc020b7836 */ /* 0x000fe20000000000 */
[----:B------:R-:W-:Y:S01]  /*9f70*/  ISETP.GT.U32.AND P2, PT, R250, R57, PT ;  /* 0x00000039fa00720c */ /* 0x000fe20003f44070 */
[--C-:B------:R-:W-:Y:S01]  /*9f80*/  @!P1 IMAD.IADD R59, R59, 0x1, -R250.reuse ;  /* 0x000000013b3b9824 */ /* 0x100fe200078e0afa */
[----:B------:R-:W-:Y:S01]  /*9f90*/  IABS R5, R0 ;  /* 0x0000000000057213 */ /* 0x000fe20000000000 */
[--C-:B------:R-:W-:Y:S01]  /*9fa0*/  @!P3 IMAD.IADD R56, R56, 0x1, -R250.reuse ;  /* 0x000000013838b824 */ /* 0x100fe200078e0afa */
[----:B------:R-:W-:Y:S01]  /*9fb0*/  ISETP.GE.AND P1, PT, R8, RZ, PT ;  /* 0x000000ff0800720c */ /* 0x000fe20003f26270 */
[----:B------:R-:W-:Y:S01]  /*9fc0*/  @!P5 IMAD.MOV R59, RZ, RZ, -R59 ;  /* 0x000000ffff3bd224 */ /* 0x000fe200078e0a3b */
[----:B------:R-:W-:Y:S01]  /*9fd0*/  ISETP.GE.AND P5, PT, R0, RZ, PT ;  /* 0x000000ff0000720c */ /* 0x000fe20003fa6270 */
[----:B------:R-:W-:Y:S01]  /*9fe0*/  @!P0 IMAD.IADD R61, R61, 0x1, -R250 ;  /* 0x000000013d3d8824 */ /* 0x000fe200078e0afa */
[----:B------:R-:W-:Y:S01]  /*9ff0*/  ISETP.GT.U32.AND P3, PT, R250, R56, PT ;  /* 0x00000038fa00720c */ /* 0x000fe20003f64070 */
[----:B------:R-:W-:Y:S01]  /*a000*/  IMAD.HI.U32 R0, R246, R5, RZ ;  /* 0x00000005f6007227 */ /* 0x000fe200078e00ff */
[----:B------:R-:W-:-:S02]  /*a010*/  ISETP.GE.AND P0, PT, R6, RZ, PT ;  /* 0x000000ff0600720c */ /* 0x000fc40003f06270 */
[----:B------:R-:W-:Y:S01]  /*a020*/  IADD3 R6, R2, 0xdb, RZ ;  /* 0x000000db02067810 */ /* 0x000fe20007ffe0ff */
[----:B------:R-:W-:Y:S02]  /*a030*/  IMAD.MOV R0, RZ, RZ, -R0 ;  /* 0x000000ffff007224 */ /* 0x000fe400078e0a00 */
[----:B------:R-:W-:Y:S01]  /*a040*/  IMAD R55, R250, R3, R55 ;  /* 0x00000003fa377224 */ /* 0x000fe200078e0237 */
[----:B------:R-:W-:Y:S01]  /*a050*/  IABS R51, R6 ;  /* 0x0000000600337213 */ /* 0x000fe20000000000 */
[--C-:B------:R-:W-:Y:S02]  /*a060*/  @!P2 IMAD.IADD R57, R57, 0x1, -R250.reuse ;  /* 0x000000013939a824 */ /* 0x100fe400078e0afa */
[----:B------:R-:W-:Y:S02]  /*a070*/  VIADD R3, R2, 0xd9 ;  /* 0x000000d902037836 */ /* 0x000fe40000000000 */
[C---:B------:R-:W-:Y:S01]  /*a080*/  IMAD R54, R250.reuse, R0, R5 ;  /* 0x00000000fa367224 */ /* 0x040fe200078e0205 */
[----:B------:R-:W-:Y:S01]  /*a090*/  ISETP.GT.U32.AND P2, PT, R250, R57, PT ;  /* 0x00000039fa00720c */ /* 0x000fe20003f44070 */
[----:B------:R-:W-:Y:S01]  /*a0a0*/  @!P3 IMAD.IADD R56, R56, 0x1, -R250 ;  /* 0x000000013838b824 */ /* 0x000fe200078e0afa */
[----:B------:R-:W-:Y:S01]  /*a0b0*/  IABS R53, R3 ;  /* 0x0000000300357213 */ /* 0x000fe20000000000 */
[----:B------:R-:W-:Y:S01]  /*a0c0*/  @!P6 IMAD.MOV R61, RZ, RZ, -R61 ;  /* 0x000000ffff3de224 */ /* 0x000fe200078e0a3d */
[----:B------:R-:W-:Y:S01]  /*a0d0*/  ISETP.GT.U32.AND P3, PT, R250, R54, PT ;  /* 0x00000036fa00720c */ /* 0x000fe20003f64070 */
[----:B------:R-:W-:Y:S01]  /*a0e0*/  @!P0 IMAD.MOV R58, RZ, RZ, -R58 ;  /* 0x000000ffff3a8224 */ /* 0x000fe200078e0a3a */
[----:B------:R-:W-:Y:S01]  /*a0f0*/  ISETP.GE.AND P6, PT, R4, RZ, PT ;  /* 0x000000ff0400720c */ /* 0x000fe20003fc6270 */
[----:B------:R-:W-:Y:S01]  /*a100*/  VIADD R4, R2, 0xda ;  /* 0x000000da02047836 */ /* 0x000fe20000000000 */
[----:B------:R-:W-:Y:S01]  /*a110*/  ISETP.GE.AND P0, PT, R3, RZ, PT ;  /* 0x000000ff0300720c */ /* 0x000fe20003f06270 */
[----:B------:R-:W-:Y:S01]  /*a120*/  IMAD.HI.U32 R3, R246, R53, RZ ;  /* 0x00000035f6037227 */ /* 0x000fe200078e00ff */
[----:B------:R-:W-:-:S03]  /*a130*/  IABS R5, R11 ;  /* 0x0000000b00057213 */ /* 0x000fc60000000000 */
[----:B------:R-:W-:Y:S02]  /*a140*/  IMAD.MOV R3, RZ, RZ, -R3 ;  /* 0x000000ffff037224 */ /* 0x000fe400078e0a03 */
[----:B------:R-:W-:Y:S01]  /*a150*/  @!P2 IMAD.IADD R57, R57, 0x1, -R250 ;  /* 0x000000013939a824 */ /* 0x000fe200078e0afa */
[C---:B------:R-:W-:Y:S01]  /*a160*/  ISETP.GT.U32.AND P2, PT, R250.reuse, R55, PT ;  /* 0x00000037fa00720c */ /* 0x040fe20003f44070 */
[----:B------:R-:W-:Y:S02]  /*a170*/  IMAD R53, R250, R3, R53 ;  /* 0x00000003fa357224 */ /* 0x000fe400078e0235 */
[----:B------:R-:W-:Y:S01]  /*a180*/  @!P4 IMAD.MOV R60, RZ, RZ, -R60 ;  /* 0x000000ffff3cc224 */ /* 0x000fe200078e0a3c */
[----:B------:R-:W-:Y:S01]  /*a190*/  ISETP.GE.AND P4, PT, R7, RZ, PT ;  /* 0x000000ff0700720c */ /* 0x000fe20003f86270 */
[----:B------:R-:W-:Y:S01]  /*a1a0*/  @!P3 IMAD.IADD R54, R54, 0x1, -R250 ;  /* 0x000000013636b824 */ /* 0x000fe200078e0afa */
[----:B------:R-:W-:Y:S01]  /*a1b0*/  IABS R7, R4 ;  /* 0x0000000400077213 */ /* 0x000fe20000000000 */
[----:B------:R-:W-:Y:S01]  /*a1c0*/  @!P6 IMAD.MOV R57, RZ, RZ, -R57 ;  /* 0x000000ffff39e224 */ /* 0x000fe200078e0a39 */
[----:B------:R-:W-:Y:S01]  /*a1d0*/  ISETP.GT.U32.AND P6, PT, R250, R53, PT ;  /* 0x00000035fa00720c */ /* 0x000fe20003fc4070 */
[----:B------:R-:W-:Y:S01]  /*a1e0*/  IMAD.HI.U32 R3, R246, R51, RZ ;  /* 0x00000033f6037227 */ /* 0x000fe200078e00ff */
[----:B------:R-:W-:-:S03]  /*a1f0*/  ISETP.GT.U32.AND P3, PT, R250, R54, PT ;  /* 0x00000036fa00720c */ /* 0x000fc60003f64070 */
[----:B------:R-:W-:-:S04]  /*a200*/  IMAD.HI.U32 R0, R246, R7, RZ ;  /* 0x00000007f6007227 */ /* 0x000fc800078e00ff */
[----:B------:R-:W-:Y:S01]  /*a210*/  IMAD.MOV R0, RZ, RZ, -R0 ;  /* 0x000000ffff007224 */ /* 0x000fe200078e0a00 */
[----:B------:R-:W-:Y:S01]  /*a220*/  @!P4 IADD3 R56, -R56, RZ, RZ ;  /* 0x000000ff3838c210 */ /* 0x000fe20007ffe1ff */
[----:B------:R-:W-:Y:S01]  /*a230*/  VIADD R10, R2, 0xde ;  /* 0x000000de020a7836 */ /* 0x000fe20000000000 */
[----:B------:R-:W-:Y:S01]  /*a240*/  ISETP.GE.AND P4, PT, R4, RZ, PT ;  /* 0x000000ff0400720c */ /* 0x000fe20003f86270 */
[----:B------:R-:W-:Y:S01]  /*a250*/  IMAD R52, R250, R0, R7 ;  /* 0x00000000fa347224 */ /* 0x000fe200078e0207 */
[----:B------:R-:W-:Y:S01]  /*a260*/  @!P6 IADD3 R53, R53, -R250, RZ ;  /* 0x800000fa3535e210 */ /* 0x000fe20007ffe0ff */
[----:B------:R-:W-:Y:S01]  /*a270*/  @!P3 IMAD.IADD R54, R54, 0x1, -R250 ;  /* 0x000000013636b824 */ /* 0x000fe200078e0afa */
[----:B------:R-:W-:Y:S01]  /*a280*/  IABS R7, R10 ;  /* 0x0000000a00077213 */ /* 0x000fe20000000000 */
[----:B------:R-:W-:Y:S01]  /*a290*/  IMAD.HI.U32 R0, R246, R5, RZ ;  /* 0x00000005f6007227 */ /* 0x000fe200078e00ff */
[C---:B------:R-:W-:Y:S02]  /*a2a0*/  ISETP.GT.U32.AND P3, PT, R250.reuse, R52, PT ;  /* 0x00000034fa00720c */ /* 0x040fe40003f64070 */
[----:B------:R-:W-:Y:S01]  /*a2b0*/  ISETP.GT.U32.AND P6, PT, R250, R53, PT ;  /* 0x00000035fa00720c */ /* 0x000fe20003fc4070 */
[----:B------:R-:W-:-:S02]  /*a2c0*/  IMAD.MOV R50, RZ, RZ, -R0 ;  /* 0x000000ffff327224 */ /* 0x000fc400078e0a00 */
[----:B------:R-:W-:Y:S02]  /*a2d0*/  IMAD.MOV R3, RZ, RZ, -R3 ;  /* 0x000000ffff037224 */ /* 0x000fe400078e0a03 */
[----:B------:R-:W-:Y:S02]  /*a2e0*/  VIADD R8, R2, 0xdd ;  /* 0x000000dd02087836 */ /* 0x000fe40000000000 */
[--C-:B------:R-:W-:Y:S02]  /*a2f0*/  @!P2 IMAD.IADD R55, R55, 0x1, -R250.reuse ;  /* 0x000000013737a824 */ /* 0x100fe400078e0afa */
[C---:B------:R-:W-:Y:S01]  /*a300*/  IMAD R50, R250.reuse, R50, R5 ;  /* 0x00000032fa327224 */ /* 0x040fe200078e0205 */
[----:B------:R-:W-:Y:S01]  /*a310*/  IABS R49, R8 ;  /* 0x0000000800317213 */ /* 0x000fe20000000000 */
[C---:B------:R-:W-:Y:S01]  /*a320*/  IMAD R51, R250.reuse, R3, R51 ;  /* 0x00000003fa337224 */ /* 0x040fe200078e0233 */
[----:B------:R-:W-:Y:S01]  /*a330*/  ISETP.GT.U32.AND P2, PT, R250, R55, PT ;  /* 0x00000037fa00720c */ /* 0x000fe20003f44070 */
[--C-:B------:R-:W-:Y:S01]  /*a340*/  @!P3 IMAD.IADD R52, R52, 0x1, -R250.reuse ;  /* 0x000000013434b824 */ /* 0x100fe200078e0afa */
[C---:B------:R-:W-:Y:S01]  /*a350*/  ISETP.GT.U32.AND P3, PT, R250.reuse, R50, PT ;  /* 0x00000032fa00720c */ /* 0x040fe20003f64070 */
[----:B------:R-:W-:Y:S01]  /*a360*/  @!P6 IMAD.IADD R53, R53, 0x1, -R250 ;  /* 0x000000013535e824 */ /* 0x000fe200078e0afa */
[----:B------:R-:W-:Y:S01]  /*a370*/  ISETP.GT.U32.AND P6, PT, R250, R51, PT ;  /* 0x00000033fa00720c */ /* 0x000fe20003fc4070 */
[----:B------:R-:W-:-:S03]  /*a380*/  IMAD.HI.U32 R3, R246, R7, RZ ;  /* 0x00000007f6037227 */ /* 0x000fc600078e00ff */
[----:B------:R-:W-:Y:S01]  /*a390*/  @!P0 IADD3 R53, -R53, RZ, RZ ;  /* 0x000000ff35358210 */ /* 0x000fe20007ffe1ff */
[----:B------:R-:W-:-:S04]  /*a3a0*/  IMAD.HI.U32 R0, R246, R49, RZ ;  /* 0x00000031f6007227 */ /* 0x000fc800078e00ff */
[----:B------:R-:W-:Y:S02]  /*a3b0*/  IMAD.MOV R3, RZ, RZ, -R3 ;  /* 0x000000ffff037224 */ /* 0x000fe400078e0a03 */
[----:B------:R-:W-:Y:S02]  /*a3c0*/  IMAD.MOV R5, RZ, RZ, -R0 ;  /* 0x000000ffff057224 */ /* 0x000fe400078e0a00 */
[----:B------:R-:W-:Y:S02]  /*a3d0*/  VIADD R9, R2, 0xdf ;  /* 0x000000df02097836 */ /* 0x000fe40000000000 */
[C---:B------:R-:W-:Y:S02]  /*a3e0*/  IMAD R48, R250.reuse, R3, R7 ;  /* 0x00000003fa307224 */ /* 0x040fe400078e0207 */
[----:B------:R-:W-:Y:S01]  /*a3f0*/  IMAD R49, R250, R5, R49 ;  /* 0x00000005fa317224 */ /* 0x000fe200078e0231 */
[----:B------:R-:W-:Y:S01]  /*a400*/  IABS R47, R9 ;  /* 0x00000009002f7213 */ /* 0x000fe20000000000 */
[--C-:B------:R-:W-:Y:S01]  /*a410*/  @!P2 IMAD.IADD R55, R55, 0x1, -R250.reuse ;  /* 0x000000013737a824 */ /* 0x100fe200078e0afa */
[----:B------:R-:W-:Y:S01]  /*a420*/  ISETP.GE.AND P2, PT, R6, RZ, PT ;  /* 0x000000ff0600720c */ /* 0x000fe20003f46270 */
[--C-:B------:R-:W-:Y:S01]  /*a430*/  @!P3 IMAD.IADD R50, R50, 0x1, -R250.reuse ;  /* 0x000000013232b824 */ /* 0x100fe200078e0afa */
[----:B------:R-:W-:Y:S01]  /*a440*/  ISETP.GT.U32.AND P3, PT, R250, R52, PT ;  /* 0x00000034fa00720c */ /* 0x000fe20003f64070 */
[----:B------:R-:W-:Y:S01]  /*a450*/  VIADD R6, R2, 0xe0 ;  /* 0x000000e002067836 */ /* 0x000fe20000000000 */
[C---:B------:R-:W-:Y:S01]  /*a460*/  ISETP.GT.U32.AND P0, PT, R250.reuse, R48, PT ;  /* 0x00000030fa00720c */ /* 0x040fe20003f04070 */
[----:B------:R-:W-:Y:S01]  /*a470*/  @!P6 IMAD.IADD R51, R51, 0x1, -R250 ;  /* 0x000000013333e824 */ /* 0x000fe200078e0afa */
[----:B------:R-:W-:Y:S01]  /*a480*/  ISETP.GT.U32.AND P6, PT, R250, R49, PT ;  /* 0x00000031fa00720c */ /* 0x000fe20003fc4070 */
[----:B------:R-:W-:Y:S01]  /*a490*/  IMAD.HI.U32 R4, R246, R47, RZ ;  /* 0x0000002ff6047227 */ /* 0x000fe200078e00ff */
[----:B------:R-:W-:-:S03]  /*a4a0*/  IABS R13, R6 ;  /* 0x00000006000d7213 */ /* 0x000fc60000000000 */
[----:B------:R-:W-:Y:S01]  /*a4b0*/  @!P1 IMAD.MOV R55, RZ, RZ, -R55 ;  /* 0x000000ffff379224 */ /* 0x000fe200078e0a37 */
[----:B------:R-:W-:Y:S01]  /*a4c0*/  ISETP.GT.U32.AND P1, PT, R250, R51, PT ;  /* 0x00000033fa00720c */ /* 0x000fe20003f24070 */
[----:B------:R-:W-:Y:S02]  /*a4d0*/  IMAD.MOV R4, RZ, RZ, -R4 ;  /* 0x000000ffff047224 */ /* 0x000fe400078e0a04 */
[----:B------:R-:W-:Y:S02]  /*a4e0*/  VIADD R7, R2, 0xe2 ;  /* 0x000000e202077836 */ /* 0x000fe40000000000 */
[----:B------:R-:W-:-:S03]  /*a4f0*/  IMAD.HI.U32 R0, R246, R13, RZ ;  /* 0x0000000df6007227 */ /* 0x000fc600078e00ff */
[----:B------:R-:W-:Y:S01]  /*a500*/  IABS R5, R7 ;  /* 0x0000000700057213 */ /* 0x000fe20000000000 */
[----:B------:R-:W-:Y:S01]  /*a510*/  @!P5 IMAD.MOV R54, RZ, RZ, -R54 ;  /* 0x000000ffff36d224 */ /* 0x000fe200078e0a36 */
[C---:B------:R-:W-:Y:S01]  /*a520*/  ISETP.GT.U32.AND P5, PT, R250.reuse, R50, PT ;  /* 0x00000032fa00720c */ /* 0x040fe20003fa4070 */
[----:B------:R-:W-:Y:S01]  /*a530*/  IMAD R47, R250, R4, R47 ;  /* 0x00000004fa2f7224 */ /* 0x000fe200078e022f */
[----:B------:R-:W-:Y:S01]  /*a540*/  IADD3 R0, -R0, RZ, RZ ;  /* 0x000000ff00007210 */ /* 0x000fe20007ffe1ff */
[----:B------:R-:W-:Y:S02]  /*a550*/  VIADD R4, R2, 0xe1 ;  /* 0x000000e102047836 */ /* 0x000fe40000000000 */
[--C-:B------:R-:W-:Y:S01]  /*a560*/  @!P3 IMAD.IADD R52, R52, 0x1, -R250.reuse ;  /* 0x000000013434b824 */ /* 0x100fe200078e0afa */
[----:B------:R-:W-:Y:S01]  /*a570*/  ISETP.GT.U32.AND P3, PT, R250, R47, PT ;  /* 0x0000002ffa00720c */ /* 0x000fe20003f64070 */
[--C-:B------:R-:W-:Y:S01]  /*a580*/  @!P0 IMAD.IADD R48, R48, 0x1, -R250.reuse ;  /* 0x0000000130308824 */ /* 0x100fe200078e0afa */
[----:B------:R-:W-:Y:S01]  /*a590*/  IABS R45, R4 ;  /* 0x00000004002d7213 */ /* 0x000fe20000000000 */
[----:B------:R-:W-:Y:S01]  /*a5a0*/  @!P6 IMAD.IADD R49, R49, 0x1, -R250 ;  /* 0x000000013131e824 */ /* 0x000fe200078e0afa */
[----:B------:R-:W-:Y:S01]  /*a5b0*/  ISETP.GE.AND P0, PT, R10, RZ, PT ;  /* 0x000000ff0a00720c */ /* 0x000fe20003f06270 */
[----:B------:R-:W-:Y:S01]  /*a5c0*/  @!P4 IMAD.MOV R52, RZ, RZ, -R52 ;  /* 0x000000ffff34c224 */ /* 0x000fe200078e0a34 */
[----:B------:R-:W-:Y:S01]  /*a5d0*/  ISETP.GT.U32.AND P4, PT, R250, R48, PT ;  /* 0x00000030fa00720c */ /* 0x000fe20003f84070 */
[----:B------:R-:W-:Y:S01]  /*a5e0*/  IMAD.HI.U32 R3, R246, R5, RZ ;  /* 0x00000005f6037227 */ /* 0x000fe200078e00ff */
[----:B------:R-:W-:-:S03]  /*a5f0*/  ISETP.GT.U32.AND P6, PT, R250, R49, PT ;  /* 0x00000031fa00720c */ /* 0x000fc60003fc4070 */
[----:B------:R-:W-:Y:S02]  /*a600*/  IMAD R46, R250, R0, R13 ;  /* 0x00000000fa2e7224 */ /* 0x000fe400078e020d */
[--C-:B------:R-:W-:Y:S01]  /*a610*/  @!P1 IMAD.IADD R51, R51, 0x1, -R250.reuse ;  /* 0x0000000133339824 */ /* 0x100fe200078e0afa */
[----:B------:R-:W-:Y:S01]  /*a620*/  ISETP.GE.AND P1, PT, R11, RZ, PT ;  /* 0x000000ff0b00720c */ /* 0x000fe20003f26270 */
[----:B------:R-:W-:Y:S01]  /*a630*/  IMAD.HI.U32 R0, R246, R45, RZ ;  /* 0x0000002df6007227 */ /* 0x000fe200078e00ff */
[-C--:B------:R-:W-:Y:S02]  /*a640*/  @!P3 IADD3 R47, R47, -R250.reuse, RZ ;  /* 0x800000fa2f2fb210 */ /* 0x080fe40007ffe0ff */
[----:B------:R-:W-:Y:S01]  /*a650*/  ISETP.GE.AND P3, PT, R9, RZ, PT ;  /* 0x000000ff0900720c */ /* 0x000fe20003f66270 */
[----:B------:R-:W-:Y:S01]  /*a660*/  IMAD.MOV R3, RZ, RZ, -R3 ;  /* 0x000000ffff037224 */ /* 0x000fe200078e0a03 */
[----:B------:R-:W-:Y:S01]  /*a670*/  @!P4 IADD3 R48, R48, -R250, RZ ;  /* 0x800000fa3030c210 */ /* 0x000fe20007ffe0ff */
[----:B------:R-:W-:Y:S01]  /*a680*/  @!P5 IMAD.IADD R50, R50, 0x1, -R250 ;  /* 0x000000013232d824 */ /* 0x000fe200078e0afa */
[----:B------:R-:W-:Y:S01]  /*a690*/  ISETP.GT.U32.AND P5, PT, R250, R46, PT ;  /* 0x0000002efa00720c */ /* 0x000fe20003fa4070 */
[----:B------:R-:W-:-:S02]  /*a6a0*/  IMAD.MOV R0, RZ, RZ, -R0 ;  /* 0x000000ffff007224 */ /* 0x000fc400078e0a00 */
[C---:B------:R-:W-:Y:S02]  /*a6b0*/  IMAD R44, R250.reuse, R3, R5 ;  /* 0x00000003fa2c7224 */ /* 0x040fe400078e0205 */
[C---:B------:R-:W-:Y:S02]  /*a6c0*/  IMAD R45, R250.reuse, R0, R45 ;  /* 0x00000000fa2d7224 */ /* 0x040fe400078e022d */
[----:B------:R-:W-:Y:S01]  /*a6d0*/  @!P6 IMAD.IADD R49, R49, 0x1, -R250 ;  /* 0x000000013131e824 */ /* 0x000fe200078e0afa */
[----:B------:R-:W-:Y:S01]  /*a6e0*/  ISETP.GT.U32.AND P4, PT, R250, R44, PT ;  /* 0x0000002cfa00720c */ /* 0x000fe20003f84070 */
[----:B------:R-:W-:Y:S01]  /*a6f0*/  @!P1 IMAD.MOV R50, RZ, RZ, -R50 ;  /* 0x000000ffff329224 */ /* 0x000fe200078e0a32 */
[----:B------:R-:W-:Y:S01]  /*a700*/  ISETP.GE.AND P6, PT, R8, RZ, PT ;  /* 0x000000ff0800720c */ /* 0x000fe20003fc6270 */
[----:B------:R-:W-:Y:S01]  /*a710*/  VIADD R3, R2, 0xe3 ;  /* 0x000000e302037836 */ /* 0x000fe20000000000 */
[----:B------:R-:W-:Y:S01]  /*a720*/  ISETP.GT.U32.AND P1, PT, R250, R45, PT ;  /* 0x0000002dfa00720c */ /* 0x000fe20003f24070 */
[----:B------:R-:W-:-:S02]  /*a730*/  @!P5 IMAD.IADD R46, R46, 0x1, -R250 ;  /* 0x000000012e2ed824 */ /* 0x000fc400078e0afa */
[----:B------:R-:W-:Y:S01]  /*a740*/  VIADD R8, R2, 0xe4 ;  /* 0x000000e402087836 */ /* 0x000fe20000000000 */
[----:B------:R-:W-:Y:S01]  /*a750*/  IABS R43, R3 ;  /* 0x00000003002b7213 */ /* 0x000fe20000000000 */
[----:B------:R-:W-:Y:S01]  /*a760*/  @!P2 IMAD.MOV R51, RZ, RZ, -R51 ;  /* 0x000000ffff33a224 */ /* 0x000fe200078e0a33 */
[----:B------:R-:W-:Y:S01]  /*a770*/  ISETP.GT.U32.AND P5, PT, R250, R46, PT ;  /* 0x0000002efa00720c */ /* 0x000fe20003fa4070 */
[----:B------:R-:W-:Y:S01]  /*a780*/  @!P0 IMAD.MOV R48, RZ, RZ, -R48 ;  /* 0x000000ffff308224 */ /* 0x000fe200078e0a30 */
[----:B------:R-:W-:Y:S01]  /*a790*/  IABS R5, R8 ;  /* 0x0000000800057213 */ /* 0x000fe20000000000 */
[----:B------:R-:W-:Y:S01]  /*a7a0*/  @!P4 IMAD.IADD R44, R44, 0x1, -R250 ;  /* 0x000000012c2cc824 */ /* 0x000fe200078e0afa */
[----:B------:R-:W-:Y:S01]  /*a7b0*/  ISETP.GT.U32.AND P2, PT, R250, R47, PT ;  /* 0x0000002ffa00720c */ /* 0x000fe20003f44070 */
[----:B------:R-:W-:Y:S01]  /*a7c0*/  @!P6 IMAD.MOV R49, RZ, RZ, -R49 ;  /* 0x000000ffff31e224 */ /* 0x000fe200078e0a31 */
[----:B------:R-:W-:Y:S01]  /*a7d0*/  ISETP.GE.AND P6, PT, R6, RZ, PT ;  /* 0x000000ff0600720c */ /* 0x000fe20003fc6270 */
[----:B------:R-:W-:Y:S01]  /*a7e0*/  IMAD.HI.U32 R0, R246, R43, RZ ;  /* 0x0000002bf6007227 */ /* 0x000fe200078e00ff */
[----:B------:R-:W-:-:S03]  /*a7f0*/  ISETP.GT.U32.AND P4, PT, R250, R44, PT ;  /* 0x0000002cfa00720c */ /* 0x000fc60003f84070 */
[----:B------:R-:W-:Y:S01]  /*a800*/  @!P1 IMAD.IADD R45, R45, 0x1, -R250 ;  /* 0x000000012d2d9824 */ /* 0x000fe200078e0afa */
[----:B------:R-:W-:Y:S01]  /*a810*/  ISETP.GE.AND P1, PT, R3, RZ, PT ;  /* 0x000000ff0300720c */ /* 0x000fe20003f26270 */
[----:B------:R-:W-:-:S03]  /*a820*/  IMAD.HI.U32 R3, R246, R5, RZ ;  /* 0x00000005f6037227 */ /* 0x000fc600078e00ff */
[----:B------:R-:W-:Y:S01]  /*a830*/  ISETP.GT.U32.AND P0, PT, R250, R45, PT ;  /* 0x0000002dfa00720c */ /* 0x000fe20003f04070 */
[----:B------:R-:W-:Y:S02]  /*a840*/  IMAD.MOV R0, RZ, RZ, -R0 ;  /* 0x000000ffff007224 */ /* 0x000fe400078e0a00 */
[----:B------:R-:W-:Y:S02]  /*a850*/  IMAD.MOV R3, RZ, RZ, -R3 ;  /* 0x000000ffff037224 */ /* 0x000fe400078e0a03 */
[----:B------:R-:W-:Y:S01]  /*a860*/  @!P5 IMAD.IADD R46, R46, 0x1, -R250 ;  /* 0x000000012e2ed824 */ /* 0x000fe200078e0afa */
[----:B------:R-:W-:Y:S01]  /*a870*/  ISETP.GE.AND P5, PT, R7, RZ, PT ;  /* 0x000000ff0700720c */ /* 0x000fe20003fa6270 */
[C---:B------:R-:W-:Y:S02]  /*a880*/  IMAD R43, R250.reuse, R0, R43 ;  /* 0x00000000fa2b7224 */ /* 0x040fe400078e022b */
[C---:B------:R-:W-:Y:S02]  /*a890*/  IMAD R42, R250.reuse, R3, R5 ;  /* 0x00000003fa2a7224 */ /* 0x040fe400078e0205 */
[----:B------:R-:W-:Y:S01]  /*a8a0*/  @!P6 IMAD.MOV R46, RZ, RZ, -R46 ;  /* 0x000000ffff2ee224 */ /* 0x000fe200078e0a2e */
[----:B------:R-:W-:Y:S01]  /*a8b0*/  ISETP.GT.U32.AND P6, PT, R250, R43, PT ;  /* 0x0000002bfa00720c */ /* 0x000fe20003fc4070 */
[--C-:B------:R-:W-:Y:S01]  /*a8c0*/  @!P4 IMAD.IADD R44, R44, 0x1, -R250.reuse ;  /* 0x000000012c2cc824 */ /* 0x100fe200078e0afa */
[----:B------:R-:W-:Y:S01]  /*a8d0*/  ISETP.GT.U32.AND P4, PT, R250, R42, PT ;  /* 0x0000002afa00720c */ /* 0x000fe20003f84070 */
[----:B------:R-:W-:Y:S01]  /*a8e0*/  @!P2 IMAD.IADD R47, R47, 0x1, -R250 ;  /* 0x000000012f2fa824 */ /* 0x000fe200078e0afa */
[----:B------:R-:W-:Y:S01]  /*a8f0*/  ISETP.GE.AND P2, PT, R4, RZ, PT ;  /* 0x000000ff0400720c */ /* 0x000fe20003f46270 */
[----:B------:R-:W-:-:S02]  /*a900*/  VIADD R0, R2, 0xe5 ;  /* 0x000000e502007836 */ /* 0x000fc40000000000 */
[C---:B------:R-:W-:Y:S01]  /*a910*/  VIADD R3, R2.reuse, 0xe6 ;  /* 0x000000e602037836 */ /* 0x040fe20000000000 */
[----:B------:R-:W-:Y:S01]  /*a920*/  @!P3 IADD3 R47, -R47, RZ, RZ ;  /* 0x000000ff2f2fb210 */ /* 0x000fe20007ffe1ff */
[----:B------:R-:W-:Y:S01]  /*a930*/  VIADD R6, R2, 0xe7 ;  /* 0x000000e702067836 */ /* 0x000fe20000000000 */
[----:B------:R-:W-:Y:S01]  /*a940*/  IABS R5, R0 ;  /* 0x0000000000057213 */ /* 0x000fe20000000000 */
[--C-:B------:R-:W-:Y:S01]  /*a950*/  @!P0 IMAD.IADD R45, R45, 0x1, -R250.reuse ;  /* 0x000000012d2d8824 */ /* 0x100fe200078e0afa */
[----:B------:R-:W-:Y:S01]  /*a960*/  IABS R9, R3 ;  /* 0x0000000300097213 */ /* 0x000fe20000000000 */
[--C-:B------:R-:W-:Y:S01]  /*a970*/  @!P6 IMAD.IADD R43, R43, 0x1, -R250.reuse ;  /* 0x000000012b2be824 */ /* 0x100fe200078e0afa */
[----:B------:R-:W-:Y:S01]  /*a980*/  ISETP.GE.AND P0, PT, R0, RZ, PT ;  /* 0x000000ff0000720c */ /* 0x000fe20003f06270 */
[----:B------:R-:W-:Y:S01]  /*a990*/  @!P4 IMAD.IADD R42, R42, 0x1, -R250 ;  /* 0x000000012a2ac824 */ /* 0x000fe200078e0afa */
[----:B------:R-:W-:Y:S01]  /*a9a0*/  IABS R7, R6 ;  /* 0x0000000600077213 */ /* 0x000fe20000000000 */
[----:B------:R-:W-:Y:S01]  /*a9b0*/  IMAD.HI.U32 R0, R246, R5, RZ ;  /* 0x00000005f6007227 */ /* 0x000fe200078e00ff */
[----:B------:R-:W-:-:S02]  /*a9c0*/  ISETP.GT.U32.AND P6, PT, R250, R43, PT ;  /* 0x0000002bfa00720c */ /* 0x000fc40003fc4070 */
[----:B------:R-:W-:Y:S01]  /*a9d0*/  @!P2 IADD3 R45, -R45, RZ, RZ ;  /* 0x000000ff2d2da210 */ /* 0x000fe20007ffe1ff */
[----:B------:R-:W-:Y:S01]  /*a9e0*/  IMAD.MOV R0, RZ, RZ, -R0 ;  /* 0x000000ffff007224 */ /* 0x000fe200078e0a00 */
[----:B------:R-:W-:Y:S01]  /*a9f0*/  ISETP.GE.AND P2, PT, R3, RZ, PT ;  /* 0x000000ff0300720c */ /* 0x000fe20003f46270 */
[----:B------:R-:W-:Y:S01]  /*aa00*/  IMAD.HI.U32 R3, R246, R9, RZ ;  /* 0x00000009f6037227 */ /* 0x000fe200078e00ff */
[----:B------:R-:W-:Y:S02]  /*aa10*/  ISETP.GT.U32.AND P4, PT, R250, R42, PT ;  /* 0x0000002afa00720c */ /* 0x000fe40003f84070 */
[----:B------:R-:W-:Y:S01]  /*aa20*/  ISETP.GE.AND P3, PT, R8, RZ, PT ;  /* 0x000000ff0800720c */ /* 0x000fe20003f66270 */
[----:B------:R-:W-:Y:S01]  /*aa30*/  IMAD.HI.U32 R4, R246, R7, RZ ;  /* 0x00000007f6047227 */ /* 0x000fe200078e00ff */
[----:B------:R-:W-:-:S03]  /*aa40*/  IADD3 R8, R2, 0xe9, RZ ;  /* 0x000000e902087810 */ /* 0x000fc60007ffe0ff */
[----:B------:R-:W-:Y:S01]  /*aa50*/  IMAD.MOV R3, RZ, RZ, -R3 ;  /* 0x000000ffff037224 */ /* 0x000fe200078e0a03 */
[----:B------:R-:W-:Y:S01]  /*aa60*/  IABS R11, R8 ;  /* 0x00000008000b7213 */ /* 0x000fe20000000000 */
[C---:B------:R-:W-:Y:S02]  /*aa70*/  IMAD R5, R250.reuse, R0, R5 ;  /* 0x00000000fa057224 */ /* 0x040fe400078e0205 */
[----:B------:R-:W-:Y:S02]  /*aa80*/  IMAD.MOV R4, RZ, RZ, -R4 ;  /* 0x000000ffff047224 */ /* 0x000fe400078e0a04 */
[C---:B------:R-:W-:Y:S02]  /*aa90*/  IMAD R9, R250.reuse, R3, R9 ;  /* 0x00000003fa097224 */ /* 0x040fe400078e0209 */
[----:B------:R-:W-:Y:S01]  /*aaa0*/  @!P6 IMAD.IADD R43, R43, 0x1, -R250 ;  /* 0x000000012b2be824 */ /* 0x000fe200078e0afa */
[C---:B------:R-:W-:Y:S01]  /*aab0*/  ISETP.GT.U32.AND P6, PT, R250.reuse, R5, PT ;  /* 0x00000005fa00720c */ /* 0x040fe20003fc4070 */
[----:B------:R-:W-:-:S02]  /*aac0*/  IMAD R7, R250, R4, R7 ;  /* 0x00000004fa077224 */ /* 0x000fc400078e0207 */
[----:B------:R-:W-:Y:S01]  /*aad0*/  @!P4 IMAD.IADD R42, R42, 0x1, -R250 ;  /* 0x000000012a2ac824 */ /* 0x000fe200078e0afa */
[C---:B------:R-:W-:Y:S01]  /*aae0*/  ISETP.GT.U32.AND P4, PT, R250.reuse, R9, PT ;  /* 0x00000009fa00720c */ /* 0x040fe20003f84070 */
[----:B------:R-:W-:Y:S01]  /*aaf0*/  @!P1 IMAD.MOV R43, RZ, RZ, -R43 ;  /* 0x000000ffff2b9224 */ /* 0x000fe200078e0a2b */
[----:B------:R-:W-:Y:S01]  /*ab00*/  ISETP.GT.U32.AND P1, PT, R250, R7, PT ;  /* 0x00000007fa00720c */ /* 0x000fe20003f24070 */
[----:B------:R-:W-:Y:S01]  /*ab10*/  VIADD R10, R2, 0xe8 ;  /* 0x000000e8020a7836 */ /* 0x000fe20000000000 */
[----:B------:R-:W-:Y:S01]  /*ab20*/  @!P3 IADD3 R42, -R42, RZ, RZ ;  /* 0x000000ff2a2ab210 */ /* 0x000fe20007ffe1ff */
[----:B------:R-:W-:Y:S01]  /*ab30*/  @!P5 IMAD.MOV R44, RZ, RZ, -R44 ;  /* 0x000000ffff2cd224 */ /* 0x000fe200078e0a2c */
[----:B------:R-:W-:Y:S01]  /*ab40*/  ISETP.GE.AND P5, PT, R6, RZ, PT ;  /* 0x000000ff0600720c */ /* 0x000fe20003fa6270 */
[----:B------:R-:W-:Y:S01]  /*ab50*/  VIADD R4, R2, 0xea ;  /* 0x000000ea02047836 */ /* 0x000fe20000000000 */
[----:B------:R-:W-:Y:S01]  /*ab60*/  IABS R3, R10 ;  /* 0x0000000a00037213 */ /* 0x000fe20000000000 */
[--C-:B------:R-:W-:Y:S01]  /*ab70*/  @!P6 IMAD.IADD R5, R5, 0x1, -R250.reuse ;  /* 0x000000010505e824 */ /* 0x100fe200078e0afa */
[----:B------:R-:W-:Y:S01]  /*ab80*/  ISETP.GE.AND P3, PT, R10, RZ, PT ;  /* 0x000000ff0a00720c */ /* 0x000fe20003f66270 */
[----:B------:R-:W-:Y:S01]  /*ab90*/  VIADD R0, R2, 0xeb ;  /* 0x000000eb02007836 */ /* 0x000fe20000000000 */
[----:B------:R-:W-:Y:S01]  /*aba0*/  IABS R15, R4 ;  /* 0x00000004000f7213 */ /* 0x000fe20000000000 */
[--C-:B------:R-:W-:Y:S01]  /*abb0*/  @!P4 IMAD.IADD R9, R9, 0x1, -R250.reuse ;  /* 0x000000010909c824 */ /* 0x100fe200078e0afa */
[----:B------:R-:W-:Y:S01]  /*abc0*/  ISETP.GT.U32.AND P6, PT, R250, R5, PT ;  /* 0x00000005fa00720c */ /* 0x000fe20003fc4070 */
[----:B------:R-:W-:Y:S01]  /*abd0*/  @!P1 IMAD.IADD R7, R7, 0x1, -R250 ;  /* 0x0000000107079824 */ /* 0x000fe200078e0afa */
[----:B------:R-:W-:Y:S01]  /*abe0*/  IABS R13, R0 ;  /* 0x00000000000d7213 */ /* 0x000fe20000000000 */
[----:B------:R-:W-:Y:S01]  /*abf0*/  IMAD.HI.U32 R6, R246, R3, RZ ;  /* 0x00000003f6067227 */ /* 0x000fe200078e00ff */
[----:B------:R-:W-:-:S02]  /*ac00*/  ISETP.GT.U32.AND P4, PT, R250, R9, PT ;  /* 0x00000009fa00720c */ /* 0x000fc40003f84070 */
[----:B------:R-:W-:Y:S01]  /*ac10*/  ISETP.GT.U32.AND P1, PT, R250, R7, PT ;  /* 0x00000007fa00720c */ /* 0x000fe20003f24070 */
[----:B------:R-:W-:Y:S02]  /*ac20*/  IMAD.MOV R6, RZ, RZ, -R6 ;  /* 0x000000ffff067224 */ /* 0x000fe400078e0a06 */
[----:B------:R-:W-:-:S04]  /*ac30*/  IMAD.HI.U32 R10, R246, R15, RZ ;  /* 0x0000000ff60a7227 */ /* 0x000fc800078e00ff */
[----:B------:R-:W-:Y:S02]  /*ac40*/  IMAD R3, R250, R6, R3 ;  /* 0x00000006fa037224 */ /* 0x000fe400078e0203 */
[----:B------:R-:W-:Y:S02]  /*ac50*/  @!P6 IMAD.IADD R5, R5, 0x1, -R250 ;  /* 0x000000010505e824 */ /* 0x000fe400078e0afa */
[----:B------:R-:W-:Y:S01]  /*ac60*/  IMAD.HI.U32 R12, R246, R13, RZ ;  /* 0x0000000df60c7227 */ /* 0x000fe200078e00ff */
[----:B------:R-:W-:Y:S02]  /*ac70*/  ISETP.GT.U32.AND P6, PT, R250, R3, PT ;  /* 0x00000003fa00720c */ /* 0x000fe40003fc4070 */
[----:B------:R-:W-:Y:S01]  /*ac80*/  MOV R16, R5 ;  /* 0x0000000500107202 */ /* 0x000fe20000000f00 */
[----:B------:R-:W-:-:S04]  /*ac90*/  IMAD.HI.U32 R6, R246, R11, RZ ;  /* 0x0000000bf6067227 */ /* 0x000fc800078e00ff */
[----:B------:R-:W-:Y:S02]  /*aca0*/  IMAD.MOV R14, RZ, RZ, -R10 ;  /* 0x000000ffff0e7224 */ /* 0x000fe400078e0a0a */
[----:B------:R-:W-:Y:S01]  /*acb0*/  @!P4 IMAD.IADD R9, R9, 0x1, -R250 ;  /* 0x000000010909c824 */ /* 0x000fe200078e0afa */
[----:B------:R-:W-:Y:S01]  /*acc0*/  ISETP.GE.AND P4, PT, R8, RZ, PT ;  /* 0x000000ff0800720c */ /* 0x000fe20003f86270 */
[----:B------:R-:W-:Y:S02]  /*acd0*/  IMAD.MOV R12, RZ, RZ, -R12 ;  /* 0x000000ffff0c7224 */ /* 0x000fe400078e0a0c */
[----:B------:R-:W-:Y:S02]  /*ace0*/  IMAD.MOV R6, RZ, RZ, -R6 ;  /* 0x000000ffff067224 */ /* 0x000fe400078e0a06 */
[----:B------:R-:W-:Y:S02]  /*acf0*/  IMAD R8, R250, R14, R15 ;  /* 0x0000000efa087224 */ /* 0x000fe400078e020f */
[----:B------:R-:W-:-:S02]  /*ad00*/  @!P1 IMAD.IADD R7, R7, 0x1, -R250 ;  /* 0x0000000107079824 */ /* 0x000fc400078e0afa */
[C---:B------:R-:W-:Y:S01]  /*ad10*/  IMAD R5, R250.reuse, R12, R13 ;  /* 0x0000000cfa057224 */ /* 0x040fe200078e020d */
[C---:B------:R-:W-:Y:S01]  /*ad20*/  ISETP.GT.U32.AND P1, PT, R250.reuse, R8, PT ;  /* 0x00000008fa00720c */ /* 0x040fe20003f24070 */
[C---:B------:R-:W-:Y:S02]  /*ad30*/  IMAD R10, R250.reuse, R6, R11 ;  /* 0x00000006fa0a7224 */ /* 0x040fe400078e020b */
[----:B------:R-:W-:Y:S02]  /*ad40*/  IMAD.MOV.U32 R12, RZ, RZ, R7 ;  /* 0x000000ffff0c7224 */ /* 0x000fe400078e0007 */
[----:B------:R-:W-:Y:S01]  /*ad50*/  @!P0 IMAD.MOV R16, RZ, RZ, -R16 ;  /* 0x000000ffff108224 */ /* 0x000fe200078e0a10 */
[C---:B------:R-:W-:Y:S01]  /*ad60*/  ISETP.GT.U32.AND P0, PT, R250.reuse, R10, PT ;  /* 0x0000000afa00720c */ /* 0x040fe20003f04070 */
[----:B------:R-:W-:Y:S01]  /*ad70*/  @!P5 IMAD.MOV R12, RZ, RZ, -R12 ;  /* 0x000000ffff0cd224 */ /* 0x000fe200078e0a0c */
[----:B------:R-:W-:Y:S01]  /*ad80*/  ISETP.GT.U32.AND P5, PT, R250, R5, PT ;  /* 0x00000005fa00720c */ /* 0x000fe20003fa4070 */
[--C-:B------:R-:W-:Y:S01]  /*ad90*/  @!P6 IMAD.IADD R3, R3, 0x1, -R250.reuse ;  /* 0x000000010303e824 */ /* 0x100fe200078e0afa */
[----:B------:R-:W-:Y:S01]  /*ada0*/  STL [R1+0x638], R16 ;  /* 0x0006381001007387 */ /* 0x000fe20000100800 */
[----:B------:R-:W-:Y:S01]  /*adb0*/  @!P2 IMAD.MOV R9, RZ, RZ, -R9 ;  /* 0x000000ffff09a224 */ /* 0x000fe200078e0a09 */
[----:B------:R-:W-:Y:S01]  /*adc0*/  ISETP.GE.AND P2, PT, R4, RZ, PT ;  /* 0x000000ff0400720c */ /* 0x000fe20003f46270 */
[----:B------:R-:W-:Y:S01]  /*add0*/  VIADD R7, R2, 0xed ;  /* 0x000000ed02077836 */ /* 0x000fe20000000000 */
[----:B------:R-:W-:Y:S01]  /*ade0*/  ISETP.GT.U32.AND P6, PT, R250, R3, PT ;  /* 0x00000003fa00720c */ /* 0x000fe20003fc4070 */
[----:B------:R-:W-:Y:S01]  /*adf0*/  VIADD R6, R2, 0xec ;  /* 0x000000ec02067836 */ /* 0x000fe20000000000 */
[----:B------:R1:W-:Y:S01]  /*ae00*/  STL [R1+0x654], R9 ;  /* 0x0006540901007387 */ /* 0x0003e20000100800 */
[----:B------:R-:W-:-:S02]  /*ae10*/  @!P1 IMAD.IADD R8, R8, 0x1, -R250 ;  /* 0x0000000108089824 */ /* 0x000fc400078e0afa */
[--C-:B------:R-:W-:Y:S01]  /*ae20*/  @!P0 IMAD.IADD R10, R10, 0x1, -R250.reuse ;  /* 0x000000010a0a8824 */ /* 0x100fe200078e0afa */
[----:B------:R-:W-:Y:S01]  /*ae30*/  IABS R11, R6 ;  /* 0x00000006000b7213 */ /* 0x000fe20000000000 */
[----:B------:R-:W-:Y:S01]  /*ae40*/  @!P5 IMAD.IADD R5, R5, 0x1, -R250 ;  /* 0x000000010505d824 */ /* 0x000fe200078e0afa */
[----:B------:R-:W-:Y:S01]  /*ae50*/  ISETP.GE.AND P0, PT, R6, RZ, PT ;  /* 0x000000ff0600720c */ /* 0x000fe20003f06270 */
[----:B------:R2:W-:Y:S01]  /*ae60*/  STL [R1+0x658], R12 ;  /* 0x0006580c01007387 */ /* 0x0005e20000100800 */
[----:B------:R-:W-:Y:S01]  /*ae70*/  ISETP.GT.U32.AND P5, PT, R250, R8, PT ;  /* 0x00000008fa00720c */ /* 0x000fe20003fa4070 */
[----:B------:R-:W-:Y:S01]  /*ae80*/  IMAD.HI.U32 R4, R246, R11, RZ ;  /* 0x0000000bf6047227 */ /* 0x000fe200078e00ff */
[----:B-1----:R-:W-:Y:S02]  /*ae90*/  IABS R9, R7 ;  /* 0x0000000700097213 */ /* 0x002fe40000000000 */
[----:B------:R-:W-:Y:S01]  /*aea0*/  @!P6 IADD3 R3, R3, -R250, RZ ;  /* 0x800000fa0303e210 */ /* 0x000fe20007ffe0ff */
[----:B------:R-:W-:Y:S01]  /*aeb0*/  IMAD.MOV R4, RZ, RZ, -R4 ;  /* 0x000000ffff047224 */ /* 0x000fe200078e0a04 */
[----:B------:R-:W-:Y:S01]  /*aec0*/  ISETP.GT.U32.AND P1, PT, R250, R10, PT ;  /* 0x0000000afa00720c */ /* 0x000fe20003f24070 */
[----:B------:R-:W-:Y:S01]  /*aed0*/  IMAD.HI.U32 R6, R246, R9, RZ ;  /* 0x00000009f6067227 */ /* 0x000fe200078e00ff */
[----:B------:R-:W-:-:S02]  /*aee0*/  ISETP.GE.AND P6, PT, R0, RZ, PT ;  /* 0x000000ff0000720c */ /* 0x000fc40003fc6270 */
[----:B------:R-:W-:Y:S01]  /*aef0*/  IADD3 R0, R2, 0xef, RZ ;  /* 0x000000ef02007810 */ /* 0x000fe20007ffe0ff */
[----:B------:R-:W-:Y:S02]  /*af00*/  IMAD.MOV R14, RZ, RZ, -R6 ;  /* 0x000000ffff0e7224 */ /* 0x000fe400078e0a06 */
[----:B--2---:R-:W-:Y:S02]  /*af10*/  IMAD.MOV.U32 R12, RZ, RZ, R3 ;  /* 0x000000ffff0c7224 */ /* 0x004fe400078e0003 */
[C---:B------:R-:W-:Y:S02]  /*af20*/  IMAD R14, R250.reuse, R14, R9 ;  /* 0x0000000efa0e7224 */ /* 0x040fe400078e0209 */
[C---:B------:R-:W-:Y:S02]  /*af30*/  IMAD R3, R250.reuse, R4, R11 ;  /* 0x00000004fa037224 */ /* 0x040fe400078e020b */
[----:B------:R-:W-:Y:S01]  /*af40*/  @!P3 IMAD.MOV R12, RZ, RZ, -R12 ;  /* 0x000000ffff0cb224 */ /* 0x000fe200078e0a0c */
[----:B------:R-:W-:Y:S01]  /*af50*/  ISETP.GT.U32.AND P3, PT, R250, R5, PT ;  /* 0x00000005fa00720c */ /* 0x000fe20003f64070 */
[----:B------:R-:W-:-:S02]  /*af60*/  VIADD R4, R2, 0xee ;  /* 0x000000ee02047836 */ /* 0x000fc40000000000 */
[--C-:B------:R-:W-:Y:S01]  /*af70*/  @!P5 IMAD.IADD R8, R8, 0x1, -R250.reuse ;  /* 0x000000010808d824 */ /* 0x100fe200078e0afa */
[----:B------:R-:W-:Y:S01]  /*af80*/  ISETP.GT.U32.AND P5, PT, R250, R14, PT ;  /* 0x0000000efa00720c */ /* 0x000fe20003fa4070 */
[----:B------:R-:W-:Y:S01]  /*af90*/  @!P1 IMAD.IADD R10, R10, 0x1, -R250 ;  /* 0x000000010a0a9824 */ /* 0x000fe200078e0afa */
[----:B------:R-:W-:Y:S01]  /*afa0*/  IABS R13, R4 ;  /* 0x00000004000d7213 */ /* 0x000fe20000000000 */
[----:B------:R1:W-:Y:S01]  /*afb0*/  STL [R1+0x670], R12 ;  /* 0x0006700c01007387 */ /* 0x0003e20000100800 */
[----:B------:R-:W-:Y:S01]  /*afc0*/  ISETP.GT.U32.AND P1, PT, R250, R3, PT ;  /* 0x00000003fa00720c */ /* 0x000fe20003f24070 */
[----:B------:R-:W-:Y:S02]  /*afd0*/  VIADD R6, R2, 0xf0 ;  /* 0x000000f002067836 */ /* 0x000fe40000000000 */
[----:B------:R-:W-:-:S03]  /*afe0*/  IMAD.HI.U32 R9, R246, R13, RZ ;  /* 0x0000000df6097227 */ /* 0x000fc600078e00ff */
[----:B------:R-:W-:Y:S01]  /*aff0*/  IABS R11, R6 ;  /* 0x00000006000b7213 */ /* 0x000fe20000000000 */
[----:B------:R-:W-:Y:S01]  /*b000*/  @!P3 IMAD.IADD R5, R5, 0x1, -R250 ;  /* 0x000000010505b824 */ /* 0x000fe200078e0afa */
[----:B------:R-:W-:Y:S01]  /*b010*/  ISETP.GE.AND P3, PT, R7, RZ, PT ;  /* 0x000000ff0700720c */ /* 0x000fe20003f66270 */
[----:B------:R-:W-:Y:S01]  /*b020*/  IMAD.MOV.U32 R15, RZ, RZ, R10 ;  /* 0x000000ffff0f7224 */ /* 0x000fe200078e000a */
[----:B-1----:R-:W-:Y:S01]  /*b030*/  IABS R12, R0 ;  /* 0x00000000000c7213 */ /* 0x002fe20000000000 */
[--C-:B------:R-:W-:Y:S01]  /*b040*/  @!P5 IMAD.IADD R14, R14, 0x1, -R250.reuse ;  /* 0x000000010e0ed824 */ /* 0x100fe200078e0afa */
[----:B------:R-:W-:Y:S01]  /*b050*/  IADD3 R9, -R9, RZ, RZ ;  /* 0x000000ff09097210 */ /* 0x000fe20007ffe1ff */
[----:B------:R-:W-:Y:S01]  /*b060*/  @!P1 IMAD.IADD R3, R3, 0x1, -R250 ;  /* 0x0000000103039824 */ /* 0x000fe200078e0afa */
[----:B------:R-:W-:Y:S01]  /*b070*/  ISETP.GE.AND P1, PT, R4, RZ, PT ;  /* 0x000000ff0400720c */ /* 0x000fe20003f26270 */
[----:B------:R-:W-:-:S03]  /*b080*/  IMAD.HI.U32 R7, R246, R12, RZ ;  /* 0x0000000cf6077227 */ /* 0x000fc600078e00ff */
[C---:B------:R-:W-:Y:S01]  /*b090*/  ISETP.GT.U32.AND P5, PT, R250.reuse, R3, PT ;  /* 0x00000003fa00720c */ /* 0x040fe20003fa4070 */
[----:B------:R-:W-:Y:S01]  /*b0a0*/  @!P4 IMAD.MOV R15, RZ, RZ, -R15 ;  /* 0x000000ffff0fc224 */ /* 0x000fe200078e0a0f */
[----:B------:R-:W-:Y:S01]  /*b0b0*/  ISETP.GT.U32.AND P4, PT, R250, R14, PT ;  /* 0x0000000efa00720c */ /* 0x000fe20003f84070 */
[----:B------:R-:W-:-:S03]  /*b0c0*/  IMAD.HI.U32 R4, R246, R11, RZ ;  /* 0x0000000bf6047227 */ /* 0x000fc600078e00ff */
[----:B------:R-:W-:Y:S01]  /*b0d0*/  STL [R1+0x674], R15 ;  /* 0x0006740f01007387 */ /* 0x000fe20000100800 */
[----:B------:R-:W-:Y:S02]  /*b0e0*/  IMAD.MOV R7, RZ, RZ, -R7 ;  /* 0x000000ffff077224 */ /* 0x000fe400078e0a07 */
[C---:B------:R-:W-:Y:S02]  /*b0f0*/  IMAD R13, R250.reuse, R9, R13 ;  /* 0x00000009fa0d7224 */ /* 0x040fe400078e020d */
[----:B------:R-:W-:Y:S02]  /*b100*/  IMAD.MOV.U32 R10, RZ, RZ, R5 ;  /* 0x000000ffff0a7224 */ /* 0x000fe400078e0005 */
        /* <DEDUP_REMOVED lines=8> */
[----:B------:R1:W-:Y:S01]  /*b190*/  STL [R1+0x678], R8 ;  /* 0x0006780801007387 */ /* 0x0003e20000100800 */
[--C-:B------:R-:W-:Y:S01]  /*b1a0*/  @!P4 IMAD.IADD R14, R14, 0x1, -R250.reuse ;  /* 0x000000010e0ec824 */ /* 0x100fe200078e0afa */
[----:B------:R-:W-:Y:S01]  /*b1b0*/  ISETP.GT.U32.AND P4, PT, R250, R11, PT ;  /* 0x0000000bfa00720c */ /* 0x000fe20003f84070 */
[----:B------:R-:W-:Y:S01]  /*b1c0*/  @!P5 IMAD.IADD R3, R3, 0x1, -R250 ;  /* 0x000000010303d824 */ /* 0x000fe200078e0afa */
[----:B------:R-:W-:Y:S01]  /*b1d0*/  IABS R4, R5 ;  /* 0x0000000500047213 */ /* 0x000fe20000000000 */
[----:B------:R-:W-:Y:S01]  /*b1e0*/  STL [R1+0x688], R10 ;  /* 0x0006880a01007387 */ /* 0x000fe20000100800 */
[----:B------:R-:W-:Y:S01]  /*b1f0*/  ISETP.GE.AND P5, PT, R0, RZ, PT ;  /* 0x000000ff0000720c */ /* 0x000fe20003fa6270 */
[----:B------:R-:W-:-:S02]  /*b200*/  IMAD.MOV.U32 R9, RZ, RZ, R3 ;  /* 0x000000ffff097224 */ /* 0x000fc400078e0003 */
[----:B------:R-:W-:Y:S01]  /*b210*/  @!P2 IMAD.IADD R13, R13, 0x1, -R250 ;  /* 0x000000010d0da824 */ /* 0x000fe200078e0afa */
[----:B------:R-:W-:Y:S01]  /*b220*/  ISETP.GE.AND P2, PT, R6, RZ, PT ;  /* 0x000000ff0600720c */ /* 0x000fe20003f46270 */
[----:B-1----:R-:W-:Y:S02]  /*b230*/  VIADD R8, R2, 0xf2 ;  /* 0x000000f202087836 */ /* 0x002fe40000000000 */
[----:B------:R-:W-:-:S03]  /*b240*/  IMAD.HI.U32 R7, R246, R4, RZ ;  /* 0x00000004f6077227 */ /* 0x000fc600078e00ff */
[----:B------:R-:W-:Y:S01]  /*b250*/  IABS R0, R8 ;  /* 0x0000000800007213 */ /* 0x000fe20000000000 */
[--C-:B------:R-:W-:Y:S01]  /*b260*/  @!P6 IMAD.IADD R12, R12, 0x1, -R250.reuse ;  /* 0x000000010c0ce824 */ /* 0x100fe200078e0afa */
[----:B------:R-:W-:Y:S01]  /*b270*/  ISETP.GT.U32.AND P6, PT, R250, R13, PT ;  /* 0x0000000dfa00720c */ /* 0x000fe20003fc4070 */
[----:B------:R-:W-:Y:S01]  /*b280*/  @!P4 IMAD.IADD R11, R11, 0x1, -R250 ;  /* 0x000000010b0bc824 */ /* 0x000fe200078e0afa */
[----:B------:R-:W-:Y:S01]  /*b290*/  IADD3 R7, -R7, RZ, RZ ;  /* 0x000000ff07077210 */ /* 0x000fe20007ffe1ff */
[----:B------:R-:W-:Y:S01]  /*b2a0*/  IMAD.HI.U32 R3, R246, R0, RZ ;  /* 0x00000000f6037227 */ /* 0x000fe200078e00ff */
[----:B------:R-:W-:-:S03]  /*b2b0*/  ISETP.GT.U32.AND P4, PT, R250, R12, PT ;  /* 0x0000000cfa00720c */ /* 0x000fc60003f84070 */
[----:B------:R-:W-:Y:S02]  /*b2c0*/  IMAD R4, R250, R7, R4 ;  /* 0x00000007fa047224 */ /* 0x000fe400078e0204 */
[----:B------:R-:W-:Y:S02]  /*b2d0*/  IMAD.MOV R3, RZ, RZ, -R3 ;  /* 0x000000ffff037224 */ /* 0x000fe400078e0a03 */
[----:B------:R-:W-:Y:S02]  /*b2e0*/  VIADD R6, R2, 0xf3 ;  /* 0x000000f302067836 */ /* 0x000fe40000000000 */
[----:B------:R-:W-:Y:S01]  /*b2f0*/  @!P6 IMAD.IADD R13, R13, 0x1, -R250 ;  /* 0x000000010d0de824 */ /* 0x000fe200078e0afa */
[C---:B------:R-:W-:Y:S01]  /*b300*/  ISETP.GT.U32.AND P6, PT, R250.reuse, R4, PT ;  /* 0x00000004fa00720c */ /* 0x040fe20003fc4070 */
[----:B------:R-:W-:Y:S01]  /*b310*/  IMAD R0, R250, R3, R0 ;  /* 0x00000003fa007224 */ /* 0x000fe200078e0200 */
[----:B------:R-:W-:Y:S01]  /*b320*/  IABS R15, R6 ;  /* 0x00000006000f7213 */ /* 0x000fe20000000000 */
[----:B------:R-:W-:-:S02]  /*b330*/  @!P4 IMAD.IADD R12, R12, 0x1, -R250 ;  /* 0x000000010c0cc824 */ /* 0x000fc400078e0afa */
[----:B------:R-:W-:Y:S01]  /*b340*/  @!P0 IMAD.MOV R9, RZ, RZ, -R9 ;  /* 0x000000ffff098224 */ /* 0x000fe200078e0a09 */
[----:B------:R-:W-:Y:S01]  /*b350*/  ISETP.GT.U32.AND P4, PT, R250, R0, PT ;  /* 0x00000000fa00720c */ /* 0x000fe20003f84070 */
[----:B------:R-:W-:Y:S01]  /*b360*/  IMAD.HI.U32 R16, R246, R15, RZ ;  /* 0x0000000ff6107227 */ /* 0x000fe200078e00ff */
[----:B------:R-:W-:Y:S02]  /*b370*/  ISETP.GT.U32.AND P0, PT, R250, R11, PT ;  /* 0x0000000bfa00720c */ /* 0x000fe40003f04070 */
[----:B------:R1:W-:Y:S01]  /*b380*/  STL [R1+0x68c], R9 ;  /* 0x00068c0901007387 */ /* 0x0003e20000100800 */
[----:B------:R-:W-:Y:S02]  /*b390*/  IMAD.MOV R16, RZ, RZ, -R16 ;  /* 0x000000ffff107224 */ /* 0x000fe400078e0a10 */
[----:B------:R-:W-:Y:S01]  /*b3a0*/  @!P6 IMAD.IADD R4, R4, 0x1, -R250 ;  /* 0x000000010404e824 */ /* 0x000fe200078e0afa */
[----:B------:R-:W-:Y:S01]  /*b3b0*/  ISETP.GE.AND P6, PT, R8, RZ, PT ;  /* 0x000000ff0800720c */ /* 0x000fe20003fc6270 */
[----:B------:R-:W-:-:S02]  /*b3c0*/  IMAD R8, R250, R16, R15 ;  /* 0x00000010fa087224 */ /* 0x000fc400078e020f */
[----:B------:R-:W-:Y:S02]  /*b3d0*/  VIADD R7, R2, 0xf4 ;  /* 0x000000f402077836 */ /* 0x000fe40000000000 */
[----:B------:R-:W-:Y:S02]  /*b3e0*/  @!P4 IMAD.IADD R0, R0, 0x1, -R250 ;  /* 0x000000010000c824 */ /* 0x000fe400078e0afa */
[----:B------:R-:W-:Y:S01]  /*b3f0*/  @!P1 IMAD.MOV R13, RZ, RZ, -R13 ;  /* 0x000000ffff0d9224 */ /* 0x000fe200078e0a0d */
[C---:B------:R-:W-:Y:S01]  /*b400*/  ISETP.GT.U32.AND P1, PT, R250.reuse, R8, PT ;  /* 0x00000008fa00720c */ /* 0x040fe20003f24070 */
[----:B------:R-:W-:Y:S01]  /*b410*/  @!P3 IMAD.MOV R14, RZ, RZ, -R14 ;  /* 0x000000ffff0eb224 */ /* 0x000fe200078e0a0e */
[----:B------:R-:W-:Y:S01]  /*b420*/  ISETP.GT.U32.AND P3, PT, R250, R4, PT ;  /* 0x00000004fa00720c */ /* 0x000fe20003f64070 */
[----:B------:R-:W-:Y:S01]  /*b430*/  VIADD R3, R2, 0xf5 ;  /* 0x000000f502037836 */ /* 0x000fe20000000000 */
[----:B------:R-:W-:Y:S01]  /*b440*/  ISETP.GT.U32.AND P4, PT, R250, R0, PT ;  /* 0x00000000fa00720c */ /* 0x000fe20003f84070 */
[----:B------:R-:W-:Y:S01]  /*b450*/  @!P5 IMAD.MOV R12, RZ, RZ, -R12 ;  /* 0x000000ffff0cd224 */ /* 0x000fe200078e0a0c */
[----:B-1----:R-:W-:Y:S01]  /*b460*/  IABS R9, R7 ;  /* 0x0000000700097213 */ /* 0x002fe20000000000 */
[----:B------:R-:W-:Y:S01]  /*b470*/  STL [R1+0x694], R14 ;  /* 0x0006940e01007387 */ /* 0x000fe20000100800 */
[----:B------:R-:W-:Y:S01]  /*b480*/  @!P0 IADD3 R11, R11, -R250, RZ ;  /* 0x800000fa0b0b8210 */ /* 0x000fe20007ffe0ff */
[----:B------:R-:W-:Y:S01]  /*b490*/  VIADD R15, R2, 0x100 ;  /* 0x00000100020f7836 */ /* 0x000fe20000000000 */
[----:B------:R-:W-:Y:S01]  /*b4a0*/  ISETP.GE.AND P0, PT, R5, RZ, PT ;  /* 0x000000ff0500720c */ /* 0x000fe20003f06270 */
[----:B------:R-:W-:Y:S01]  /*b4b0*/  IMAD.HI.U32 R10, R246, R9, RZ ;  /* 0x00000009f60a7227 */ /* 0x000fe200078e00ff */
[----:B------:R-:W-:Y:S01]  /*b4c0*/  IABS R5, R3 ;  /* 0x0000000300057213 */ /* 0x000fe20000000000 */
[----:B------:R-:W-:Y:S01]  /*b4d0*/  STL [R1+0x69c], R13 ;  /* 0x00069c0d01007387 */ /* 0x000fe20000100800 */
[----:B------:R-:W-:Y:S01]  /*b4e0*/  @!P2 IADD3 R11, -R11, RZ, RZ ;  /* 0x000000ff0b0ba210 */ /* 0x000fe20007ffe1ff */
[----:B------:R-:W-:Y:S01]  /*b4f0*/  IMAD.MOV R10, RZ, RZ, -R10 ;  /* 0x000000ffff0a7224 */ /* 0x000fe200078e0a0a */
[----:B------:R-:W-:Y:S01]  /*b500*/  ISETP.GE.AND P5, PT, R6, RZ, PT ;  /* 0x000000ff0600720c */ /* 0x000fe20003fa6270 */
[----:B------:R-:W-:Y:S01]  /*b510*/  VIADD R6, R2, 0xf6 ;  /* 0x000000f602067836 */ /* 0x000fe20000000000 */
[----:B------:R-:W-:Y:S01]  /*b520*/  ISETP.GE.AND P2, PT, R7, RZ, PT ;  /* 0x000000ff0700720c */ /* 0x000fe20003f46270 */
[----:B------:R-:W-:Y:S01]  /*b530*/  IMAD.HI.U32 R7, R246, R5, RZ ;  /* 0x00000005f6077227 */ /* 0x000fe200078e00ff */
[----:B------:R1:W-:Y:S03]  /*b540*/  STL [R1+0x6a0], R12 ;  /* 0x0006a00c01007387 */ /* 0x0003e60000100800 */
[--C-:B------:R-:W-:Y:S01]  /*b550*/  @!P1 IMAD.IADD R8, R8, 0x1, -R250.reuse ;  /* 0x0000000108089824 */ /* 0x100fe200078e0afa */
[----:B------:R2:W-:Y:S01]  /*b560*/  STL [R1+0x6a4], R11 ;  /* 0x0006a40b01007387 */ /* 0x0005e20000100800 */
[--C-:B------:R-:W-:Y:S01]  /*b570*/  @!P3 IMAD.IADD R4, R4, 0x1, -R250.reuse ;  /* 0x000000010404b824 */ /* 0x100fe200078e0afa */
[----:B------:R-:W-:Y:S01]  /*b580*/  ISETP.GE.AND P3, PT, R3, RZ, PT ;  /* 0x000000ff0300720c */ /* 0x000fe20003f66270 */
[----:B------:R-:W-:Y:S01]  /*b590*/  @!P4 IMAD.IADD R0, R0, 0x1, -R250 ;  /* 0x000000010000c824 */ /* 0x000fe200078e0afa */
[C---:B------:R-:W-:Y:S01]  /*b5a0*/  ISETP.GT.U32.AND P1, PT, R250.reuse, R8, PT ;  /* 0x00000008fa00720c */ /* 0x040fe20003f24070 */
[----:B------:R-:W-:-:S02]  /*b5b0*/  IMAD R9, R250, R10, R9 ;  /* 0x0000000afa097224 */ /* 0x000fc400078e0209 */
[----:B------:R-:W-:Y:S01]  /*b5c0*/  IMAD.MOV R3, RZ, RZ, -R7 ;  /* 0x000000ffff037224 */ /* 0x000fe200078e0a07 */
[----:B------:R-:W-:Y:S01]  /*b5d0*/  IABS R7, R6 ;  /* 0x0000000600077213 */ /* 0x000fe20000000000 */
[----:B-1----:R-:W-:Y:S01]  /*b5e0*/  IMAD.MOV.U32 R12, RZ, RZ, R4 ;  /* 0x000000ffff0c7224 */ /* 0x002fe200078e0004 */
[----:B--2---:R-:W-:Y:S01]  /*b5f0*/  MOV R11, R0 ;  /* 0x00000000000b7202 */ /* 0x004fe20000000f00 */
[C---:B------:R-:W-:Y:S01]  /*b600*/  IMAD R3, R250.reuse, R3, R5 ;  /* 0x00000003fa037224 */ /* 0x040fe200078e0205 */
[----:B------:R-:W-:Y:S01]  /*b610*/  ISETP.GT.U32.AND P4, PT, R250, R9, PT ;  /* 0x00000009fa00720c */ /* 0x000fe20003f84070 */
[----:B------:R-:W-:Y:S02]  /*b620*/  IMAD.MOV.U32 R5, RZ, RZ, R7 ;  /* 0x000000ffff057224 */ /* 0x000fe400078e0007 */
[----:B------:R-:W-:Y:S01]  /*b630*/  @!P0 IMAD.MOV R12, RZ, RZ, -R12 ;  /* 0x000000ffff0c8224 */ /* 0x000fe200078e0a0c */
[----:B------:R-:W-:Y:S01]  /*b640*/  ISETP.GE.AND P0, PT, R6, RZ, PT ;  /* 0x000000ff0600720c */ /* 0x000fe20003f06270 */
[----:B------:R-:W-:Y:S01]  /*b650*/  @!P6 IMAD.MOV R11, RZ, RZ, -R11 ;  /* 0x000000ffff0be224 */ /* 0x000fe200078e0a0b */
[----:B------:R-:W-:Y:S01]  /*b660*/  ISETP.GT.U32.AND P6, PT, R250, R3, PT ;  /* 0x00000003fa00720c */ /* 0x000fe20003fc4070 */
[----:B------:R-:W-:Y:S01]  /*b670*/  IMAD.HI.U32 R6, R246, R5, RZ ;  /* 0x00000005f6067227 */ /* 0x000fe200078e00ff */
[----:B------:R-:W-:Y:S03]  /*b680*/  STL [R1+0x6a8], R12 ;  /* 0x0006a80c01007387 */ /* 0x000fe60000100800 */
[----:B------:R-:W-:Y:S01]  /*b690*/  IMAD.MOV R6, RZ, RZ, -R6 ;  /* 0x000000ffff067224 */ /* 0x000fe200078e0a06 */
[----:B------:R1:W-:Y:S01]  /*b6a0*/  STL [R1+0x6b4], R11 ;  /* 0x0006b40b01007387 */ /* 0x0003e20000100800 */
[----:B------:R-:W-:-:S02]  /*b6b0*/  @!P1 IMAD.IADD R8, R8, 0x1, -R250 ;  /* 0x0000000108089824 */ /* 0x000fc400078e0afa */
[--C-:B------:R-:W-:Y:S02]  /*b6c0*/  @!P4 IMAD.IADD R9, R9, 0x1, -R250.reuse ;  /* 0x000000010909c824 */ /* 0x100fe400078e0afa */
[C---:B------:R-:W-:Y:S02]  /*b6d0*/  IMAD R5, R250.reuse, R6, R5 ;  /* 0x00000006fa057224 */ /* 0x040fe400078e0205 */
[----:B------:R-:W-:Y:S01]  /*b6e0*/  @!P6 IMAD.IADD R3, R3, 0x1, -R250 ;  /* 0x000000010303e824 */ /* 0x000fe200078e0afa */
[----:B------:R-:W-:Y:S01]  /*b6f0*/  ISETP.GT.U32.AND P4, PT, R250, R9, PT ;  /* 0x00000009fa00720c */ /* 0x000fe20003f84070 */
[----:B------:R-:W-:Y:S02]  /*b700*/  VIADD R4, R2, 0xf7 ;  /* 0x000000f702047836 */ /* 0x000fe40000000000 */
[----:B-1----:R-:W-:Y:S01]  /*b710*/  IMAD.MOV.U32 R11, RZ, RZ, R8 ;  /* 0x000000ffff0b7224 */ /* 0x002fe200078e0008 */
        /* <DEDUP_REMOVED lines=8> */
[----:B------:R-:W-:Y:S01]  /*b7a0*/  IADD3 R4, R2, 0xf9, RZ ;  /* 0x000000f902047810 */ /* 0x000fe20007ffe0ff */
[----:B------:R1:W-:Y:S01]  /*b7b0*/  STL [R1+0x6e4], R11 ;  /* 0x0006e40b01007387 */ /* 0x0003e20000100800 */
[----:B------:R-:W-:Y:S01]  /*b7c0*/  IABS R6, R0 ;  /* 0x0000000000067213 */ /* 0x000fe20000000000 */
[--C-:B------:R-:W-:Y:S01]  /*b7d0*/  @!P4 IMAD.IADD R9, R9, 0x1, -R250.reuse ;  /* 0x000000010909c824 */ /* 0x100fe200078e0afa */
[----:B------:R-:W-:Y:S01]  /*b7e0*/  ISETP.GE.AND P4, PT, R0, RZ, PT ;  /* 0x000000ff0000720c */ /* 0x000fe20003f86270 */
[----:B------:R-:W-:Y:S01]  /*b7f0*/  @!P6 IMAD.IADD R3, R3, 0x1, -R250 ;  /* 0x000000010303e824 */ /* 0x000fe200078e0afa */
[----:B------:R-:W-:Y:S01]  /*b800*/  IABS R0, R4 ;  /* 0x0000000400007213 */ /* 0x000fe20000000000 */
[----:B------:R-:W-:Y:S01]  /*b810*/  IMAD.MOV R10, RZ, RZ, -R10 ;  /* 0x000000ffff0a7224 */ /* 0x000fe200078e0a0a */
[----:B------:R-:W-:Y:S01]  /*b820*/  ISETP.GE.AND P6, PT, R4, RZ, PT ;  /* 0x000000ff0400720c */ /* 0x000fe20003fc6270 */
[----:B------:R-:W-:Y:S01]  /*b830*/  @!P5 IMAD.IADD R5, R5, 0x1, -R250 ;  /* 0x000000010505d824 */ /* 0x000fe200078e0afa */
[----:B------:R-:W-:Y:S01]  /*b840*/  IABS R248, R228 ;  /* 0x000000e400f87213 */ /* 0x000fe20000000000 */
[----:B------:R-:W-:-:S03]  /*b850*/  IMAD.HI.U32 R4, R246, R0, RZ ;  /* 0x00000000f6047227 */ /* 0x000fc600078e00ff */
[----:B------:R-:W-:Y:S01]  /*b860*/  ISETP.GT.U32.AND P5, PT, R250, R5, PT ;  /* 0x00000005fa00720c */ /* 0x000fe20003fa4070 */
[----:B-1----:R-:W-:Y:S02]  /*b870*/  IMAD.MOV.U32 R11, RZ, RZ, R9 ;  /* 0x000000ffff0b7224 */ /* 0x002fe400078e0009 */
[----:B------:R-:W-:-:S04]  /*b880*/  IMAD.HI.U32 R8, R246, R6, RZ ;  /* 0x00000006f6087227 */ /* 0x000fc800078e00ff */
[----:B------:R-:W-:Y:S01]  /*b890*/  IMAD R7, R250, R10, R7 ;  /* 0x0000000afa077224 */ /* 0x000fe200078e0207 */
[----:B------:R-:W-:Y:S01]  /*b8a0*/  IADD3 R8, -R8, RZ, RZ ;  /* 0x000000ff08087210 */ /* 0x000fe20007ffe1ff */
[----:B------:R-:W-:Y:S02]  /*b8b0*/  IMAD.MOV R4, RZ, RZ, -R4 ;  /* 0x000000ffff047224 */ /* 0x000fe400078e0a04 */
[----:B------:R-:W-:Y:S01]  /*b8c0*/  @!P2 IMAD.MOV R11, RZ, RZ, -R11 ;  /* 0x000000ffff0ba224 */ /* 0x000fe200078e0a0b */
[----:B------:R-:W-:Y:S01]  /*b8d0*/  ISETP.GT.U32.AND P2, PT, R250, R7, PT ;  /* 0x00000007fa00720c */ /* 0x000fe20003f44070 */
[----:B------:R-:W-:Y:S02]  /*b8e0*/  VIADD R9, R2, 0xfa ;  /* 0x000000fa02097836 */ /* 0x000fe40000000000 */
[C---:B------:R-:W-:Y:S01]  /*b8f0*/  IMAD R0, R250.reuse, R4, R0 ;  /* 0x00000004fa007224 */ /* 0x040fe200078e0200 */
[----:B------:R1:W-:Y:S01]  /*b900*/  STL [R1+0x6dc], R11 ;  /* 0x0006dc0b01007387 */ /* 0x0003e20000100800 */
[----:B------:R-:W-:-:S02]  /*b910*/  IMAD R6, R250, R8, R6 ;  /* 0x00000008fa067224 */ /* 0x000fc400078e0206 */
[----:B------:R-:W-:Y:S02]  /*b920*/  IMAD.MOV.U32 R10, RZ, RZ, R3 ;  /* 0x000000ffff0a7224 */ /* 0x000fe400078e0003 */
[----:B------:R-:W-:Y:S01]  /*b930*/  @!P5 IMAD.IADD R5, R5, 0x1, -R250 ;  /* 0x000000010505d824 */ /* 0x000fe200078e0afa */
[C---:B------:R-:W-:Y:S01]  /*b940*/  ISETP.GT.U32.AND P5, PT, R250.reuse, R0, PT ;  /* 0x00000000fa00720c */ /* 0x040fe20003fa4070 */
[----:B------:R-:W-:Y:S01]  /*b950*/  @!P3 IMAD.MOV R10, RZ, RZ, -R10 ;  /* 0x000000ffff0ab224 */ /* 0x000fe200078e0a0a */
[----:B------:R-:W-:Y:S01]  /*b960*/  ISETP.GT.U32.AND P3, PT, R250, R6, PT ;  /* 0x00000006fa00720c */ /* 0x000fe20003f64070 */
[C---:B------:R-:W-:Y:S01]  /*b970*/  VIADD R3, R2.reuse, 0xfb ;  /* 0x000000fb02037836 */ /* 0x040fe20000000000 */
[----:B-1----:R-:W-:Y:S01]  /*b980*/  IABS R11, R9 ;  /* 0x00000009000b7213 */ /* 0x002fe20000000000 */
[----:B------:R-:W-:Y:S01]  /*b990*/  IMAD.MOV.U32 R13, RZ, RZ, R5 ;  /* 0x000000ffff0d7224 */ /* 0x000fe200078e0005 */
[----:B------:R-:W-:Y:S01]  /*b9a0*/  @!P2 IADD3 R7, R7, -R250, RZ ;  /* 0x800000fa0707a210 */ /* 0x000fe20007ffe0ff */
[----:B------:R1:W-:Y:S01]  /*b9b0*/  STL [R1+0x6e0], R10 ;  /* 0x0006e00a01007387 */ /* 0x0003e20000100800 */
[----:B------:R-:W-:-:S02]  /*b9c0*/  VIADD R4, R2, 0xfc ;  /* 0x000000fc02047836 */ /* 0x000fc40000000000 */
[----:B------:R-:W-:Y:S01]  /*b9d0*/  IMAD.HI.U32 R12, R246, R11, RZ ;  /* 0x0000000bf60c7227 */ /* 0x000fe200078e00ff */
[----:B------:R-:W-:Y:S02]  /*b9e0*/  ISETP.GT.U32.AND P2, PT, R250, R7, PT ;  /* 0x00000007fa00720c */ /* 0x000fe40003f44070 */
[----:B------:R-:W-:Y:S01]  /*b9f0*/  @!P5 IADD3 R0, R0, -R250, RZ ;  /* 0x800000fa0000d210 */ /* 0x000fe20007ffe0ff */
[----:B------:R-:W-:Y:S01]  /*ba00*/  IMAD.MOV R12, RZ, RZ, -R12 ;  /* 0x000000ffff0c7224 */ /* 0x000fe200078e0a0c */
[----:B------:R-:W-:Y:S01]  /*ba10*/  IABS R8, R4 ;  /* 0x0000000400087213 */ /* 0x000fe20000000000 */
[----:B------:R-:W-:Y:S01]  /*ba20*/  @!P0 IMAD.MOV R13, RZ, RZ, -R13 ;  /* 0x000000ffff0d8224 */ /* 0x000fe200078e0a0d */
[----:B-1----:R-:W-:Y:S01]  /*ba30*/  IABS R10, R3 ;  /* 0x00000003000a7213 */ /* 0x002fe20000000000 */
[C---:B------:R-:W-:Y:S01]  /*ba40*/  IMAD R11, R250.reuse, R12, R11 ;  /* 0x0000000cfa0b7224 */ /* 0x040fe200078e020b */
[----:B------:R-:W-:Y:S01]  /*ba50*/  ISETP.GT.U32.AND P5, PT, R250, R0, PT ;  /* 0x00000000fa00720c */ /* 0x000fe20003fa4070 */
[----:B------:R-:W-:Y:S01]  /*ba60*/  @!P3 IMAD.IADD R6, R6, 0x1, -R250 ;  /* 0x000000010606b824 */ /* 0x000fe200078e0afa */
[----:B------:R-:W-:Y:S01]  /*ba70*/  STL [R1+0x6d4], R13 ;  /* 0x0006d40d01007387 */ /* 0x000fe20000100800 */
[----:B------:R-:W-:Y:S01]  /*ba80*/  IMAD.HI.U32 R5, R246, R10, RZ ;  /* 0x0000000af6057227 */ /* 0x000fe200078e00ff */
[----:B------:R-:W-:-:S02]  /*ba90*/  ISETP.GT.U32.AND P0, PT, R250, R11, PT ;  /* 0x0000000bfa00720c */ /* 0x000fc40003f04070 */
[C---:B------:R-:W-:Y:S01]  /*baa0*/  ISETP.GT.U32.AND P3, PT, R250.reuse, R6, PT ;  /* 0x00000006fa00720c */ /* 0x040fe20003f64070 */
[----:B------:R-:W-:Y:S02]  /*bab0*/  IMAD.MOV R5, RZ, RZ, -R5 ;  /* 0x000000ffff057224 */ /* 0x000fe400078e0a05 */
[----:B------:R-:W-:Y:S01]  /*bac0*/  @!P2 IMAD.IADD R7, R7, 0x1, -R250 ;  /* 0x000000010707a824 */ /* 0x000fe200078e0afa */
[----:B------:R-:W-:Y:S01]  /*bad0*/  ISETP.GE.AND P2, PT, R9, RZ, PT ;  /* 0x000000ff0900720c */ /* 0x000fe20003f46270 */
[----:B------:R-:W-:Y:S01]  /*bae0*/  IMAD R10, R250, R5, R10 ;  /* 0x00000005fa0a7224 */ /* 0x000fe200078e020a */
[----:B------:R-:W-:Y:S01]  /*baf0*/  IADD3 R5, R2, 0xfe, RZ ;  /* 0x000000fe02057810 */ /* 0x000fe20007ffe0ff */
[----:B------:R-:W-:Y:S02]  /*bb00*/  IMAD.MOV.U32 R12, RZ, RZ, R7 ;  /* 0x000000ffff0c7224 */ /* 0x000fe400078e0007 */
[--C-:B------:R-:W-:Y:S01]  /*bb10*/  @!P5 IMAD.IADD R0, R0, 0x1, -R250.reuse ;  /* 0x000000010000d824 */ /* 0x100fe200078e0afa */
[----:B------:R-:W-:Y:S01]  /*bb20*/  ISETP.GT.U32.AND P5, PT, R250, R10, PT ;  /* 0x0000000afa00720c */ /* 0x000fe20003fa4070 */
[----:B------:R-:W-:-:S02]  /*bb30*/  @!P0 IMAD.IADD R11, R11, 0x1, -R250 ;  /* 0x000000010b0b8824 */ /* 0x000fc400078e0afa */
[----:B------:R-:W-:Y:S01]  /*bb40*/  @!P1 IMAD.MOV R12, RZ, RZ, -R12 ;  /* 0x000000ffff0c9224 */ /* 0x000fe200078e0a0c */
[----:B------:R-:W-:Y:S01]  /*bb50*/  ISETP.GE.AND P1, PT, R3, RZ, PT ;  /* 0x000000ff0300720c */ /* 0x000fe20003f26270 */
[--C-:B------:R-:W-:Y:S01]  /*bb60*/  @!P3 IMAD.IADD R6, R6, 0x1, -R250.reuse ;  /* 0x000000010606b824 */ /* 0x100fe200078e0afa */
[----:B------:R-:W-:Y:S01]  /*bb70*/  ISETP.GT.U32.AND P0, PT, R250, R11, PT ;  /* 0x0000000bfa00720c */ /* 0x000fe20003f04070 */
[----:B------:R-:W-:Y:S01]  /*bb80*/  IMAD.HI.U32 R7, R246, R8, RZ ;  /* 0x00000008f6077227 */ /* 0x000fe200078e00ff */
[----:B------:R1:W-:Y:S01]  /*bb90*/  STL [R1+0x6d8], R12 ;  /* 0x0006d80c01007387 */ /* 0x0003e20000100800 */
[----:B------:R-:W-:Y:S02]  /*bba0*/  ISETP.GE.AND P3, PT, R4, RZ, PT ;  /* 0x000000ff0400720c */ /* 0x000fe40003f66270 */
[----:B------:R-:W-:Y:S02]  /*bbb0*/  VIADD R4, R2, 0xfd ;  /* 0x000000fd02047836 */ /* 0x000fe40000000000 */
[----:B------:R-:W-:-:S02]  /*bbc0*/  @!P5 IMAD.IADD R10, R10, 0x1, -R250 ;  /* 0x000000010a0ad824 */ /* 0x000fc400078e0afa */
[----:B------:R-:W-:Y:S01]  /*bbd0*/  IMAD.MOV.U32 R9, RZ, RZ, R0 ;  /* 0x000000ffff097224 */ /* 0x000fe200078e0000 */
[----:B------:R-:W-:Y:S01]  /*bbe0*/  IABS R0, R15 ;  /* 0x0000000f00007213 */ /* 0x000fe20000000000 */
[----:B------:R-:W-:Y:S01]  /*bbf0*/  IMAD.MOV R7, RZ, RZ, -R7 ;  /* 0x000000ffff077224 */ /* 0x000fe200078e0a07 */
[----:B------:R-:W-:Y:S01]  /*bc00*/  ISETP.GT.U32.AND P5, PT, R250, R10, PT ;  /* 0x0000000afa00720c */ /* 0x000fe20003fa4070 */
[----:B-1----:R-:W-:Y:S01]  /*bc10*/  IMAD.MOV.U32 R12, RZ, RZ, R6 ;  /* 0x000000ffff0c7224 */ /* 0x002fe200078e0006 */
[----:B------:R-:W-:Y:S01]  /*bc20*/  @!P0 IADD3 R11, R11, -R250, RZ ;  /* 0x800000fa0b0b8210 */ /* 0x000fe20007ffe0ff */
[----:B------:R-:W-:Y:S01]  /*bc30*/  @!P6 IMAD.MOV R9, RZ, RZ, -R9 ;  /* 0x000000ffff09e224 */ /* 0x000fe200078e0a09 */
[----:B------:R-:W-:Y:S01]  /*bc40*/  ISETP.GE.AND P6, PT, R5, RZ, PT ;  /* 0x000000ff0500720c */ /* 0x000fe20003fc6270 */
[----:B------:R-:W-:Y:S01]  /*bc50*/  @!P4 IMAD.MOV R12, RZ, RZ, -R12 ;  /* 0x000000ffff0cc224 */ /* 0x000fe200078e0a0c */
[----:B------:R-:W-:Y:S01]  /*bc60*/  ISETP.GE.AND P4, PT, R4, RZ, PT ;  /* 0x000000ff0400720c */ /* 0x000fe20003f86270 */
[----:B------:R-:W-:Y:S01]  /*bc70*/  IMAD R8, R250, R7, R8 ;  /* 0x00000007fa087224 */ /* 0x000fe200078e0208 */
[----:B------:R-:W-:Y:S01]  /*bc80*/  IABS R4, R4 ;  /* 0x0000000400047213 */ /* 0x000fe20000000000 */
[----:B------:R-:W-:Y:S01]  /*bc90*/  IMAD.MOV.U32 R13, RZ, RZ, R11 ;  /* 0x000000ffff0d7224 */ /* 0x000fe200078e000b */
[----:B------:R1:W-:Y:S01]  /*bca0*/  STL [R1+0x704], R12 ;  /* 0x0007040c01007387 */ /* 0x0003e20000100800 */
[----:B------:R-:W-:Y:S01]  /*bcb0*/  IABS R5, R5 ;  /* 0x0000000500057213 */ /* 0x000fe20000000000 */
[----:B------:R-:W-:Y:S01]  /*bcc0*/  VIADD R3, R2, 0xff ;  /* 0x000000ff02037836 */ /* 0x000fe20000000000 */
[----:B------:R-:W-:Y:S01]  /*bcd0*/  @!P5 IADD3 R10, R10, -R250, RZ ;  /* 0x800000fa0a0ad210 */ /* 0x000fe20007ffe0ff */
[----:B------:R-:W-:Y:S01]  /*bce0*/  @!P2 IMAD.MOV R13, RZ, RZ, -R13 ;  /* 0x000000ffff0da224 */ /* 0x000fe200078e0a0d */
[----:B------:R2:W-:Y:S01]  /*bcf0*/  STL [R1+0x76c], R9 ;  /* 0x00076c0901007387 */ /* 0x0005e20000100800 */
[----:B------:R-:W-:Y:S01]  /*bd00*/  ISETP.GT.U32.AND P2, PT, R250, R8, PT ;  /* 0x00000008fa00720c */ /* 0x000fe20003f44070 */
[C---:B------:R-:W-:Y:S01]  /*bd10*/  IMAD.HI.U32 R7, R246.reuse, R0, RZ ;  /* 0x00000000f6077227 */ /* 0x040fe200078e00ff */
[----:B------:R-:W-:Y:S01]  /*bd20*/  ISETP.GE.AND P0, PT, R3, RZ, PT ;  /* 0x000000ff0300720c */ /* 0x000fe20003f06270 */
[----:B------:R3:W-:Y:S01]  /*bd30*/  STL [R1+0x768], R13 ;  /* 0x0007680d01007387 */ /* 0x0007e20000100800 */
[----:B------:R-:W-:Y:S01]  /*bd40*/  IABS R3, R3 ;  /* 0x0000000300037213 */ /* 0x000fe20000000000 */
[----:B-1----:R-:W-:-:S04]  /*bd50*/  IMAD.HI.U32 R12, R246, R4, RZ ;  /* 0x00000004f60c7227 */ /* 0x002fc800078e00ff */
[----:B------:R-:W-:Y:S02]  /*bd60*/  IMAD.MOV R11, RZ, RZ, -R12 ;  /* 0x000000ffff0b7224 */ /* 0x000fe400078e0a0c */
[----:B--2---:R-:W-:-:S04]  /*bd70*/  IMAD.HI.U32 R9, R246, R5, RZ ;  /* 0x00000005f6097227 */ /* 0x004fc800078e00ff */
[----:B------:R-:W-:Y:S02]  /*bd80*/  IMAD R4, R250, R11, R4 ;  /* 0x0000000bfa047224 */ /* 0x000fe400078e0204 */
[----:B------:R-:W-:Y:S02]  /*bd90*/  IMAD.MOV R9, RZ, RZ, -R9 ;  /* 0x000000ffff097224 */ /* 0x000fe400078e0a09 */
[----:B------:R-:W-:Y:S01]  /*bda0*/  @!P2 IMAD.IADD R8, R8, 0x1, -R250 ;  /* 0x000000010808a824 */ /* 0x000fe200078e0afa */
[C---:B------:R-:W-:Y:S01]  /*bdb0*/  ISETP.GT.U32.AND P5, PT, R250.reuse, R4, PT ;  /* 0x00000004fa00720c */ /* 0x040fe20003fa4070 */
[C---:B------:R-:W-:Y:S02]  /*bdc0*/  IMAD R5, R250.reuse, R9, R5 ;  /* 0x00000009fa057224 */ /* 0x040fe400078e0205 */
[----:B------:R-:W-:Y:S02]  /*bdd0*/  IMAD.MOV.U32 R14, RZ, RZ, R10 ;  /* 0x000000ffff0e7224 */ /* 0x000fe400078e000a */
[----:B------:R-:W-:Y:S01]  /*bde0*/  IMAD.MOV R7, RZ, RZ, -R7 ;  /* 0x000000ffff077224 */ /* 0x000fe200078e0a07 */
[----:B------:R-:W-:Y:S01]  /*bdf0*/  ISETP.GT.U32.AND P2, PT, R250, R5, PT ;  /* 0x00000005fa00720c */ /* 0x000fe20003f44070 */
[----:B---3--:R-:W-:Y:S01]  /*be00*/  VIADD R13, R2, 0x101 ;  /* 0x00000101020d7836 */ /* 0x008fe20000000000 */
[----:B------:R-:W-:Y:S01]  /*be10*/  @!P1 IADD3 R14, -R14, RZ, RZ ;  /* 0x000000ff0e0e9210 */ /* 0x000fe20007ffe1ff */
[----:B------:R-:W-:-:S04]  /*be20*/  IMAD.HI.U32 R6, R246, R3, RZ ;  /* 0x00000003f6067227 */ /* 0x000fc800078e00ff */
[----:B------:R-:W-:Y:S01]  /*be30*/  @!P5 IMAD.IADD R4, R4, 0x1, -R250 ;  /* 0x000000010404d824 */ /* 0x000fe200078e0afa */
[C---:B------:R-:W-:Y:S01]  /*be40*/  ISETP.GT.U32.AND P5, PT, R250.reuse, R8, PT ;  /* 0x00000008fa00720c */ /* 0x040fe20003fa4070 */
[C---:B------:R-:W-:Y:S01]  /*be50*/  IMAD R0, R250.reuse, R7, R0 ;  /* 0x00000007fa007224 */ /* 0x040fe200078e0200 */
[----:B------:R-:W-:Y:S01]  /*be60*/  IABS R7, R13 ;  /* 0x0000000d00077213 */ /* 0x000fe20000000000 */
[----:B------:R-:W-:Y:S01]  /*be70*/  IMAD.MOV R6, RZ, RZ, -R6 ;  /* 0x000000ffff067224 */ /* 0x000fe200078e0a06 */
[----:B------:R-:W-:Y:S01]  /*be80*/  ISETP.GT.U32.AND P1, PT, R250, R4, PT ;  /* 0x00000004fa00720c */ /* 0x000fe20003f24070 */
[----:B------:R-:W-:Y:S01]  /*be90*/  @!P2 IMAD.IADD R5, R5, 0x1, -R250 ;  /* 0x000000010505a824 */ /* 0x000fe200078e0afa */
[----:B------:R1:W-:Y:S01]  /*bea0*/  STL [R1+0x724], R14 ;  /* 0x0007240e01007387 */ /* 0x0003e20000100800 */
[----:B------:R-:W-:Y:S02]  /*beb0*/  VIADD R9, R2, 0x102 ;  /* 0x0000010202097836 */ /* 0x000fe40000000000 */
[C---:B------:R-:W-:Y:S01]  /*bec0*/  IMAD R3, R250.reuse, R6, R3 ;  /* 0x00000006fa037224 */ /* 0x040fe200078e0203 */
[----:B------:R-:W-:Y:S01]  /*bed0*/  ISETP.GT.U32.AND P2, PT, R250, R5, PT ;  /* 0x00000005fa00720c */ /* 0x000fe20003f44070 */
[----:B------:R-:W-:Y:S01]  /*bee0*/  IMAD.HI.U32 R18, R246, R7, RZ ;  /* 0x00000007f6127227 */ /* 0x000fe200078e00ff */
[----:B------:R-:W-:-:S03]  /*bef0*/  IABS R11, R9 ;  /* 0x00000009000b7213 */ /* 0x000fc60000000000 */
[----:B------:R-:W-:Y:S02]  /*bf00*/  IMAD.MOV R18, RZ, RZ, -R18 ;  /* 0x000000ffff127224 */ /* 0x000fe400078e0a12 */
[--C-:B------:R-:W-:Y:S01]  /*bf10*/  @!P5 IMAD.IADD R8, R8, 0x1, -R250.reuse ;  /* 0x000000010808d824 */ /* 0x100fe200078e0afa */
[----:B------:R-:W-:Y:S01]  /*bf20*/  ISETP.GT.U32.AND P5, PT, R250, R3, PT ;  /* 0x00000003fa00720c */ /* 0x000fe20003fa4070 */
[----:B------:R-:W-:Y:S01]  /*bf30*/  @!P1 IMAD.IADD R4, R4, 0x1, -R250 ;  /* 0x0000000104049824 */ /* 0x000fe200078e0afa */
[----:B------:R-:W-:Y:S01]  /*bf40*/  ISETP.GT.U32.AND P1, PT, R250, R0, PT ;  /* 0x00000000fa00720c */ /* 0x000fe20003f24070 */
[----:B------:R-:W-:-:S03]  /*bf50*/  IMAD.HI.U32 R16, R246, R11, RZ ;  /* 0x0000000bf6107227 */ /* 0x000fc600078e00ff */
[----:B------:R-:W-:Y:S01]  /*bf60*/  MOV R20, R4 ;  /* 0x0000000400147202 */ /* 0x000fe20000000f00 */
[----:B------:R-:W-:Y:S02]  /*bf70*/  VIADD R12, R2, 0x103 ;  /* 0x00000103020c7836 */ /* 0x000fe40000000000 */
[C---:B------:R-:W-:Y:S02]  /*bf80*/  IMAD R7, R250.reuse, R18, R7 ;  /* 0x00000012fa077224 */ /* 0x040fe400078e0207 */
[----:B------:R-:W-:Y:S01]  /*bf90*/  IMAD.MOV R16, RZ, RZ, -R16 ;  /* 0x000000ffff107224 */ /* 0x000fe200078e0a10 */
[----:B-1----:R-:W-:Y:S01]  /*bfa0*/  IABS R14, R12 ;  /* 0x0000000c000e7213 */ /* 0x002fe20000000000 */
[----:B------:R-:W-:Y:S01]  /*bfb0*/  @!P2 IMAD.IADD R5, R5, 0x1, -R250 ;  /* 0x000000010505a824 */ /* 0x000fe200078e0afa */
[C---:B------:R-:W-:Y:S01]  /*bfc0*/  ISETP.GT.U32.AND P2, PT, R250.reuse, R7, PT ;  /* 0x00000007fa00720c */ /* 0x040fe20003f44070 */
[----:B------:R-:W-:Y:S02]  /*bfd0*/  IMAD R11, R250, R16, R11 ;  /* 0x00000010fa0b7224 */ /* 0x000fe400078e020b */
[----:B------:R-:W-:-:S02]  /*bfe0*/  VIADD R6, R2, 0x104 ;  /* 0x0000010402067836 */ /* 0x000fc40000000000 */
[----:B------:R-:W-:-:S03]  /*bff0*/  IMAD.HI.U32 R19, R246, R14, RZ ;  /* 0x0000000ef6137227 */ /* 0x000fc600078e00ff */
[----:B------:R-:W-:Y:S01]  /*c000*/  IABS R10, R6 ;  /* 0x00000006000a7213 */ /* 0x000fe20000000000 */
[--C-:B------:R-:W-:Y:S01]  /*c010*/  @!P5 IMAD.IADD R3, R3, 0x1, -R250.reuse ;  /* 0x000000010303d824 */ /* 0x100fe200078e0afa */
[----:B------:R-:W-:Y:S01]  /*c020*/  ISETP.GT.U32.AND P5, PT, R250, R11, PT ;  /* 0x0000000bfa00720c */ /* 0x000fe20003fa4070 */
[----:B------:R-:W-:Y:S01]  /*c030*/  @!P1 IMAD.IADD R0, R0, 0x1, -R250 ;  /* 0x0000000100009824 */ /* 0x000fe200078e0afa */
[----:B------:R-:W-:Y:S01]  /*c040*/  IADD3 R19, -R19, RZ, RZ ;  /* 0x000000ff13137210 */ /* 0x000fe20007ffe1ff */
[----:B------:R-:W-:Y:S01]  /*c050*/  IMAD.MOV.U32 R21, RZ, RZ, R8 ;  /* 0x000000ffff157224 */ /* 0x000fe200078e0008 */
[----:B------:R-:W-:Y:S01]  /*c060*/  ISETP.GE.AND P1, PT, R15, RZ, PT ;  /* 0x000000ff0f00720c */ /* 0x000fe20003f26270 */
[----:B------:R-:W-:-:S04]  /*c070*/  IMAD.HI.U32 R16, R246, R17, RZ ;  /* 0x00000011f6107227 */ /* 0x000fc800078e00ff */
[----:B------:R-:W-:Y:S01]  /*c080*/  @!P3 IMAD.MOV R21, RZ, RZ, -R21 ;  /* 0x000000ffff15b224 */ /* 0x000fe200078e0a15 */
[C---:B------:R-:W-:Y:S01]  /*c090*/  ISETP.GT.U32.AND P3, PT, R250.reuse, R0, PT ;  /* 0x00000000fa00720c */ /* 0x040fe20003f64070 */
[----:B------:R-:W-:Y:S01]  /*c0a0*/  @!P2 IMAD.IADD R7, R7, 0x1, -R250 ;  /* 0x000000010707a824 */ /* 0x000fe200078e0afa */
[----:B------:R-:W-:Y:S01]  /*c0b0*/  ISETP.GT.U32.AND P2, PT, R250, R3, PT ;  /* 0x00000003fa00720c */ /* 0x000fe20003f44070 */
[----:B------:R-:W-:Y:S01]  /*c0c0*/  IMAD.HI.U32 R18, R246, R10, RZ ;  /* 0x0000000af6127227 */ /* 0x000fe200078e00ff */
[----:B------:R-:W-:Y:S03]  /*c0d0*/  STL [R1+0x72c], R21 ;  /* 0x00072c1501007387 */ /* 0x000fe60000100800 */
[----:B------:R-:W-:Y:S02]  /*c0e0*/  IMAD.MOV R16, RZ, RZ, -R16 ;  /* 0x000000ffff107224 */ /* 0x000fe400078e0a10 */
[----:B------:R-:W-:-:S02]  /*c0f0*/  IMAD R14, R250, R19, R14 ;  /* 0x00000013fa0e7224 */ /* 0x000fc400078e020e */
[----:B------:R-:W-:Y:S02]  /*c100*/  IMAD.MOV R18, RZ, RZ, -R18 ;  /* 0x000000ffff127224 */ /* 0x000fe400078e0a12 */
[C---:B------:R-:W-:Y:S02]  /*c110*/  IMAD R16, R250.reuse, R16, R17 ;  /* 0x00000010fa107224 */ /* 0x040fe400078e0211 */
[----:B------:R-:W-:Y:S02]  /*c120*/  @!P5 IMAD.IADD R11, R11, 0x1, -R250 ;  /* 0x000000010b0bd824 */ /* 0x000fe400078e0afa */
[----:B------:R-:W-:Y:S01]  /*c130*/  @!P6 IMAD.MOV R5, RZ, RZ, -R5 ;  /* 0x000000ffff05e224 */ /* 0x000fe200078e0a05 */
[C---:B------:R-:W-:Y:S01]  /*c140*/  ISETP.GT.U32.AND P6, PT, R250.reuse, R14, PT ;  /* 0x0000000efa00720c */ /* 0x040fe20003fc4070 */
[C---:B------:R-:W-:Y:S01]  /*c150*/  IMAD R18, R250.reuse, R18, R10 ;  /* 0x00000012fa127224 */ /* 0x040fe200078e020a */
[----:B------:R-:W-:Y:S01]  /*c160*/  ISETP.GT.U32.AND P5, PT, R250, R11, PT ;  /* 0x0000000bfa00720c */ /* 0x000fe20003fa4070 */
[----:B------:R-:W-:Y:S01]  /*c170*/  @!P3 IMAD.IADD R0, R0, 0x1, -R250 ;  /* 0x000000010000b824 */ /* 0x000fe200078e0afa */
[C---:B------:R-:W-:Y:S01]  /*c180*/  ISETP.GT.U32.AND P3, PT, R250.reuse, R16, PT ;  /* 0x00000010fa00720c */ /* 0x040fe20003f64070 */
[----:B------:R-:W-:Y:S01]  /*c190*/  @!P4 IMAD.MOV R20, RZ, RZ, -R20 ;  /* 0x000000ffff14c224 */ /* 0x000fe200078e0a14 */
[C---:B------:R-:W-:Y:S01]  /*c1a0*/  ISETP.GT.U32.AND P4, PT, R250.reuse, R7, PT ;  /* 0x00000007fa00720c */ /* 0x040fe20003f84070 */
[----:B------:R-:W-:Y:S01]  /*c1b0*/  @!P2 IMAD.IADD R3, R3, 0x1, -R250 ;  /* 0x000000010303a824 */ /* 0x000fe200078e0afa */
[----:B------:R-:W-:Y:S01]  /*c1c0*/  ISETP.GT.U32.AND P2, PT, R250, R18, PT ;  /* 0x00000012fa00720c */ /* 0x000fe20003f44070 */
[C---:B------:R-:W-:Y:S01]  /*c1d0*/  VIADD R15, R2.reuse, 0x1ff ;  /* 0x000001ff020f7836 */ /* 0x040fe20000000000 */
[----:B------:R1:W-:Y:S01]  /*c1e0*/  STL [R1+0x728], R20 ;  /* 0x0007281401007387 */ /* 0x0003e20000100800 */
[----:B------:R-:W-:-:S02]  /*c1f0*/  VIADD R10, R2, 0x106 ;  /* 0x00000106020a7836 */ /* 0x000fc40000000000 */
[--C-:B------:R-:W-:Y:S01]  /*c200*/  @!P6 IMAD.IADD R14, R14, 0x1, -R250.reuse ;  /* 0x000000010e0ee824 */ /* 0x100fe200078e0afa */
[----:B------:R-:W-:Y:S01]  /*c210*/  IABS R4, R15 ;  /* 0x0000000f00047213 */ /* 0x000fe20000000000 */
[----:B------:R2:W-:Y:S01]  /*c220*/  STL [R1+0x760], R5 ;  /* 0x0007600501007387 */ /* 0x0005e20000100800 */
[----:B------:R-:W-:Y:S01]  /*c230*/  @!P5 IADD3 R11, R11, -R250, RZ ;  /* 0x800000fa0b0bd210 */ /* 0x000fe20007ffe0ff */
[--C-:B------:R-:W-:Y:S01]  /*c240*/  @!P3 IMAD.IADD R16, R16, 0x1, -R250.reuse ;  /* 0x000000011010b824 */ /* 0x100fe200078e0afa */
[----:B------:R-:W-:Y:S01]  /*c250*/  IABS R8, R10 ;  /* 0x0000000a00087213 */ /* 0x000fe20000000000 */
[----:B------:R-:W-:Y:S01]  /*c260*/  @!P4 IMAD.IADD R7, R7, 0x1, -R250 ;  /* 0x000000010707c824 */ /* 0x000fe200078e0afa */
[----:B------:R-:W-:Y:S01]  /*c270*/  ISETP.GE.AND P5, PT, R9, RZ, PT ;  /* 0x000000ff0900720c */ /* 0x000fe20003fa6270 */
[----:B-1----:R-:W-:Y:S01]  /*c280*/  IMAD.MOV.U32 R20, RZ, RZ, R3 ;  /* 0x000000ffff147224 */ /* 0x002fe200078e0003 */
[----:B------:R-:W-:Y:S01]  /*c290*/  ISETP.GT.U32.AND P3, PT, R250, R16, PT ;  /* 0x00000010fa00720c */ /* 0x000fe20003f64070 */
[----:B------:R-:W-:Y:S01]  /*c2a0*/  IMAD.HI.U32 R9, R246, R4, RZ ;  /* 0x00000004f6097227 */ /* 0x000fe200078e00ff */
[----:B------:R-:W-:-:S02]  /*c2b0*/  ISETP.GE.AND P4, PT, R13, RZ, PT ;  /* 0x000000ff0d00720c */ /* 0x000fc40003f86270 */
[----:B------:R-:W-:Y:S01]  /*c2c0*/  MOV R17, R7 ;  /* 0x0000000700117202 */ /* 0x000fe20000000f00 */
[----:B------:R-:W-:Y:S01]  /*c2d0*/  @!P0 IMAD.MOV R20, RZ, RZ, -R20 ;  /* 0x000000ffff148224 */ /* 0x000fe200078e0a14 */
[----:B------:R-:W-:Y:S01]  /*c2e0*/  ISETP.GT.U32.AND P0, PT, R250, R14, PT ;  /* 0x0000000efa00720c */ /* 0x000fe20003f04070 */
[----:B------:R-:W-:Y:S01]  /*c2f0*/  @!P2 IMAD.IADD R18, R18, 0x1, -R250 ;  /* 0x000000011212a824 */ /* 0x000fe200078e0afa */
[----:B------:R-:W-:Y:S01]  /*c300*/  ISETP.GE.AND P2, PT, R6, RZ, PT ;  /* 0x000000ff0600720c */ /* 0x000fe20003f46270 */
[----:B--2---:R-:W-:Y:S01]  /*c310*/  IMAD.HI.U32 R5, R246, R8, RZ ;  /* 0x00000008f6057227 */ /* 0x004fe200078e00ff */
[----:B------:R-:W-:Y:S01]  /*c320*/  ISETP.GE.AND P6, PT, R12, RZ, PT ;  /* 0x000000ff0c00720c */ /* 0x000fe20003fc6270 */
[----:B------:R-:W-:Y:S02]  /*c330*/  STL [R1+0x764], R20 ;  /* 0x0007641401007387 */ /* 0x000fe40000100800 */
[----:B------:R-:W-:Y:S02]  /*c340*/  IMAD.MOV R6, RZ, RZ, -R9 ;  /* 0x000000ffff067224 */ /* 0x000fe400078e0a09 */
[----:B------:R-:W-:-:S02]  /*c350*/  IMAD.MOV R5, RZ, RZ, -R5 ;  /* 0x000000ffff057224 */ /* 0x000fc400078e0a05 */
[C---:B------:R-:W-:Y:S02]  /*c360*/  IMAD R7, R250.reuse, R6, R4 ;  /* 0x00000006fa077224 */ /* 0x040fe400078e0204 */
[----:B------:R-:W-:Y:S01]  /*c370*/  IMAD R8, R250, R5, R8 ;  /* 0x00000005fa087224 */ /* 0x000fe200078e0208 */
[----:B------:R-:W-:Y:S01]  /*c380*/  @!P0 IADD3 R14, R14, -R250, RZ ;  /* 0x800000fa0e0e8210 */ /* 0x000fe20007ffe0ff */
[----:B------:R-:W-:Y:S01]  /*c390*/  IMAD.MOV.U32 R19, RZ, RZ, R0 ;  /* 0x000000ffff137224 */ /* 0x000fe200078e0000 */
[----:B------:R-:W-:Y:S01]  /*c3a0*/  ISETP.GT.U32.AND P0, PT, R250, R7, PT ;  /* 0x00000007fa00720c */ /* 0x000fe20003f04070 */
[----:B------:R-:W-:Y:S01]  /*c3b0*/  IMAD.MOV.U32 R0, RZ, RZ, R11 ;  /* 0x000000ffff007224 */ /* 0x000fe200078e000b */
[----:B------:R-:W-:Y:S01]  /*c3c0*/  MOV R6, R14 ;  /* 0x0000000e00067202 */ /* 0x000fe20000000f00 */
[----:B------:R-:W-:Y:S01]  /*c3d0*/  @!P3 IMAD.IADD R16, R16, 0x1, -R250 ;  /* 0x000000011010b824 */ /* 0x000fe200078e0afa */
[C---:B------:R-:W-:Y:S01]  /*c3e0*/  ISETP.GT.U32.AND P3, PT, R250.reuse, R8, PT ;  /* 0x00000008fa00720c */ /* 0x040fe20003f64070 */
[----:B------:R-:W-:Y:S01]  /*c3f0*/  @!P1 IMAD.MOV R19, RZ, RZ, -R19 ;  /* 0x000000ffff139224 */ /* 0x000fe200078e0a13 */
[----:B------:R-:W-:Y:S01]  /*c400*/  ISETP.GT.U32.AND P1, PT, R250, R18, PT ;  /* 0x00000012fa00720c */ /* 0x000fe20003f24070 */
[----:B------:R-:W-:Y:S01]  /*c410*/  @!P4 IMAD.MOV R17, RZ, RZ, -R17 ;  /* 0x000000ffff11c224 */ /* 0x000fe200078e0a11 */
[----:B------:R-:W-:Y:S01]  /*c420*/  ISETP.GE.AND P4, PT, R15, RZ, PT ;  /* 0x000000ff0f00720c */ /* 0x000fe20003f86270 */
[----:B------:R-:W-:Y:S01]  /*c430*/  @!P5 IMAD.MOV R0, RZ, RZ, -R0 ;  /* 0x000000ffff00d224 */ /* 0x000fe200078e0a00 */
[C---:B------:R-:W-:Y:S01]  /*c440*/  ISETP.GE.AND P5, PT, R2.reuse, RZ, PT ;  /* 0x000000ff0200720c */ /* 0x040fe20003fa6270 */
[----:B------:R-:W-:Y:S01]  /*c450*/  VIADD R4, R2, 0x107 ;  /* 0x0000010702047836 */ /* 0x000fe20000000000 */
[----:B------:R-:W-:Y:S01]  /*c460*/  STL [R1+0x75c], R19 ;  /* 0x00075c1301007387 */ /* 0x000fe20000100800 */
[----:B------:R-:W-:-:S02]  /*c470*/  @!P0 IMAD.IADD R7, R7, 0x1, -R250 ;  /* 0x0000000107078824 */ /* 0x000fc400078e0afa */
[----:B------:R-:W-:Y:S01]  /*c480*/  IMAD.MOV.U32 R252, RZ, RZ, R16 ;  /* 0x000000fffffc7224 */ /* 0x000fe200078e0010 */
[----:B------:R-:W-:Y:S01]  /*c490*/  STL [R1+0x758], R17 ;  /* 0x0007581101007387 */ /* 0x000fe20000100800 */
[----:B------:R-:W-:Y:S01]  /*c4a0*/  IABS R9, R4 ;  /* 0x0000000400097213 */ /* 0x000fe20000000000 */
[----:B------:R-:W-:Y:S01]  /*c4b0*/  @!P3 IMAD.IADD R8, R8, 0x1, -R250 ;  /* 0x000000010808b824 */ /* 0x000fe200078e0afa */
[----:B------:R-:W-:Y:S01]  /*c4c0*/  ISETP.GT.U32.AND P0, PT, R250, R7, PT ;  /* 0x00000007fa00720c */ /* 0x000fe20003f04070 */
[----:B------:R1:W-:Y:S01]  /*c4d0*/  STL [R1+0x754], R0 ;  /* 0x0007540001007387 */ /* 0x0003e20000100800 */
[----:B------:R-:W-:Y:S02]  /*c4e0*/  @!P6 IMAD.MOV R6, RZ, RZ, -R6 ;  /* 0x000000ffff06e224 */ /* 0x000fe400078e0a06 */
[----:B------:R-:W-:Y:S01]  /*c4f0*/  IMAD.HI.U32 R5, R246, R9, RZ ;  /* 0x00000009f6057227 */ /* 0x000fe200078e00ff */
[----:B------:R-:W-:Y:S02]  /*c500*/  ISETP.GT.U32.AND P6, PT, R250, R8, PT ;  /* 0x00000008fa00720c */ /* 0x000fe40003fc4070 */
[----:B------:R2:W-:Y:S01]  /*c510*/  STL [R1+0x750], R6 ;  /* 0x0007500601007387 */ /* 0x0005e20000100800 */
[----:B------:R-:W-:Y:S01]  /*c520*/  @!P5 IMAD.MOV R252, RZ, RZ, -R252 ;  /* 0x000000fffffcd224 */ /* 0x000fe200078e0afc */
[----:B------:R-:W-:Y:S01]  /*c530*/  ISETP.GE.AND P5, PT, R4, RZ, PT ;  /* 0x000000ff0400720c */ /* 0x000fe20003fa6270 */
[----:B------:R-:W-:-:S02]  /*c540*/  IMAD.MOV R5, RZ, RZ, -R5 ;  /* 0x000000ffff057224 */ /* 0x000fc400078e0a05 */
[----:B-1----:R-:W-:Y:S02]  /*c550*/  VIADD R0, R2, 0x108 ;  /* 0x0000010802007836 */ /* 0x002fe40000000000 */
[----:B------:R-:W-:Y:S02]  /*c560*/  IMAD R9, R250, R5, R9 ;  /* 0x00000005fa097224 */ /* 0x000fe400078e0209 */
[--C-:B------:R-:W-:Y:S01]  /*c570*/  @!P0 IMAD.IADD R7, R7, 0x1, -R250.reuse ;  /* 0x0000000107078824 */ /* 0x100fe200078e0afa */
[----:B------:R-:W-:Y:S01]  /*c580*/  IABS R3, R0 ;  /* 0x0000000000037213 */ /* 0x000fe20000000000 */
[----:B------:R-:W-:Y:S01]  /*c590*/  VIADD R11, R2, 0x109 ;  /* 0x00000109020b7836 */ /* 0x000fe20000000000 */
[----:B------:R-:W-:Y:S01]  /*c5a0*/  ISETP.GT.U32.AND P0, PT, R250, R9, PT ;  /* 0x00000009fa00720c */ /* 0x000fe20003f04070 */
[----:B------:R-:W-:Y:S01]  /*c5b0*/  @!P6 IMAD.IADD R8, R8, 0x1, -R250 ;  /* 0x000000010808e824 */ /* 0x000fe200078e0afa */
[----:B------:R-:W-:Y:S01]  /*c5c0*/  ISETP.GE.AND P3, PT, R0, RZ, PT ;  /* 0x000000ff0000720c */ /* 0x000fe20003f66270 */
[----:B------:R-:W-:-:S04]  /*c5d0*/  IMAD.HI.U32 R4, R246, R3, RZ ;  /* 0x00000003f6047227 */ /* 0x000fc800078e00ff */
[----:B------:R-:W-:Y:S02]  /*c5e0*/  IMAD.MOV R4, RZ, RZ, -R4 ;  /* 0x000000ffff047224 */ /* 0x000fe400078e0a04 */
[--C-:B------:R-:W-:Y:S01]  /*c5f0*/  @!P1 IMAD.IADD R18, R18, 0x1, -R250.reuse ;  /* 0x0000000112129824 */ /* 0x100fe200078e0afa */
[----:B------:R-:W-:Y:S01]  /*c600*/  ISETP.GE.AND P1, PT, R10, RZ, PT ;  /* 0x000000ff0a00720c */ /* 0x000fe20003f26270 */
[----:B------:R-:W-:Y:S01]  /*c610*/  IMAD R3, R250, R4, R3 ;  /* 0x00000004fa037224 */ /* 0x000fe200078e0203 */
[----:B------:R-:W-:Y:S01]  /*c620*/  IABS R10, R11 ;  /* 0x0000000b000a7213 */ /* 0x000fe20000000000 */
[----:B------:R-:W-:Y:S02]  /*c630*/  VIADD R5, R2, 0x10a ;  /* 0x0000010a02057836 */ /* 0x000fe40000000000 */
[----:B------:R-:W-:Y:S01]  /*c640*/  @!P0 IMAD.IADD R9, R9, 0x1, -R250 ;  /* 0x0000000109098824 */ /* 0x000fe200078e0afa */
[----:B------:R-:W-:Y:S01]  /*c650*/  ISETP.GT.U32.AND P6, PT, R250, R3, PT ;  /* 0x00000003fa00720c */ /* 0x000fe20003fc4070 */
[----:B------:R-:W-:Y:S01]  /*c660*/  IMAD.HI.U32 R0, R246, R10, RZ ;  /* 0x0000000af6007227 */ /* 0x000fe200078e00ff */
[----:B------:R-:W-:-:S03]  /*c670*/  IABS R14, R5 ;  /* 0x00000005000e7213 */ /* 0x000fc60000000000 */
[----:B--2---:R-:W-:Y:S01]  /*c680*/  VIADD R6, R2, 0x10b ;  /* 0x0000010b02067836 */ /* 0x004fe20000000000 */
[----:B------:R-:W-:Y:S01]  /*c690*/  IADD3 R0, -R0, RZ, RZ ;  /* 0x000000ff00007210 */ /* 0x000fe20007ffe1ff */
[----:B------:R-:W-:-:S03]  /*c6a0*/  IMAD.HI.U32 R16, R246, R14, RZ ;  /* 0x0000000ef6107227 */ /* 0x000fc600078e00ff */
[----:B------:R-:W-:Y:S01]  /*c6b0*/  IABS R15, R6 ;  /* 0x00000006000f7213 */ /* 0x000fe20000000000 */
[----:B------:R-:W-:Y:S02]  /*c6c0*/  IMAD.MOV.U32 R17, RZ, RZ, R18 ;  /* 0x000000ffff117224 */ /* 0x000fe400078e0012 */
[----:B------:R-:W-:Y:S01]  /*c6d0*/  @!P6 IMAD.IADD R3, R3, 0x1, -R250 ;  /* 0x000000010303e824 */ /* 0x000fe200078e0afa */
[C---:B------:R-:W-:Y:S01]  /*c6e0*/  ISETP.GT.U32.AND P6, PT, R250.reuse, R9, PT ;  /* 0x00000009fa00720c */ /* 0x040fe20003fc4070 */
[----:B------:R-:W-:Y:S01]  /*c6f0*/  IMAD R10, R250, R0, R10 ;  /* 0x00000000fa0a7224 */ /* 0x000fe200078e020a */
[----:B------:R-:W-:Y:S01]  /*c700*/  @!P2 IADD3 R17, -R17, RZ, RZ ;  /* 0x000000ff1111a210 */ /* 0x000fe20007ffe1ff */
[C---:B------:R-:W-:Y:S01]  /*c710*/  VIADD R0, R2.reuse, 0x10d ;  /* 0x0000010d02007836 */ /* 0x040fe20000000000 */
[----:B------:R-:W-:Y:S01]  /*c720*/  ISETP.GE.AND P2, PT, R11, RZ, PT ;  /* 0x000000ff0b00720c */ /* 0x000fe20003f46270 */
[----:B------:R-:W-:Y:S01]  /*c730*/  VIADD R4, R2, 0x10c ;  /* 0x0000010c02047836 */ /* 0x000fe20000000000 */
[----:B------:R-:W-:Y:S01]  /*c740*/  ISETP.GT.U32.AND P0, PT, R250, R10, PT ;  /* 0x0000000afa00720c */ /* 0x000fe20003f04070 */
[----:B------:R-:W-:Y:S01]  /*c750*/  IMAD.MOV R16, RZ, RZ, -R16 ;  /* 0x000000ffff107224 */ /* 0x000fe200078e0a10 */
[----:B------:R-:W-:Y:S01]  /*c760*/  IABS R11, R0 ;  /* 0x00000000000b7213 */ /* 0x000fe20000000000 */
[----:B------:R-:W-:Y:S01]  /*c770*/  IMAD.HI.U32 R13, R246, R15, RZ ;  /* 0x0000000ff60d7227 */ /* 0x000fe200078e00ff */
[----:B------:R-:W-:Y:S01]  /*c780*/  IABS R12, R4 ;  /* 0x00000004000c7213 */ /* 0x000fe20000000000 */
[----:B------:R1:W-:Y:S02]  /*c790*/  STL [R1+0x74c], R17 ;  /* 0x00074c1101007387 */ /* 0x0003e40000100800 */
[----:B------:R-:W-:-:S02]  /*c7a0*/  IMAD R14, R250, R16, R14 ;  /* 0x00000010fa0e7224 */ /* 0x000fc400078e020e */
[----:B------:R-:W-:Y:S02]  /*c7b0*/  @!P6 IMAD.IADD R9, R9, 0x1, -R250 ;  /* 0x000000010909e824 */ /* 0x000fe400078e0afa */
[----:B------:R-:W-:Y:S01]  /*c7c0*/  IMAD.MOV R13, RZ, RZ, -R13 ;  /* 0x000000ffff0d7224 */ /* 0x000fe200078e0a0d */
[----:B------:R-:W-:Y:S01]  /*c7d0*/  ISETP.GT.U32.AND P6, PT, R250, R14, PT ;  /* 0x0000000efa00720c */ /* 0x000fe20003fc4070 */
[----:B------:R-:W-:Y:S02]  /*c7e0*/  IMAD.MOV.U32 R16, RZ, RZ, R8 ;  /* 0x000000ffff107224 */ /* 0x000fe400078e0008 */
[----:B-1----:R-:W-:Y:S02]  /*c7f0*/  IMAD.MOV.U32 R17, RZ, RZ, R7 ;  /* 0x000000ffff117224 */ /* 0x002fe400078e0007 */
[----:B------:R-:W-:Y:S01]  /*c800*/  IMAD.MOV.U32 R7, RZ, RZ, R11 ;  /* 0x000000ffff077224 */ /* 0x000fe200078e000b */
[----:B------:R-:W-:Y:S01]  /*c810*/  @!P1 IADD3 R16, -R16, RZ, RZ ;  /* 0x000000ff10109210 */ /* 0x000fe20007ffe1ff */
[----:B------:R-:W-:Y:S01]  /*c820*/  IMAD.HI.U32 R11, R246, R12, RZ ;  /* 0x0000000cf60b7227 */ /* 0x000fe200078e00ff */
[----:B------:R-:W-:-:S02]  /*c830*/  ISETP.GE.AND P1, PT, R5, RZ, PT ;  /* 0x000000ff0500720c */ /* 0x000fc40003f26270 */
[----:B------:R-:W-:Y:S01]  /*c840*/  IADD3 R5, R2, 0x10f, RZ ;  /* 0x0000010f02057810 */ /* 0x000fe20007ffe0ff */
[C---:B------:R-:W-:Y:S02]  /*c850*/  IMAD R15, R250.reuse, R13, R15 ;  /* 0x0000000dfa0f7224 */ /* 0x040fe400078e020f */
[----:B------:R-:W-:Y:S02]  /*c860*/  IMAD.MOV.U32 R13, RZ, RZ, R9 ;  /* 0x000000ffff0d7224 */ /* 0x000fe400078e0009 */
[----:B------:R-:W-:Y:S02]  /*c870*/  IMAD.MOV R11, RZ, RZ, -R11 ;  /* 0x000000ffff0b7224 */ /* 0x000fe400078e0a0b */
[----:B------:R-:W-:Y:S01]  /*c880*/  @!P4 IMAD.MOV R17, RZ, RZ, -R17 ;  /* 0x000000ffff11c224 */ /* 0x000fe200078e0a11 */
[C---:B------:R-:W-:Y:S01]  /*c890*/  ISETP.GT.U32.AND P4, PT, R250.reuse, R3, PT ;  /* 0x00000003fa00720c */ /* 0x040fe20003f84070 */
[----:B------:R-:W-:Y:S01]  /*c8a0*/  @!P5 IMAD.MOV R13, RZ, RZ, -R13 ;  /* 0x000000ffff0dd224 */ /* 0x000fe200078e0a0d */
[C---:B------:R-:W-:Y:S01]  /*c8b0*/  ISETP.GT.U32.AND P5, PT, R250.reuse, R15, PT ;  /* 0x0000000ffa00720c */ /* 0x040fe20003fa4070 */
[----:B------:R-:W-:Y:S01]  /*c8c0*/  IMAD R12, R250, R11, R12 ;  /* 0x0000000bfa0c7224 */ /* 0x000fe200078e020c */
[----:B------:R-:W-:Y:S01]  /*c8d0*/  STL [R1+0x73c], R17 ;  /* 0x00073c1101007387 */ /* 0x000fe20000100800 */
[----:B------:R-:W-:-:S02]  /*c8e0*/  @!P0 IMAD.IADD R10, R10, 0x1, -R250 ;  /* 0x000000010a0a8824 */ /* 0x000fc400078e0afa */
[--C-:B------:R-:W-:Y:S01]  /*c8f0*/  @!P6 IMAD.IADD R14, R14, 0x1, -R250.reuse ;  /* 0x000000010e0ee824 */ /* 0x100fe200078e0afa */
[C---:B------:R-:W-:Y:S01]  /*c900*/  ISETP.GT.U32.AND P6, PT, R250.reuse, R12, PT ;  /* 0x0000000cfa00720c */ /* 0x040fe20003fc4070 */
[----:B------:R1:W-:Y:S01]  /*c910*/  STL [R1+0x740], R16 ;  /* 0x0007401001007387 */ /* 0x0003e20000100800 */
[----:B------:R-:W-:Y:S01]  /*c920*/  ISETP.GT.U32.AND P0, PT, R250, R10, PT ;  /* 0x0000000afa00720c */ /* 0x000fe20003f04070 */
[----:B------:R-:W-:Y:S02]  /*c930*/  IMAD.HI.U32 R8, R246, R7, RZ ;  /* 0x00000007f6087227 */ /* 0x000fe400078e00ff */
[----:B------:R2:W-:Y:S02]  /*c940*/  STL [R1+0x744], R13 ;  /* 0x0007440d01007387 */ /* 0x0005e40000100800 */
[--C-:B------:R-:W-:Y:S01]  /*c950*/  @!P4 IMAD.IADD R3, R3, 0x1, -R250.reuse ;  /* 0x000000010303c824 */ /* 0x100fe200078e0afa */
[----:B------:R-:W-:Y:S01]  /*c960*/  ISETP.GE.AND P4, PT, R6, RZ, PT ;  /* 0x000000ff0600720c */ /* 0x000fe20003f86270 */
[--C-:B------:R-:W-:Y:S01]  /*c970*/  @!P5 IMAD.IADD R15, R15, 0x1, -R250.reuse ;  /* 0x000000010f0fd824 */ /* 0x100fe200078e0afa */
[----:B------:R-:W-:Y:S01]  /*c980*/  ISETP.GT.U32.AND P5, PT, R250, R14, PT ;  /* 0x0000000efa00720c */ /* 0x000fe20003fa4070 */
[----:B------:R-:W-:Y:S01]  /*c990*/  IMAD.MOV.U32 R9, RZ, RZ, R3 ;  /* 0x000000ffff097224 */ /* 0x000fe200078e0003 */
[----:B-1----:R-:W-:Y:S01]  /*c9a0*/  IABS R16, R5 ;  /* 0x0000000500107213 */ /* 0x002fe20000000000 */
[----:B------:R-:W-:-:S02]  /*c9b0*/  @!P6 IMAD.IADD R12, R12, 0x1, -R250 ;  /* 0x000000010c0ce824 */ /* 0x000fc400078e0afa */
[----:B--2---:R-:W-:Y:S02]  /*c9c0*/  VIADD R13, R2, 0x10e ;  /* 0x0000010e020d7836 */ /* 0x004fe40000000000 */
[----:B------:R-:W-:Y:S01]  /*c9d0*/  IMAD.MOV R8, RZ, RZ, -R8 ;  /* 0x000000ffff087224 */ /* 0x000fe200078e0a08 */
[----:B------:R-:W-:Y:S01]  /*c9e0*/  ISETP.GT.U32.AND P6, PT, R250, R12, PT ;  /* 0x0000000cfa00720c */ /* 0x000fe20003fc4070 */
[----:B------:R-:W-:Y:S01]  /*c9f0*/  @!P0 IMAD.IADD R10, R10, 0x1, -R250 ;  /* 0x000000010a0a8824 */ /* 0x000fe200078e0afa */
[----:B------:R-:W-:Y:S01]  /*ca00*/  IABS R3, R13 ;  /* 0x0000000d00037213 */ /* 0x000fe20000000000 */
[----:B------:R-:W-:Y:S01]  /*ca10*/  @!P3 IMAD.MOV R9, RZ, RZ, -R9 ;  /* 0x000000ffff09b224 */ /* 0x000fe200078e0a09 */
[----:B------:R-:W-:Y:S01]  /*ca20*/  ISETP.GE.AND P0, PT, R4, RZ, PT ;  /* 0x000000ff0400720c */ /* 0x000fe20003f06270 */
[----:B------:R-:W-:Y:S01]  /*ca30*/  IMAD R4, R250, R8, R7 ;  /* 0x00000008fa047224 */ /* 0x000fe200078e0207 */
[----:B------:R-:W-:Y:S01]  /*ca40*/  @!P5 IADD3 R14, R14, -R250, RZ ;  /* 0x800000fa0e0ed210 */ /* 0x000fe20007ffe0ff */
[----:B------:R-:W-:Y:S01]  /*ca50*/  IMAD.HI.U32 R6, R246, R3, RZ ;  /* 0x00000003f6067227 */ /* 0x000fe200078e00ff */
[C---:B------:R-:W-:Y:S01]  /*ca60*/  ISETP.GT.U32.AND P3, PT, R250.reuse, R15, PT ;  /* 0x0000000ffa00720c */ /* 0x040fe20003f64070 */
[----:B------:R1:W-:Y:S01]  /*ca70*/  STL [R1+0x748], R9 ;  /* 0x0007480901007387 */ /* 0x0003e20000100800 */
[----:B------:R-:W-:Y:S01]  /*ca80*/  ISETP.GT.U32.AND P5, PT, R250, R4, PT ;  /* 0x00000004fa00720c */ /* 0x000fe20003fa4070 */
[----:B------:R-:W-:-:S02]  /*ca90*/  IMAD.MOV R6, RZ, RZ, -R6 ;  /* 0x000000ffff067224 */ /* 0x000fc400078e0a06 */
[----:B------:R-:W-:Y:S02]  /*caa0*/  VIADD R8, R2, 0x110 ;  /* 0x0000011002087836 */ /* 0x000fe40000000000 */
[----:B------:R-:W-:Y:S02]  /*cab0*/  IMAD R3, R250, R6, R3 ;  /* 0x00000006fa037224 */ /* 0x000fe400078e0203 */
[----:B------:R-:W-:Y:S01]  /*cac0*/  @!P6 IMAD.IADD R12, R12, 0x1, -R250 ;  /* 0x000000010c0ce824 */ /* 0x000fe200078e0afa */
[----:B------:R-:W-:Y:S01]  /*cad0*/  IABS R11, R8 ;  /* 0x00000008000b7213 */ /* 0x000fe20000000000 */
[----:B-1----:R-:W-:Y:S01]  /*cae0*/  VIADD R9, R2, 0x111 ;  /* 0x0000011102097836 */ /* 0x002fe20000000000 */
[----:B------:R-:W-:Y:S01]  /*caf0*/  ISETP.GT.U32.AND P6, PT, R250, R3, PT ;  /* 0x00000003fa00720c */ /* 0x000fe20003fc4070 */
[----:B------:R-:W-:-:S03]  /*cb00*/  IMAD.HI.U32 R17, R246, R16, RZ ;  /* 0x00000010f6117227 */ /* 0x000fc600078e00ff */
[----:B------:R-:W-:Y:S01]  /*cb10*/  IABS R7, R9 ;  /* 0x0000000900077213 */ /* 0x000fe20000000000 */
[--C-:B------:R-:W-:Y:S01]  /*cb20*/  @!P3 IMAD.IADD R15, R15, 0x1, -R250.reuse ;  /* 0x000000010f0fb824 */ /* 0x100fe200078e0afa */
[----:B------:R-:W-:Y:S01]  /*cb30*/  ISETP.GE.AND P3, PT, R0, RZ, PT ;  /* 0x000000ff0000720c */ /* 0x000fe20003f66270 */
[----:B------:R-:W-:Y:S01]  /*cb40*/  @!P5 IMAD.IADD R4, R4, 0x1, -R250 ;  /* 0x000000010404d824 */ /* 0x000fe200078e0afa */
[----:B------:R-:W-:Y:S01]  /*cb50*/  ISETP.GE.AND P5, PT, R13, RZ, PT ;  /* 0x000000ff0d00720c */ /* 0x000fe20003fa6270 */
[----:B------:R-:W-:Y:S02]  /*cb60*/  IMAD.MOV.U32 R19, RZ, RZ, R10 ;  /* 0x000000ffff137224 */ /* 0x000fe400078e000a */
[----:B------:R-:W-:-:S04]  /*cb70*/  IMAD.HI.U32 R0, R246, R11, RZ ;  /* 0x0000000bf6007227 */ /* 0x000fc800078e00ff */
[----:B------:R-:W-:Y:S02]  /*cb80*/  IMAD.MOV R17, RZ, RZ, -R17 ;  /* 0x000000ffff117224 */ /* 0x000fe400078e0a11 */
[----:B------:R-:W-:Y:S01]  /*cb90*/  @!P2 IMAD.MOV R19, RZ, RZ, -R19 ;  /* 0x000000ffff13a224 */ /* 0x000fe200078e0a13 */
[----:B------:R-:W-:Y:S01]  /*cba0*/  ISETP.GT.U32.AND P2, PT, R250, R4, PT ;  /* 0x00000004fa00720c */ /* 0x000fe20003f44070 */
[----:B------:R-:W-:-:S03]  /*cbb0*/  IMAD.HI.U32 R6, R246, R7, RZ ;  /* 0x00000007f6067227 */ /* 0x000fc600078e00ff */
[----:B------:R-:W-:Y:S01]  /*cbc0*/  STL [R1+0x6b0], R19 ;  /* 0x0006b01301007387 */ /* 0x000fe20000100800 */
[----:B------:R-:W-:Y:S02]  /*cbd0*/  IMAD.MOV R0, RZ, RZ, -R0 ;  /* 0x000000ffff007224 */ /* 0x000fe400078e0a00 */
[C---:B------:R-:W-:Y:S02]  /*cbe0*/  IMAD R13, R250.reuse, R17, R16 ;  /* 0x00000011fa0d7224 */ /* 0x040fe400078e0210 */
[----:B------:R-:W-:Y:S02]  /*cbf0*/  @!P6 IMAD.IADD R3, R3, 0x1, -R250 ;  /* 0x000000010303e824 */ /* 0x000fe400078e0afa */
[----:B------:R-:W-:Y:S01]  /*cc00*/  IMAD.MOV.U32 R18, RZ, RZ, R14 ;  /* 0x000000ffff127224 */ /* 0x000fe200078e000e */
[C---:B------:R-:W-:Y:S01]  /*cc10*/  ISETP.GT.U32.AND P6, PT, R250.reuse, R13, PT ;  /* 0x0000000dfa00720c */ /* 0x040fe20003fc4070 */
[----:B------:R-:W-:Y:S02]  /*cc20*/  IMAD.MOV R6, RZ, RZ, -R6 ;  /* 0x000000ffff067224 */ /* 0x000fe400078e0a06 */
[----:B------:R-:W-:-:S02]  /*cc30*/  IMAD R11, R250, R0, R11 ;  /* 0x00000000fa0b7224 */ /* 0x000fc400078e020b */
[----:B------:R-:W-:Y:S02]  /*cc40*/  VIADD R0, R2, 0x112 ;  /* 0x0000011202007836 */ /* 0x000fe40000000000 */
[----:B------:R-:W-:Y:S01]  /*cc50*/  @!P1 IMAD.MOV R18, RZ, RZ, -R18 ;  /* 0x000000ffff129224 */ /* 0x000fe200078e0a12 */
[C---:B------:R-:W-:Y:S01]  /*cc60*/  ISETP.GT.U32.AND P1, PT, R250.reuse, R3, PT ;  /* 0x00000003fa00720c */ /* 0x040fe20003f24070 */
[C---:B------:R-:W-:Y:S01]  /*cc70*/  IMAD R7, R250.reuse, R6, R7 ;  /* 0x00000006fa077224 */ /* 0x040fe200078e0207 */
[----:B------:R-:W-:Y:S01]  /*cc80*/  IABS R10, R0 ;  /* 0x00000000000a7213 */ /* 0x000fe20000000000 */
[----:B------:R-:W-:Y:S01]  /*cc90*/  @!P4 IMAD.MOV R15, RZ, RZ, -R15 ;  /* 0x000000ffff0fc224 */ /* 0x000fe200078e0a0f */
[----:B------:R-:W-:Y:S01]  /*cca0*/  ISETP.GT.U32.AND P4, PT, R250, R11, PT ;  /* 0x0000000bfa00720c */ /* 0x000fe20003f84070 */
[----:B------:R-:W-:Y:S01]  /*ccb0*/  @!P2 IMAD.IADD R4, R4, 0x1, -R250 ;  /* 0x000000010404a824 */ /* 0x000fe200078e0afa */
[----:B------:R-:W-:Y:S01]  /*ccc0*/  ISETP.GT.U32.AND P2, PT, R250, R7, PT ;  /* 0x00000007fa00720c */ /* 0x000fe20003f44070 */
[----:B------:R-:W-:Y:S01]  /*ccd0*/  IMAD.MOV.U32 R16, RZ, RZ, R12 ;  /* 0x000000ffff107224 */ /* 0x000fe200078e000c */
[----:B------:R-:W-:Y:S01]  /*cce0*/  IADD3 R6, R2, 0x113, RZ ;  /* 0x0000011302067810 */ /* 0x000fe20007ffe0ff */
[----:B------:R-:W-:Y:S01]  /*ccf0*/  IMAD.HI.U32 R12, R246, R10, RZ ;  /* 0x0000000af60c7227 */ /* 0x000fe200078e00ff */
[----:B------:R-:W-:Y:S02]  /*cd00*/  STL [R1+0x6d0], R18 ;  /* 0x0006d01201007387 */ /* 0x000fe40000100800 */
[----:B------:R-:W-:Y:S01]  /*cd10*/  IABS R14, R6 ;  /* 0x00000006000e7213 */ /* 0x000fe20000000000 */
[----:B------:R-:W-:Y:S01]  /*cd20*/  IMAD.MOV R12, RZ, RZ, -R12 ;  /* 0x000000ffff0c7224 */ /* 0x000fe200078e0a0c */
[----:B------:R1:W-:Y:S01]  /*cd30*/  STL [R1+0x6f8], R15 ;  /* 0x0006f80f01007387 */ /* 0x0003e20000100800 */
[--C-:B------:R-:W-:Y:S01]  /*cd40*/  @!P6 IMAD.IADD R13, R13, 0x1, -R250.reuse ;  /* 0x000000010d0de824 */ /* 0x100fe200078e0afa */
[----:B------:R-:W-:Y:S01]  /*cd50*/  ISETP.GE.AND P6, PT, R9, RZ, PT ;  /* 0x000000ff0900720c */ /* 0x000fe20003fc6270 */
[----:B------:R-:W-:Y:S01]  /*cd60*/  @!P1 IMAD.IADD R3, R3, 0x1, -R250 ;  /* 0x0000000103039824 */ /* 0x000fe200078e0afa */
[----:B------:R-:W-:Y:S01]  /*cd70*/  @!P0 IADD3 R16, -R16, RZ, RZ ;  /* 0x000000ff10108210 */ /* 0x000fe20007ffe1ff */
[C---:B------:R-:W-:Y:S01]  /*cd80*/  IMAD R9, R250.reuse, R12, R10 ;  /* 0x0000000cfa097224 */ /* 0x040fe200078e020a */
[----:B------:R-:W-:Y:S01]  /*cd90*/  ISETP.GE.AND P0, PT, R5, RZ, PT ;  /* 0x000000ff0500720c */ /* 0x000fe20003f06270 */
[----:B------:R-:W-:Y:S01]  /*cda0*/  @!P4 IMAD.IADD R11, R11, 0x1, -R250 ;  /* 0x000000010b0bc824 */ /* 0x000fe200078e0afa */
[----:B------:R-:W-:Y:S01]  /*cdb0*/  ISETP.GT.U32.AND P4, PT, R250, R13, PT ;  /* 0x0000000dfa00720c */ /* 0x000fe20003f84070 */
[----:B------:R-:W-:Y:S01]  /*cdc0*/  IMAD.MOV.U32 R12, RZ, RZ, R3 ;  /* 0x000000ffff0c7224 */ /* 0x000fe200078e0003 */
[----:B------:R-:W-:Y:S01]  /*cdd0*/  STL [R1+0x738], R16 ;  /* 0x0007381001007387 */ /* 0x000fe20000100800 */
[----:B-1----:R-:W-:Y:S01]  /*cde0*/  IMAD.MOV.U32 R15, RZ, RZ, R4 ;  /* 0x000000ffff0f7224 */ /* 0x002fe200078e0004 */
[----:B------:R-:W-:Y:S01]  /*cdf0*/  ISETP.GE.AND P1, PT, R8, RZ, PT ;  /* 0x000000ff0800720c */ /* 0x000fe20003f26270 */
[----:B------:R-:W-:Y:S01]  /*ce00*/  @!P2 IMAD.IADD R7, R7, 0x1, -R250 ;  /* 0x000000010707a824 */ /* 0x000fe200078e0afa */
[C---:B------:R-:W-:Y:S01]  /*ce10*/  ISETP.GT.U32.AND P2, PT, R250.reuse, R11, PT ;  /* 0x0000000bfa00720c */ /* 0x040fe20003f44070 */
[----:B------:R-:W-:Y:S01]  /*ce20*/  @!P5 IMAD.MOV R12, RZ, RZ, -R12 ;  /* 0x000000ffff0cd224 */ /* 0x000fe200078e0a0c */
[----:B------:R-:W-:Y:S01]  /*ce30*/  ISETP.GT.U32.AND P5, PT, R250, R9, PT ;  /* 0x00000009fa00720c */ /* 0x000fe20003fa4070 */
[----:B------:R-:W-:-:S02]  /*ce40*/  VIADD R10, R2, 0x114 ;  /* 0x00000114020a7836 */ /* 0x000fc40000000000 */
[----:B------:R-:W-:Y:S01]  /*ce50*/  @!P3 IMAD.MOV R15, RZ, RZ, -R15 ;  /* 0x000000ffff0fb224 */ /* 0x000fe200078e0a0f */
[----:B------:R-:W-:Y:S01]  /*ce60*/  ISETP.GT.U32.AND P3, PT, R250, R7, PT ;  /* 0x00000007fa00720c */ /* 0x000fe20003f64070 */
[----:B------:R-:W-:Y:S01]  /*ce70*/  IMAD.MOV.U32 R5, RZ, RZ, R14 ;  /* 0x000000ffff057224 */ /* 0x000fe200078e000e */
[----:B------:R-:W-:Y:S01]  /*ce80*/  IABS R3, R10 ;  /* 0x0000000a00037213 */ /* 0x000fe20000000000 */
[--C-:B------:R-:W-:Y:S01]  /*ce90*/  @!P4 IMAD.IADD R13, R13, 0x1, -R250.reuse ;  /* 0x000000010d0dc824 */ /* 0x100fe200078e0afa */
[----:B------:R-:W-:Y:S01]  /*cea0*/  STL [R1+0x6fc], R15 ;  /* 0x0006fc0f01007387 */ /* 0x000fe20000100800 */
[----:B------:R-:W-:Y:S01]  /*ceb0*/  IMAD.HI.U32 R8, R246, R5, RZ ;  /* 0x00000005f6087227 */ /* 0x000fe200078e00ff */
[----:B------:R-:W-:Y:S02]  /*cec0*/  ISETP.GE.AND P4, PT, R0, RZ, PT ;  /* 0x000000ff0000720c */ /* 0x000fe40003f86270 */
[----:B------:R1:W-:Y:S01]  /*ced0*/  STL [R1+0x734], R12 ;  /* 0x0007340c01007387 */ /* 0x0003e20000100800 */
[----:B------:R-:W-:Y:S01]  /*cee0*/  IMAD.MOV.U32 R14, RZ, RZ, R13 ;  /* 0x000000ffff0e7224 */ /* 0x000fe200078e000d */
[----:B------:R-:W-:Y:S01]  /*cef0*/  IADD3 R8, -R8, RZ, RZ ;  /* 0x000000ff08087210 */ /* 0x000fe20007ffe1ff */
[--C-:B------:R-:W-:Y:S01]  /*cf00*/  @!P5 IMAD.IADD R9, R9, 0x1, -R250.reuse ;  /* 0x000000010909d824 */ /* 0x100fe200078e0afa */
[----:B------:R-:W-:Y:S01]  /*cf10*/  @!P2 IADD3 R11, R11, -R250, RZ ;  /* 0x800000fa0b0ba210 */ /* 0x000fe20007ffe0ff */
[----:B------:R-:W-:Y:S01]  /*cf20*/  @!P3 IMAD.IADD R7, R7, 0x1, -R250 ;  /* 0x000000010707b824 */ /* 0x000fe200078e0afa */
[----:B------:R-:W-:Y:S01]  /*cf30*/  ISETP.GE.AND P3, PT, R6, RZ, PT ;  /* 0x000000ff0600720c */ /* 0x000fe20003f66270 */
[----:B------:R-:W-:Y:S01]  /*cf40*/  VIADD R6, R2, 0x116 ;  /* 0x0000011602067836 */ /* 0x000fe20000000000 */
[----:B------:R-:W-:Y:S01]  /*cf50*/  @!P0 IADD3 R14, -R14, RZ, RZ ;  /* 0x000000ff0e0e8210 */ /* 0x000fe20007ffe1ff */
[C---:B------:R-:W-:Y:S01]  /*cf60*/  IMAD R5, R250.reuse, R8, R5 ;  /* 0x00000008fa057224 */ /* 0x040fe200078e0205 */
[----:B------:R-:W-:Y:S01]  /*cf70*/  ISETP.GT.U32.AND P0, PT, R250, R9, PT ;  /* 0x00000009fa00720c */ /* 0x000fe20003f04070 */
[----:B-1----:R-:W-:Y:S01]  /*cf80*/  IMAD.HI.U32 R12, R246, R3, RZ ;  /* 0x00000003f60c7227 */ /* 0x002fe200078e00ff */
[----:B------:R-:W-:Y:S01]  /*cf90*/  ISETP.GE.AND P5, PT, R10, RZ, PT ;  /* 0x000000ff0a00720c */ /* 0x000fe20003fa6270 */
[----:B------:R-:W-:Y:S01]  /*cfa0*/  STL [R1+0x700], R14 ;  /* 0x0007000e01007387 */ /* 0x000fe20000100800 */
[----:B------:R-:W-:Y:S01]  /*cfb0*/  IABS R10, R6 ;  /* 0x00000006000a7213 */ /* 0x000fe20000000000 */
[----:B------:R-:W-:Y:S01]  /*cfc0*/  IMAD.MOV R12, RZ, RZ, -R12 ;  /* 0x000000ffff0c7224 */ /* 0x000fe200078e0a0c */
[----:B------:R-:W-:Y:S01]  /*cfd0*/  ISETP.GT.U32.AND P2, PT, R250, R5, PT ;  /* 0x00000005fa00720c */ /* 0x000fe20003f44070 */
[----:B------:R-:W-:-:S02]  /*cfe0*/  VIADD R4, R2, 0x115 ;  /* 0x0000011502047836 */ /* 0x000fc40000000000 */
[C---:B------:R-:W-:Y:S02]  /*cff0*/  IMAD R3, R250.reuse, R12, R3 ;  /* 0x0000000cfa037224 */ /* 0x040fe400078e0203 */
[----:B------:R-:W-:Y:S01]  /*d000*/  @!P1 IMAD.MOV R11, RZ, RZ, -R11 ;  /* 0x000000ffff0b9224 */ /* 0x000fe200078e0a0b */
[----:B------:R-:W-:Y:S01]  /*d010*/  IABS R0, R4 ;  /* 0x0000000400007213 */ /* 0x000fe20000000000 */
[----:B------:R-:W-:Y:S01]  /*d020*/  IMAD.MOV.U32 R13, RZ, RZ, R7 ;  /* 0x000000ffff0d7224 */ /* 0x000fe200078e0007 */
[----:B------:R-:W-:Y:S01]  /*d030*/  ISETP.GT.U32.AND P1, PT, R250, R3, PT ;  /* 0x00000003fa00720c */ /* 0x000fe20003f24070 */
[C---:B------:R-:W-:Y:S01]  /*d040*/  IMAD.HI.U32 R7, R246.reuse, R10, RZ ;  /* 0x0000000af6077227 */ /* 0x040fe200078e00ff */
[----:B------:R1:W-:Y:S03]  /*d050*/  STL [R1+0x720], R11 ;  /* 0x0007200b01007387 */ /* 0x0003e60000100800 */
[----:B------:R-:W-:-:S04]  /*d060*/  IMAD.HI.U32 R8, R246, R0, RZ ;  /* 0x00000000f6087227 */ /* 0x000fc800078e00ff */
[----:B------:R-:W-:Y:S02]  /*d070*/  IMAD.MOV R7, RZ, RZ, -R7 ;  /* 0x000000ffff077224 */ /* 0x000fe400078e0a07 */
[----:B------:R-:W-:Y:S02]  /*d080*/  @!P0 IMAD.IADD R9, R9, 0x1, -R250 ;  /* 0x0000000109098824 */ /* 0x000fe400078e0afa */
[----:B------:R-:W-:Y:S02]  /*d090*/  IMAD.MOV R8, RZ, RZ, -R8 ;  /* 0x000000ffff087224 */ /* 0x000fe400078e0a08 */
[----:B------:R-:W-:Y:S02]  /*d0a0*/  IMAD R10, R250, R7, R10 ;  /* 0x00000007fa0a7224 */ /* 0x000fe400078e020a */
[----:B------:R-:W-:Y:S02]  /*d0b0*/  IMAD.MOV.U32 R12, RZ, RZ, R9 ;  /* 0x000000ffff0c7224 */ /* 0x000fe400078e0009 */
[----:B------:R-:W-:-:S02]  /*d0c0*/  @!P2 IMAD.IADD R5, R5, 0x1, -R250 ;  /* 0x000000010505a824 */ /* 0x000fc400078e0afa */
[----:B------:R-:W-:Y:S02]  /*d0d0*/  @!P1 IMAD.IADD R3, R3, 0x1, -R250 ;  /* 0x0000000103039824 */ /* 0x000fe400078e0afa */
[C---:B------:R-:W-:Y:S01]  /*d0e0*/  IMAD R0, R250.reuse, R8, R0 ;  /* 0x00000008fa007224 */ /* 0x040fe200078e0200 */
[C---:B------:R-:W-:Y:S01]  /*d0f0*/  ISETP.GT.U32.AND P2, PT, R250.reuse, R5, PT ;  /* 0x00000005fa00720c */ /* 0x040fe20003f44070 */
[----:B------:R-:W-:Y:S01]  /*d100*/  @!P4 IMAD.MOV R12, RZ, RZ, -R12 ;  /* 0x000000ffff0cc224 */ /* 0x000fe200078e0a0c */
[----:B------:R-:W-:Y:S01]  /*d110*/  ISETP.GT.U32.AND P4, PT, R250, R10, PT ;  /* 0x0000000afa00720c */ /* 0x000fe20003f84070 */
[----:B------:R-:W-:Y:S01]  /*d120*/  @!P6 IMAD.MOV R13, RZ, RZ, -R13 ;  /* 0x000000ffff0de224 */ /* 0x000fe200078e0a0d */
[----:B------:R-:W-:Y:S01]  /*d130*/  ISETP.GE.AND P6, PT, R4, RZ, PT ;  /* 0x000000ff0400720c */ /* 0x000fe20003fc6270 */
[----:B------:R-:W-:Y:S01]  /*d140*/  VIADD R4, R2, 0x117 ;  /* 0x0000011702047836 */ /* 0x000fe20000000000 */
[----:B------:R-:W-:Y:S01]  /*d150*/  ISETP.GT.U32.AND P1, PT, R250, R3, PT ;  /* 0x00000003fa00720c */ /* 0x000fe20003f24070 */
[----:B------:R-:W-:Y:S01]  /*d160*/  VIADD R230, R2, 0x1f8 ;  /* 0x000001f802e67836 */ /* 0x000fe20000000000 */
[----:B------:R-:W-:Y:S01]  /*d170*/  ISETP.GT.U32.AND P0, PT, R250, R0, PT ;  /* 0x00000000fa00720c */ /* 0x000fe20003f04070 */
[----:B------:R2:W-:Y:S01]  /*d180*/  STL [R1+0x730], R13 ;  /* 0x0007300d01007387 */ /* 0x0005e20000100800 */
[----:B------:R-:W-:Y:S01]  /*d190*/  IABS R17, R4 ;  /* 0x0000000400117213 */ /* 0x000fe20000000000 */
[C---:B------:R-:W-:Y:S01]  /*d1a0*/  VIADD R231, R2.reuse, 0x1fa ;  /* 0x000001fa02e77836 */ /* 0x040fe20000000000 */
[----:B------:R-:W-:Y:S01]  /*d1b0*/  IADD3 R8, R2, 0x118, RZ ;  /* 0x0000011802087810 */ /* 0x000fe20007ffe0ff */
[--C-:B------:R-:W-:Y:S01]  /*d1c0*/  @!P2 IMAD.IADD R5, R5, 0x1, -R250.reuse ;  /* 0x000000010505a824 */ /* 0x100fe200078e0afa */
[----:B------:R-:W-:Y:S01]  /*d1d0*/  ISETP.GE.AND P2, PT, R6, RZ, PT ;  /* 0x000000ff0600720c */ /* 0x000fe20003f46270 */
[----:B------:R-:W-:Y:S01]  /*d1e0*/  IMAD.HI.U32 R9, R246, R17, RZ ;  /* 0x00000011f6097227 */ /* 0x000fe200078e00ff */
[----:B------:R-:W-:Y:S01]  /*d1f0*/  IABS R16, R8 ;  /* 0x0000000800107213 */ /* 0x000fe20000000000 */
[----:B------:R3:W-:Y:S01]  /*d200*/  STL [R1+0x718], R12 ;  /* 0x0007180c01007387 */ /* 0x0007e20000100800 */
[----:B------:R-:W-:Y:S01]  /*d210*/  IABS R249, R230 ;  /* 0x000000e600f97213 */ /* 0x000fe20000000000 */
[--C-:B------:R-:W-:Y:S01]  /*d220*/  @!P4 IMAD.IADD R10, R10, 0x1, -R250.reuse ;  /* 0x000000010a0ac824 */ /* 0x100fe200078e0afa */
[----:B------:R-:W-:Y:S01]  /*d230*/  @!P1 IADD3 R3, R3, -R250, RZ ;  /* 0x800000fa03039210 */ /* 0x000fe20007ffe0ff */
[----:B------:R-:W-:Y:S01]  /*d240*/  @!P0 IMAD.IADD R0, R0, 0x1, -R250 ;  /* 0x0000000100008824 */ /* 0x000fe200078e0afa */
[----:B------:R-:W-:Y:S01]  /*d250*/  ISETP.GE.AND P1, PT, R8, RZ, PT ;  /* 0x000000ff0800720c */ /* 0x000fe20003f26270 */
[----:B------:R-:W-:Y:S01]  /*d260*/  IMAD.MOV R8, RZ, RZ, -R9 ;  /* 0x000000ffff087224 */ /* 0x000fe200078e0a09 */
[C---:B------:R-:W-:Y:S01]  /*d270*/  ISETP.GT.U32.AND P4, PT, R250.reuse, R10, PT ;  /* 0x0000000afa00720c */ /* 0x040fe20003f84070 */
[----:B-1----:R-:W-:Y:S01]  /*d280*/  IMAD.MOV.U32 R11, RZ, RZ, R5 ;  /* 0x000000ffff0b7224 */ /* 0x002fe200078e0005 */
[----:B------:R-:W-:Y:S01]  /*d290*/  ISETP.GT.U32.AND P0, PT, R250, R0, PT ;  /* 0x00000000fa00720c */ /* 0x000fe20003f04070 */
[----:B------:R-:W-:-:S04]  /*d2a0*/  IMAD.HI.U32 R5, R246, R16, RZ ;  /* 0x00000010f6057227 */ /* 0x000fc800078e00ff */
[C---:B------:R-:W-:Y:S02]  /*d2b0*/  IMAD R17, R250.reuse, R8, R17 ;  /* 0x00000008fa117224 */ /* 0x040fe400078e0211 */
[----:B--2---:R-:W-:Y:S02]  /*d2c0*/  IMAD.MOV.U32 R13, RZ, RZ, R3 ;  /* 0x000000ffff0d7224 */ /* 0x004fe400078e0003 */
[----:B------:R-:W-:Y:S02]  /*d2d0*/  IMAD.MOV R5, RZ, RZ, -R5 ;  /* 0x000000ffff057224 */ /* 0x000fe400078e0a05 */
[----:B------:R-:W-:Y:S01]  /*d2e0*/  @!P5 IMAD.MOV R13, RZ, RZ, -R13 ;  /* 0x000000ffff0dd224 */ /* 0x000fe200078e0a0d */
[C---:B------:R-:W-:Y:S01]  /*d2f0*/  ISETP.GT.U32.AND P5, PT, R250.reuse, R17, PT ;  /* 0x00000011fa00720c */ /* 0x040fe20003fa4070 */
[----:B------:R-:W-:Y:S02]  /*d300*/  IMAD R16, R250, R5, R16 ;  /* 0x00000005fa107224 */ /* 0x000fe400078e0210 */
[----:B------:R-:W-:-:S02]  /*d310*/  @!P4 IMAD.IADD R10, R10, 0x1, -R250 ;  /* 0x000000010a0ac824 */ /* 0x000fc400078e0afa */
[----:B------:R-:W-:Y:S01]  /*d320*/  @!P3 IMAD.MOV R11, RZ, RZ, -R11 ;  /* 0x000000ffff0bb224 */ /* 0x000fe200078e0a0b */
[----:B------:R-:W-:Y:S01]  /*d330*/  ISETP.GT.U32.AND P4, PT, R250, R16, PT ;  /* 0x00000010fa00720c */ /* 0x000fe20003f84070 */
[----:B------:R-:W-:Y:S01]  /*d340*/  VIADD R6, R2, 0x119 ;  /* 0x0000011902067836 */ /* 0x000fe20000000000 */
[----:B------:R-:W-:Y:S01]  /*d350*/  ISETP.GE.AND P3, PT, R4, RZ, PT ;  /* 0x000000ff0400720c */ /* 0x000fe20003f66270 */
[--C-:B------:R-:W-:Y:S01]  /*d360*/  @!P0 IMAD.IADD R0, R0, 0x1, -R250.reuse ;  /* 0x0000000100008824 */ /* 0x100fe200078e0afa */
[----:B------:R1:W-:Y:S01]  /*d370*/  STL [R1+0x71c], R11 ;  /* 0x00071c0b01007387 */ /* 0x0003e20000100800 */
[----:B---3--:R-:W-:Y:S01]  /*d380*/  VIADD R12, R2, 0x11a ;  /* 0x0000011a020c7836 */ /* 0x008fe20000000000 */
[----:B------:R-:W-:Y:S01]  /*d390*/  IABS R7, R6 ;  /* 0x0000000600077213 */ /* 0x000fe20000000000 */
[----:B------:R-:W-:Y:S01]  /*d3a0*/  @!P5 IMAD.IADD R17, R17, 0x1, -R250 ;  /* 0x000000011111d824 */ /* 0x000fe200078e0afa */
[----:B------:R-:W-:Y:S01]  /*d3b0*/  ISETP.GE.AND P0, PT, R6, RZ, PT ;  /* 0x000000ff0600720c */ /* 0x000fe20003f06270 */
[----:B------:R2:W-:Y:S01]  /*d3c0*/  STL [R1+0x714], R13 ;  /* 0x0007140d01007387 */ /* 0x0005e20000100800 */
[----:B------:R-:W-:Y:S01]  /*d3d0*/  IADD3 R6, R2, 0x11b, RZ ;  /* 0x0000011b02067810 */ /* 0x000fe20007ffe0ff */
[----:B------:R-:W-:Y:S01]  /*d3e0*/  IMAD.HI.U32 R4, R246, R7, RZ ;  /* 0x00000007f6047227 */ /* 0x000fe200078e00ff */
[----:B------:R-:W-:-:S02]  /*d3f0*/  ISETP.GT.U32.AND P5, PT, R250, R17, PT ;  /* 0x00000011fa00720c */ /* 0x000fc40003fa4070 */
[----:B------:R-:W-:Y:S01]  /*d400*/  @!P4 IADD3 R16, R16, -R250, RZ ;  /* 0x800000fa1010c210 */ /* 0x000fe20007ffe0ff */
[----:B-1----:R-:W-:Y:S01]  /*d410*/  IMAD.MOV.U32 R11, RZ, RZ, R0 ;  /* 0x000000ffff0b7224 */ /* 0x002fe200078e0000 */
[----:B------:R-:W-:Y:S01]  /*d420*/  IABS R5, R6 ;  /* 0x0000000600057213 */ /* 0x000fe20000000000 */
[----:B------:R-:W-:Y:S01]  /*d430*/  IMAD.MOV R4, RZ, RZ, -R4 ;  /* 0x000000ffff047224 */ /* 0x000fe200078e0a04 */
[----:B------:R-:W-:Y:S01]  /*d440*/  ISETP.GT.U32.AND P4, PT, R250, R16, PT ;  /* 0x00000010fa00720c */ /* 0x000fe20003f84070 */
[----:B------:R-:W-:Y:S01]  /*d450*/  @!P6 IMAD.MOV R11, RZ, RZ, -R11 ;  /* 0x000000ffff0be224 */ /* 0x000fe200078e0a0b */
[----:B------:R-:W-:Y:S01]  /*d460*/  ISETP.GE.AND P6, PT, R12, RZ, PT ;  /* 0x000000ff0c00720c */ /* 0x000fe20003fc6270 */
[----:B------:R-:W-:Y:S01]  /*d470*/  IMAD R7, R250, R4, R7 ;  /* 0x00000004fa077224 */ /* 0x000fe200078e0207 */
[----:B------:R-:W-:Y:S01]  /*d480*/  IABS R12, R12 ;  /* 0x0000000c000c7213 */ /* 0x000fe20000000000 */
[----:B------:R-:W-:Y:S01]  /*d490*/  IMAD.MOV.U32 R15, RZ, RZ, R10 ;  /* 0x000000ffff0f7224 */ /* 0x000fe200078e000a */
[----:B------:R1:W-:Y:S01]  /*d4a0*/  STL [R1+0x77c], R11 ;  /* 0x00077c0b01007387 */ /* 0x0003e20000100800 */
[----:B------:R-:W-:Y:S01]  /*d4b0*/  @!P5 IMAD.IADD R17, R17, 0x1, -R250 ;  /* 0x000000011111d824 */ /* 0x000fe200078e0afa */
[----:B------:R-:W-:Y:S01]  /*d4c0*/  ISETP.GE.AND P5, PT, R6, RZ, PT ;  /* 0x000000ff0600720c */ /* 0x000fe20003fa6270 */
[----:B--2---:R-:W-:-:S04]  /*d4d0*/  IMAD.HI.U32 R13, R246, R12, RZ ;  /* 0x0000000cf60d7227 */ /* 0x004fc800078e00ff */
[----:B------:R-:W-:Y:S02]  /*d4e0*/  IMAD.MOV R13, RZ, RZ, -R13 ;  /* 0x000000ffff0d7224 */ /* 0x000fe400078e0a0d */
[----:B------:R-:W-:Y:S01]  /*d4f0*/  @!P2 IMAD.MOV R15, RZ, RZ, -R15 ;  /* 0x000000ffff0fa224 */ /* 0x000fe200078e0a0f */
[C---:B------:R-:W-:Y:S01]  /*d500*/  ISETP.GT.U32.AND P2, PT, R250.reuse, R7, PT ;  /* 0x00000007fa00720c */ /* 0x040fe20003f44070 */
[----:B------:R-:W-:Y:S02]  /*d510*/  IMAD R6, R250, R13, R12 ;  /* 0x0000000dfa067224 */ /* 0x000fe400078e020c */
[----:B------:R-:W-:Y:S01]  /*d520*/  VIADD R8, R2, 0x11c ;  /* 0x0000011c02087836 */ /* 0x000fe20000000000 */
[----:B------:R2:W-:Y:S01]  /*d530*/  STL [R1+0x710], R15 ;  /* 0x0007100f01007387 */ /* 0x0005e20000100800 */
[----:B-1----:R-:W-:-:S03]  /*d540*/  IMAD.HI.U32 R11, R246, R5, RZ ;  /* 0x00000005f60b7227 */ /* 0x002fc600078e00ff */
[----:B------:R-:W-:Y:S01]  /*d550*/  IABS R4, R8 ;  /* 0x0000000800047213 */ /* 0x000fe20000000000 */
[----:B------:R-:W-:Y:S01]  /*d560*/  @!P4 IMAD.IADD R16, R16, 0x1, -R250 ;  /* 0x000000011010c824 */ /* 0x000fe200078e0afa */
[----:B------:R-:W-:Y:S01]  /*d570*/  ISETP.GT.U32.AND P4, PT, R250, R6, PT ;  /* 0x00000006fa00720c */ /* 0x000fe20003f84070 */
[----:B------:R-:W-:Y:S02]  /*d580*/  VIADD R9, R2, 0x11d ;  /* 0x0000011d02097836 */ /* 0x000fe40000000000 */
[----:B------:R-:W-:Y:S02]  /*d590*/  IMAD.MOV R11, RZ, RZ, -R11 ;  /* 0x000000ffff0b7224 */ /* 0x000fe400078e0a0b */
[----:B------:R-:W-:Y:S01]  /*d5a0*/  IMAD.HI.U32 R14, R246, R4, RZ ;  /* 0x00000004f60e7227 */ /* 0x000fe200078e00ff */
[----:B------:R-:W-:-:S03]  /*d5b0*/  IABS R3, R9 ;  /* 0x0000000900037213 */ /* 0x000fc60000000000 */
[----:B------:R-:W-:Y:S02]  /*d5c0*/  IMAD R5, R250, R11, R5 ;  /* 0x0000000bfa057224 */ /* 0x000fe400078e0205 */
[----:B------:R-:W-:Y:S02]  /*d5d0*/  @!P2 IMAD.IADD R7, R7, 0x1, -R250 ;  /* 0x000000010707a824 */ /* 0x000fe400078e0afa */
[----:B------:R-:W-:Y:S01]  /*d5e0*/  IMAD.HI.U32 R0, R246, R3, RZ ;  /* 0x00000003f6007227 */ /* 0x000fe200078e00ff */
[----:B------:R-:W-:-:S03]  /*d5f0*/  ISETP.GT.U32.AND P2, PT, R250, R5, PT ;  /* 0x00000005fa00720c */ /* 0x000fc60003f44070 */
[----:B------:R-:W-:Y:S02]  /*d600*/  IMAD.MOV R10, RZ, RZ, -R14 ;  /* 0x000000ffff0a7224 */ /* 0x000fe400078e0a0e */
[----:B------:R-:W-:Y:S01]  /*d610*/  @!P4 IMAD.IADD R6, R6, 0x1, -R250 ;  /* 0x000000010606c824 */ /* 0x000fe200078e0afa */
[C---:B------:R-:W-:Y:S01]  /*d620*/  ISETP.GT.U32.AND P4, PT, R250.reuse, R7, PT ;  /* 0x00000007fa00720c */ /* 0x040fe20003f84070 */
[----:B------:R-:W-:Y:S02]  /*d630*/  IMAD.MOV R0, RZ, RZ, -R0 ;  /* 0x000000ffff007224 */ /* 0x000fe400078e0a00 */
[----:B------:R-:W-:Y:S01]  /*d640*/  IMAD R4, R250, R10, R4 ;  /* 0x0000000afa047224 */ /* 0x000fe200078e0204 */
[----:B------:R-:W-:Y:S01]  /*d650*/  IADD3 R10, R2, 0x11e, RZ ;  /* 0x0000011e020a7810 */ /* 0x000fe20007ffe0ff */
[----:B------:R-:W-:Y:S02]  /*d660*/  IMAD R3, R250, R0, R3 ;  /* 0x00000000fa037224 */ /* 0x000fe400078e0203 */
[----:B------:R-:W-:Y:S01]  /*d670*/  VIADD R11, R2, 0x11f ;  /* 0x0000011f020b7836 */ /* 0x000fe20000000000 */
[----:B------:R-:W-:Y:S01]  /*d680*/  IABS R0, R10 ;  /* 0x0000000a00007213 */ /* 0x000fe20000000000 */
[----:B------:R-:W-:Y:S01]  /*d690*/  IMAD.MOV.U32 R20, RZ, RZ, R17 ;  /* 0x000000ffff147224 */ /* 0x000fe200078e0011 */
[----:B------:R-:W-:Y:S01]  /*d6a0*/  @!P2 IADD3 R5, R5, -R250, RZ ;  /* 0x800000fa0505a210 */ /* 0x000fe20007ffe0ff */
[----:B------:R-:W-:Y:S01]  /*d6b0*/  @!P1 IMAD.MOV R16, RZ, RZ, -R16 ;  /* 0x000000ffff109224 */ /* 0x000fe200078e0a10 */
[----:B------:R-:W-:Y:S01]  /*d6c0*/  ISETP.GT.U32.AND P2, PT, R250, R6, PT ;  /* 0x00000006fa00720c */ /* 0x000fe20003f44070 */
[----:B------:R-:W-:Y:S01]  /*d6d0*/  IMAD.HI.U32 R17, R246, R0, RZ ;  /* 0x00000000f6117227 */ /* 0x000fe200078e00ff */
[----:B------:R-:W-:-:S02]  /*d6e0*/  IABS R18, R11 ;  /* 0x0000000b00127213 */ /* 0x000fc40000000000 */
[C---:B------:R-:W-:Y:S01]  /*d6f0*/  ISETP.GT.U32.AND P1, PT, R250.reuse, R4, PT ;  /* 0x00000004fa00720c */ /* 0x040fe20003f24070 */
[----:B------:R-:W-:Y:S01]  /*d700*/  @!P3 IMAD.MOV R20, RZ, RZ, -R20 ;  /* 0x000000ffff14b224 */ /* 0x000fe200078e0a14 */
[C---:B------:R-:W-:Y:S01]  /*d710*/  ISETP.GT.U32.AND P3, PT, R250.reuse, R5, PT ;  /* 0x00000005fa00720c */ /* 0x040fe20003f64070 */
[----:B------:R-:W-:Y:S01]  /*d720*/  @!P4 IMAD.IADD R7, R7, 0x1, -R250 ;  /* 0x000000010707c824 */ /* 0x000fe200078e0afa */
[----:B------:R-:W-:Y:S01]  /*d730*/  ISETP.GT.U32.AND P4, PT, R250, R3, PT ;  /* 0x00000003fa00720c */ /* 0x000fe20003f84070 */
[----:B------:R-:W-:Y:S01]  /*d740*/  IMAD.MOV R17, RZ, RZ, -R17 ;  /* 0x000000ffff117224 */ /* 0x000fe200078e0a11 */
[----:B------:R1:W-:Y:S01]  /*d750*/  STL [R1+0x6cc], R20 ;  /* 0x0006cc1401007387 */ /* 0x0003e20000100800 */
[----:B------:R-:W-:-:S03]  /*d760*/  IMAD.HI.U32 R19, R246, R18, RZ ;  /* 0x00000012f6137227 */ /* 0x000fc600078e00ff */
[----:B------:R3:W-:Y:S01]  /*d770*/  STL [R1+0x6c8], R16 ;  /* 0x0006c81001007387 */ /* 0x0007e20000100800 */
[----:B------:R-:W-:Y:S02]  /*d780*/  IMAD R0, R250, R17, R0 ;  /* 0x00000011fa007224 */ /* 0x000fe400078e0200 */
[C---:B------:R-:W-:Y:S02]  /*d790*/  VIADD R12, R2.reuse, 0x120 ;  /* 0x00000120020c7836 */ /* 0x040fe40000000000 */
[----:B------:R-:W-:Y:S02]  /*d7a0*/  IMAD.MOV R19, RZ, RZ, -R19 ;  /* 0x000000ffff137224 */ /* 0x000fe400078e0a13 */
[----:B------:R-:W-:Y:S01]  /*d7b0*/  VIADD R13, R2, 0x121 ;  /* 0x00000121020d7836 */ /* 0x000fe20000000000 */
[----:B------:R-:W-:Y:S01]  /*d7c0*/  IABS R14, R12 ;  /* 0x0000000c000e7213 */ /* 0x000fe20000000000 */
[----:B------:R-:W-:Y:S01]  /*d7d0*/  @!P2 IMAD.IADD R6, R6, 0x1, -R250 ;  /* 0x000000010606a824 */ /* 0x000fe200078e0afa */
[C---:B------:R-:W-:Y:S01]  /*d7e0*/  ISETP.GT.U32.AND P2, PT, R250.reuse, R0, PT ;  /* 0x00000000fa00720c */ /* 0x040fe20003f44070 */
[C---:B------:R-:W-:Y:S01]  /*d7f0*/  IMAD R18, R250.reuse, R19, R18 ;  /* 0x00000013fa127224 */ /* 0x040fe200078e0212 */
[----:B--2---:R-:W-:Y:S01]  /*d800*/  IABS R15, R13 ;  /* 0x0000000d000f7213 */ /* 0x004fe20000000000 */
[--C-:B------:R-:W-:Y:S01]  /*d810*/  @!P3 IMAD.IADD R5, R5, 0x1, -R250.reuse ;  /* 0x000000010505b824 */ /* 0x100fe200078e0afa */
[----:B-1----:R-:W-:Y:S01]  /*d820*/  MOV R20, R6 ;  /* 0x0000000600147202 */ /* 0x002fe20000000f00 */
[----:B------:R-:W-:Y:S01]  /*d830*/  @!P4 IMAD.IADD R3, R3, 0x1, -R250 ;  /* 0x000000010303c824 */ /* 0x000fe200078e0afa */
[----:B------:R-:W-:Y:S01]  /*d840*/  ISETP.GT.U32.AND P3, PT, R250, R18, PT ;  /* 0x00000012fa00720c */ /* 0x000fe20003f64070 */
[----:B------:R-:W-:Y:S01]  /*d850*/  IMAD.MOV.U32 R21, RZ, RZ, R7 ;  /* 0x000000ffff157224 */ /* 0x000fe200078e0007 */
[----:B------:R-:W-:Y:S01]  /*d860*/  ISETP.GE.AND P4, PT, R9, RZ, PT ;  /* 0x000000ff0900720c */ /* 0x000fe20003f86270 */
[----:B---3--:R-:W-:-:S04]  /*d870*/  IMAD.HI.U32 R16, R246, R14, RZ ;  /* 0x0000000ef6107227 */ /* 0x008fc800078e00ff */
[----:B------:R-:W-:-:S04]  /*d880*/  IMAD.HI.U32 R17, R246, R15, RZ ;  /* 0x0000000ff6117227 */ /* 0x000fc800078e00ff */
[----:B------:R-:W-:Y:S01]  /*d890*/  @!P0 IMAD.MOV R21, RZ, RZ, -R21 ;  /* 0x000000ffff158224 */ /* 0x000fe200078e0a15 */
[----:B------:R-:W-:Y:S01]  /*d8a0*/  ISETP.GT.U32.AND P0, PT, R250, R3, PT ;  /* 0x00000003fa00720c */ /* 0x000fe20003f04070 */
[----:B------:R-:W-:Y:S01]  /*d8b0*/  @!P1 IMAD.IADD R4, R4, 0x1, -R250 ;  /* 0x0000000104049824 */ /* 0x000fe200078e0afa */
[----:B------:R-:W-:Y:S01]  /*d8c0*/  IADD3 R17, -R17, RZ, RZ ;  /* 0x000000ff11117210 */ /* 0x000fe20007ffe1ff */
[----:B------:R-:W-:Y:S01]  /*d8d0*/  IMAD.MOV R16, RZ, RZ, -R16 ;  /* 0x000000ffff107224 */ /* 0x000fe200078e0a10 */
[----:B------:R-:W-:Y:S01]  /*d8e0*/  STL [R1+0x698], R21 ;  /* 0x0006981501007387 */ /* 0x000fe20000100800 */
[----:B------:R-:W-:Y:S01]  /*d8f0*/  @!P2 IMAD.IADD R0, R0, 0x1, -R250 ;  /* 0x000000010000a824 */ /* 0x000fe200078e0afa */
[C---:B------:R-:W-:Y:S01]  /*d900*/  ISETP.GT.U32.AND P2, PT, R250.reuse, R4, PT ;  /* 0x00000004fa00720c */ /* 0x040fe20003f44070 */
[----:B------:R-:W-:Y:S01]  /*d910*/  IMAD R14, R250, R16, R14 ;  /* 0x00000010fa0e7224 */ /* 0x000fe200078e020e */
[----:B------:R-:W-:Y:S01]  /*d920*/  ISETP.GE.AND P1, PT, R8, RZ, PT ;  /* 0x000000ff0800720c */ /* 0x000fe20003f26270 */
[----:B------:R-:W-:-:S02]  /*d930*/  IMAD.MOV.U32 R7, RZ, RZ, R5 ;  /* 0x000000ffff077224 */ /* 0x000fc400078e0005 */
[----:B------:R-:W-:Y:S02]  /*d940*/  IMAD R15, R250, R17, R15 ;  /* 0x00000011fa0f7224 */ /* 0x000fe400078e020f */
[----:B------:R-:W-:Y:S01]  /*d950*/  @!P3 IMAD.IADD R18, R18, 0x1, -R250 ;  /* 0x000000011212b824 */ /* 0x000fe200078e0afa */
[C---:B------:R-:W-:Y:S01]  /*d960*/  ISETP.GT.U32.AND P3, PT, R250.reuse, R0, PT ;  /* 0x00000000fa00720c */ /* 0x040fe20003f64070 */
[----:B------:R-:W-:Y:S01]  /*d970*/  @!P5 IMAD.MOV R7, RZ, RZ, -R7 ;  /* 0x000000ffff07d224 */ /* 0x000fe200078e0a07 */
[----:B------:R-:W-:Y:S01]  /*d980*/  ISETP.GT.U32.AND P5, PT, R250, R14, PT ;  /* 0x0000000efa00720c */ /* 0x000fe20003fa4070 */
[----:B------:R-:W-:Y:S02]  /*d990*/  VIADD R9, R2, 0x122 ;  /* 0x0000012202097836 */ /* 0x000fe40000000000 */
[----:B------:R-:W-:Y:S01]  /*d9a0*/  @!P6 IMAD.MOV R20, RZ, RZ, -R20 ;  /* 0x000000ffff14e224 */ /* 0x000fe200078e0a14 */
[C---:B------:R-:W-:Y:S01]  /*d9b0*/  ISETP.GT.U32.AND P6, PT, R250.reuse, R18, PT ;  /* 0x00000012fa00720c */ /* 0x040fe20003fc4070 */
[--C-:B------:R-:W-:Y:S01]  /*d9c0*/  @!P0 IMAD.IADD R3, R3, 0x1, -R250.reuse ;  /* 0x0000000103038824 */ /* 0x100fe200078e0afa */
[----:B------:R-:W-:Y:S01]  /*d9d0*/  ISETP.GT.U32.AND P0, PT, R250, R15, PT ;  /* 0x0000000ffa00720c */ /* 0x000fe20003f04070 */
[--C-:B------:R-:W-:Y:S01]  /*d9e0*/  @!P2 IMAD.IADD R4, R4, 0x1, -R250.reuse ;  /* 0x000000010404a824 */ /* 0x100fe200078e0afa */
[----:B------:R-:W-:Y:S01]  /*d9f0*/  IABS R5, R9 ;  /* 0x0000000900057213 */ /* 0x000fe20000000000 */
[----:B------:R-:W-:Y:S01]  /*da00*/  STL [R1+0x66c], R20 ;  /* 0x00066c1401007387 */ /* 0x000fe20000100800 */
[----:B------:R-:W-:Y:S01]  /*da10*/  ISETP.GE.AND P2, PT, R10, RZ, PT ;  /* 0x000000ff0a00720c */ /* 0x000fe20003f46270 */
[----:B------:R-:W-:Y:S01]  /*da20*/  VIADD R8, R2, 0x123 ;  /* 0x0000012302087836 */ /* 0x000fe20000000000 */
[----:B------:R-:W-:Y:S01]  /*da30*/  @!P3 IADD3 R0, R0, -R250, RZ ;  /* 0x800000fa0000b210 */ /* 0x000fe20007ffe0ff */
[----:B------:R1:W-:Y:S01]  /*da40*/  STL [R1+0x668], R7 ;  /* 0x0006680701007387 */ /* 0x0003e20000100800 */
[----:B------:R-:W-:Y:S01]  /*da50*/  @!P5 IMAD.IADD R14, R14, 0x1, -R250 ;  /* 0x000000010e0ed824 */ /* 0x000fe200078e0afa */
[----:B------:R-:W-:Y:S01]  /*da60*/  ISETP.GE.AND P3, PT, R11, RZ, PT ;  /* 0x000000ff0b00720c */ /* 0x000fe20003f66270 */
[----:B------:R-:W-:Y:S01]  /*da70*/  IMAD.MOV.U32 R16, RZ, RZ, R3 ;  /* 0x000000ffff107224 */ /* 0x000fe200078e0003 */
[----:B------:R-:W-:Y:S01]  /*da80*/  IABS R6, R8 ;  /* 0x0000000800067213 */ /* 0x000fe20000000000 */
[----:B------:R-:W-:Y:S01]  /*da90*/  IMAD.MOV.U32 R17, RZ, RZ, R4 ;  /* 0x000000ffff117224 */ /* 0x000fe200078e0004 */
[----:B------:R-:W-:Y:S01]  /*daa0*/  ISETP.GE.AND P5, PT, R13, RZ, PT ;  /* 0x000000ff0d00720c */ /* 0x000fe20003fa6270 */
[----:B------:R-:W-:Y:S01]  /*dab0*/  @!P0 IMAD.IADD R15, R15, 0x1, -R250 ;  /* 0x000000010f0f8824 */ /* 0x000fe200078e0afa */
[----:B------:R-:W-:Y:S01]  /*dac0*/  ISETP.GT.U32.AND P0, PT, R250, R14, PT ;  /* 0x0000000efa00720c */ /* 0x000fe20003f04070 */
[----:B------:R-:W-:Y:S01]  /*dad0*/  IMAD.MOV.U32 R3, RZ, RZ, R0 ;  /* 0x000000ffff037224 */ /* 0x000fe200078e0000 */
[----:B------:R-:W-:Y:S01]  /*dae0*/  @!P1 IADD3 R17, -R17, RZ, RZ ;  /* 0x000000ff11119210 */ /* 0x000fe20007ffe1ff */
[----:B-1----:R-:W-:Y:S01]  /*daf0*/  IMAD.HI.U32 R7, R246, R5, RZ ;  /* 0x00000005f6077227 */ /* 0x002fe200078e00ff */
[----:B------:R-:W-:-:S02]  /*db00*/  ISETP.GE.AND P1, PT, R9, RZ, PT ;  /* 0x000000ff0900720c */ /* 0x000fc40003f26270 */
[----:B------:R-:W-:Y:S01]  /*db10*/  IADD3 R13, R2, 0x12a, RZ ;  /* 0x0000012a020d7810 */ /* 0x000fe20007ffe0ff */
[----:B------:R-:W-:Y:S01]  /*db20*/  IMAD.MOV R7, RZ, RZ, -R7 ;  /* 0x000000ffff077224 */ /* 0x000fe200078e0a07 */
[----:B------:R-:W-:Y:S01]  /*db30*/  STL [R1+0x664], R17 ;  /* 0x0006641101007387 */ /* 0x000fe20000100800 */
[----:B------:R-:W-:-:S04]  /*db40*/  IMAD.HI.U32 R10, R246, R6, RZ ;  /* 0x00000006f60a7227 */ /* 0x000fc800078e00ff */
[----:B------:R-:W-:Y:S01]  /*db50*/  IMAD R5, R250, R7, R5 ;  /* 0x00000007fa057224 */ /* 0x000fe200078e0205 */
[----:B------:R-:W-:Y:S01]  /*db60*/  @!P0 IADD3 R14, R14, -R250, RZ ;  /* 0x800000fa0e0e8210 */ /* 0x000fe20007ffe0ff */
[----:B------:R-:W-:Y:S01]  /*db70*/  @!P2 IMAD.MOV R3, RZ, RZ, -R3 ;  /* 0x000000ffff03a224 */ /* 0x000fe200078e0a03 */
[----:B------:R-:W-:Y:S01]  /*db80*/  ISETP.GE.AND P0, PT, R8, RZ, PT ;  /* 0x000000ff0800720c */ /* 0x000fe20003f06270 */
[----:B------:R-:W-:Y:S01]  /*db90*/  @!P6 IMAD.IADD R18, R18, 0x1, -R250 ;  /* 0x000000011212e824 */ /* 0x000fe200078e0afa */
[C---:B------:R-:W-:Y:S01]  /*dba0*/  ISETP.GT.U32.AND P2, PT, R250.reuse, R5, PT ;  /* 0x00000005fa00720c */ /* 0x040fe20003f44070 */
[----:B------:R-:W-:Y:S01]  /*dbb0*/  @!P4 IMAD.MOV R16, RZ, RZ, -R16 ;  /* 0x000000ffff10c224 */ /* 0x000fe200078e0a10 */
[----:B------:R-:W-:Y:S01]  /*dbc0*/  ISETP.GT.U32.AND P4, PT, R250, R15, PT ;  /* 0x0000000ffa00720c */ /* 0x000fe20003f84070 */
[----:B------:R-:W-:Y:S01]  /*dbd0*/  IMAD.MOV R4, RZ, RZ, -R10 ;  /* 0x000000ffff047224 */ /* 0x000fe200078e0a0a */
[----:B------:R-:W-:Y:S01]  /*dbe0*/  ISETP.GE.AND P6, PT, R12, RZ, PT ;  /* 0x000000ff0c00720c */ /* 0x000fe20003fc6270 */
[----:B------:R-:W-:Y:S01]  /*dbf0*/  IMAD.MOV.U32 R10, RZ, RZ, R18 ;  /* 0x000000ffff0a7224 */ /* 0x000fe200078e0012 */
[----:B------:R-:W-:Y:S01]  /*dc00*/  STL [R1+0x648], R16 ;  /* 0x0006481001007387 */ /* 0x000fe20000100800 */
[----:B------:R-:W-:-:S02]  /*dc10*/  IMAD R0, R250, R4, R6 ;  /* 0x00000004fa007224 */ /* 0x000fc400078e0206 */
[----:B------:R-:W-:Y:S01]  /*dc20*/  @!P3 IMAD.MOV R10, RZ, RZ, -R10 ;  /* 0x000000ffff0ab224 */ /* 0x000fe200078e0a0a */
[----:B------:R1:W-:Y:S01]  /*dc30*/  STL [R1+0x4ec], R3 ;  /* 0x0004ec0301007387 */ /* 0x0003e20000100800 */
[----:B------:R-:W-:Y:S01]  /*dc40*/  VIADD R4, R2, 0x124 ;  /* 0x0000012402047836 */ /* 0x000fe20000000000 */
[----:B------:R-:W-:Y:S01]  /*dc50*/  ISETP.GT.U32.AND P3, PT, R250, R0, PT ;  /* 0x00000000fa00720c */ /* 0x000fe20003f64070 */
[----:B------:R-:W-:Y:S01]  /*dc60*/  @!P2 IMAD.IADD R5, R5, 0x1, -R250 ;  /* 0x000000010505a824 */ /* 0x000fe200078e0afa */
[----:B------:R2:W-:Y:S01]  /*dc70*/  STL [R1+0x488], R10 ;  /* 0x0004880a01007387 */ /* 0x0005e20000100800 */
[----:B------:R-:W-:Y:S02]  /*dc80*/  IMAD.MOV.U32 R7, RZ, RZ, R14 ;  /* 0x000000ffff077224 */ /* 0x000fe400078e000e */
[----:B------:R-:W-:Y:S01]  /*dc90*/  @!P4 IMAD.IADD R15, R15, 0x1, -R250 ;  /* 0x000000010f0fc824 */ /* 0x000fe200078e0afa */
[----:B------:R-:W-:Y:S01]  /*dca0*/  ISETP.GE.AND P4, PT, R4, RZ, PT ;  /* 0x000000ff0400720c */ /* 0x000fe20003f86270 */
[----:B------:R-:W-:Y:S01]  /*dcb0*/  @!P6 IMAD.MOV R7, RZ, RZ, -R7 ;  /* 0x000000ffff07e224 */ /* 0x000fe200078e0a07 */
[----:B------:R-:W-:Y:S01]  /*dcc0*/  ISETP.GT.U32.AND P6, PT, R250, R5, PT ;  /* 0x00000005fa00720c */ /* 0x000fe20003fc4070 */
[----:B-1----:R-:W-:-:S02]  /*dcd0*/  VIADD R3, R2, 0x125 ;  /* 0x0000012502037836 */ /* 0x002fc40000000000 */
[----:B------:R-:W-:Y:S01]  /*dce0*/  VIADD R9, R2, 0x128 ;  /* 0x0000012802097836 */ /* 0x000fe20000000000 */
[----:B--2---:R-:W-:Y:S01]  /*dcf0*/  IABS R10, R4 ;  /* 0x00000004000a7213 */ /* 0x004fe20000000000 */
[----:B------:R-:W-:Y:S01]  /*dd00*/  @!P3 IMAD.IADD R0, R0, 0x1, -R250 ;  /* 0x000000010000b824 */ /* 0x000fe200078e0afa */
[----:B------:R-:W-:Y:S01]  /*dd10*/  IABS R6, R3 ;  /* 0x0000000300067213 */ /* 0x000fe20000000000 */
[----:B------:R1:W-:Y:S01]  /*dd20*/  STL [R1+0x64c], R7 ;  /* 0x00064c0701007387 */ /* 0x0003e20000100800 */
[----:B------:R-:W-:Y:S01]  /*dd30*/  ISETP.GE.AND P2, PT, R3, RZ, PT ;  /* 0x000000ff0300720c */ /* 0x000fe20003f46270 */
[----:B------:R-:W-:Y:S01]  /*dd40*/  VIADD R232, R2, 0x1fb ;  /* 0x000001fb02e87836 */ /* 0x000fe20000000000 */
[----:B------:R-:W-:Y:S01]  /*dd50*/  ISETP.GT.U32.AND P3, PT, R250, R0, PT ;  /* 0x00000000fa00720c */ /* 0x000fe20003f64070 */
[----:B------:R-:W-:Y:S02]  /*dd60*/  IMAD.MOV.U32 R4, RZ, RZ, R6 ;  /* 0x000000ffff047224 */ /* 0x000fe400078e0006 */
[----:B------:R-:W-:-:S04]  /*dd70*/  IMAD.HI.U32 R6, R246, R10, RZ ;  /* 0x0000000af6067227 */ /* 0x000fc800078e00ff */
[----:B------:R-:W-:Y:S02]  /*dd80*/  IMAD.MOV R6, RZ, RZ, -R6 ;  /* 0x000000ffff067224 */ /* 0x000fe400078e0a06 */
[----:B------:R-:W-:-:S04]  /*dd90*/  IMAD.HI.U32 R3, R246, R4, RZ ;  /* 0x00000004f6037227 */ /* 0x000fc800078e00ff */
[C---:B------:R-:W-:Y:S02]  /*dda0*/  IMAD R10, R250.reuse, R6, R10 ;  /* 0x00000006fa0a7224 */ /* 0x040fe400078e020a */
[----:B------:R-:W-:Y:S02]  /*ddb0*/  @!P6 IMAD.IADD R5, R5, 0x1, -R250 ;  /* 0x000000010505e824 */ /* 0x000fe400078e0afa */
[----:B------:R-:W-:Y:S01]  /*ddc0*/  IMAD.MOV R3, RZ, RZ, -R3 ;  /* 0x000000ffff037224 */ /* 0x000fe200078e0a03 */
[C---:B------:R-:W-:Y:S01]  /*ddd0*/  ISETP.GT.U32.AND P6, PT, R250.reuse, R10, PT ;  /* 0x0000000afa00720c */ /* 0x040fe20003fc4070 */
[----:B------:R-:W-:Y:S02]  /*dde0*/  IMAD.MOV.U32 R11, RZ, RZ, R5 ;  /* 0x000000ffff0b7224 */ /* 0x000fe400078e0005 */
[----:B------:R-:W-:Y:S01]  /*ddf0*/  IMAD R4, R250, R3, R4 ;  /* 0x00000003fa047224 */ /* 0x000fe200078e0204 */
[----:B------:R-:W-:Y:S01]  /*de00*/  IADD3 R3, R2, 0x129, RZ ;  /* 0x0000012902037810 */ /* 0x000fe20007ffe0ff */
[----:B-1----:R-:W-:-:S02]  /*de10*/  IMAD.MOV.U32 R7, RZ, RZ, R15 ;  /* 0x000000ffff077224 */ /* 0x002fc400078e000f */
[----:B------:R-:W-:Y:S01]  /*de20*/  @!P1 IMAD.MOV R11, RZ, RZ, -R11 ;  /* 0x000000ffff0b9224 */ /* 0x000fe200078e0a0b */
[----:B------:R-:W-:Y:S01]  /*de30*/  ISETP.GT.U32.AND P1, PT, R250, R4, PT ;  /* 0x00000004fa00720c */ /* 0x000fe20003f24070 */
[----:B------:R-:W-:Y:S01]  /*de40*/  @!P5 IMAD.MOV R7, RZ, RZ, -R7 ;  /* 0x000000ffff07d224 */ /* 0x000fe200078e0a07 */
[----:B------:R-:W-:Y:S01]  /*de50*/  ISETP.GE.AND P5, PT, R41, RZ, PT ;  /* 0x000000ff2900720c */ /* 0x000fe20003fa6270 */
[--C-:B------:R-:W-:Y:S01]  /*de60*/  @!P3 IMAD.IADD R0, R0, 0x1, -R250.reuse ;  /* 0x000000010000b824 */ /* 0x100fe200078e0afa */
[----:B------:R-:W-:Y:S01]  /*de70*/  IABS R41, R41 ;  /* 0x0000002900297213 */ /* 0x000fe20000000000 */
[----:B------:R-:W-:Y:S01]  /*de80*/  @!P6 IMAD.IADD R10, R10, 0x1, -R250 ;  /* 0x000000010a0ae824 */ /* 0x000fe200078e0afa */
[----:B------:R1:W-:Y:S01]  /*de90*/  STL [R1+0x650], R7 ;  /* 0x0006500701007387 */ /* 0x0003e20000100800 */
[----:B------:R-:W-:Y:S02]  /*dea0*/  IMAD.MOV.U32 R8, RZ, RZ, R0 ;  /* 0x000000ffff087224 */ /* 0x000fe400078e0000 */
[----:B------:R-:W-:Y:S01]  /*deb0*/  IMAD.HI.U32 R6, R246, R41, RZ ;  /* 0x00000029f6067227 */ /* 0x000fe200078e00ff */
[----:B------:R-:W-:Y:S01]  /*dec0*/  ISETP.GT.U32.AND P6, PT, R250, R10, PT ;  /* 0x0000000afa00720c */ /* 0x000fe20003fc4070 */
[----:B------:R-:W-:Y:S02]  /*ded0*/  STL [R1+0x6ec], R11 ;  /* 0x0006ec0b01007387 */ /* 0x000fe40000100800 */
[----:B------:R-:W-:Y:S01]  /*dee0*/  @!P0 IMAD.MOV R8, RZ, RZ, -R8 ;  /* 0x000000ffff088224 */ /* 0x000fe200078e0a08 */
[----:B------:R-:W-:Y:S01]  /*def0*/  ISETP.GE.AND P0, PT, R9, RZ, PT ;  /* 0x000000ff0900720c */ /* 0x000fe20003f06270 */
[----:B------:R-:W-:Y:S01]  /*df00*/  IMAD.MOV R5, RZ, RZ, -R6 ;  /* 0x000000ffff057224 */ /* 0x000fe200078e0a06 */
[----:B------:R-:W-:Y:S01]  /*df10*/  IABS R9, R9 ;  /* 0x0000000900097213 */ /* 0x000fe20000000000 */
[----:B------:R-:W-:Y:S01]  /*df20*/  @!P1 IMAD.IADD R4, R4, 0x1, -R250 ;  /* 0x0000000104049824 */ /* 0x000fe200078e0afa */
[----:B------:R2:W-:Y:S01]  /*df30*/  STL [R1+0x70c], R8 ;  /* 0x00070c0801007387 */ /* 0x0005e20000100800 */
[----:B------:R-:W-:-:S02]  /*df40*/  IMAD R41, R250, R5, R41 ;  /* 0x00000005fa297224 */ /* 0x000fc400078e0229 */
[----:B-1----:R-:W-:Y:S01]  /*df50*/  VIADD R7, R2, 0x127 ;  /* 0x0000012702077836 */ /* 0x002fe20000000000 */
[----:B------:R-:W-:Y:S01]  /*df60*/  ISETP.GT.U32.AND P1, PT, R250, R4, PT ;  /* 0x00000004fa00720c */ /* 0x000fe20003f24070 */
[----:B------:R-:W-:-:S03]  /*df70*/  IMAD.HI.U32 R5, R246, R9, RZ ;  /* 0x00000009f6057227 */ /* 0x000fc600078e00ff */
[----:B------:R-:W-:Y:S01]  /*df80*/  ISETP.GE.AND P3, PT, R7, RZ, PT ;  /* 0x000000ff0700720c */ /* 0x000fe20003f66270 */
[----:B------:R-:W-:Y:S01]  /*df90*/  @!P6 IMAD.IADD R10, R10, 0x1, -R250 ;  /* 0x000000010a0ae824 */ /* 0x000fe200078e0afa */
[----:B--2---:R-:W-:Y:S01]  /*dfa0*/  IABS R8, R3 ;  /* 0x0000000300087213 */ /* 0x004fe20000000000 */
[----:B------:R-:W-:Y:S01]  /*dfb0*/  IMAD.MOV R5, RZ, RZ, -R5 ;  /* 0x000000ffff057224 */ /* 0x000fe200078e0a05 */
[----:B------:R-:W-:Y:S01]  /*dfc0*/  ISETP.GT.U32.AND P6, PT, R250, R41, PT ;  /* 0x00000029fa00720c */ /* 0x000fe20003fc4070 */
[----:B------:R-:W-:Y:S01]  /*dfd0*/  IMAD.MOV.U32 R11, RZ, RZ, R10 ;  /* 0x000000ffff0b7224 */ /* 0x000fe200078e000a */
[----:B------:R-:W-:Y:S01]  /*dfe0*/  IABS R7, R7 ;  /* 0x0000000700077213 */ /* 0x000fe20000000000 */
[----:B------:R-:W-:-:S04]  /*dff0*/  IMAD.HI.U32 R6, R246, R8, RZ ;  /* 0x00000008f6067227 */ /* 0x000fc800078e00ff */
[----:B------:R-:W-:Y:S02]  /*e000*/  IMAD.MOV R6, RZ, RZ, -R6 ;  /* 0x000000ffff067224 */ /* 0x000fe400078e0a06 */
[----:B------:R-:W-:Y:S02]  /*e010*/  IMAD R9, R250, R5, R9 ;  /* 0x00000005fa097224 */ /* 0x000fe400078e0209 */
[----:B------:R-:W-:-:S04]  /*e020*/  IMAD.HI.U32 R0, R246, R7, RZ ;  /* 0x00000007f6007227 */ /* 0x000fc800078e00ff */
[----:B------:R-:W-:Y:S02]  /*e030*/  IMAD R8, R250, R6, R8 ;  /* 0x00000006fa087224 */ /* 0x000fe400078e0208 */
[----:B------:R-:W-:Y:S01]  /*e040*/  @!P1 IMAD.IADD R4, R4, 0x1, -R250 ;  /* 0x0000000104049824 */ /* 0x000fe200078e0afa */
[C---:B------:R-:W-:Y:S01]  /*e050*/  ISETP.GT.U32.AND P1, PT, R250.reuse, R9, PT ;  /* 0x00000009fa00720c */ /* 0x040fe20003f24070 */
[----:B------:R-:W-:Y:S02]  /*e060*/  IMAD.MOV R0, RZ, RZ, -R0 ;  /* 0x000000ffff007224 */ /* 0x000fe400078e0a00 */
[----:B------:R-:W-:Y:S02]  /*e070*/  @!P4 IMAD.MOV R11, RZ, RZ, -R11 ;  /* 0x000000ffff0bc224 */ /* 0x000fe400078e0a0b */
[----:B------:R-:W-:Y:S01]  /*e080*/  @!P6 IMAD.IADD R41, R41, 0x1, -R250 ;  /* 0x000000012929e824 */ /* 0x000fe200078e0afa */
[C---:B------:R-:W-:Y:S01]  /*e090*/  ISETP.GT.U32.AND P6, PT, R250.reuse, R8, PT ;  /* 0x00000008fa00720c */ /* 0x040fe20003fc4070 */
[----:B------:R-:W-:Y:S01]  /*e0a0*/  IMAD R7, R250, R0, R7 ;  /* 0x00000000fa077224 */ /* 0x000fe200078e0207 */
[----:B------:R1:W-:Y:S01]  /*e0b0*/  STL [R1+0x6f4], R11 ;  /* 0x0006f40b01007387 */ /* 0x0003e20000100800 */
[----:B------:R-:W-:Y:S01]  /*e0c0*/  IABS R0, R13 ;  /* 0x0000000d00007213 */ /* 0x000fe20000000000 */
[----:B------:R-:W-:-:S02]  /*e0d0*/  IMAD.MOV.U32 R10, RZ, RZ, R4 ;  /* 0x000000ffff0a7224 */ /* 0x000fc400078e0004 */
[----:B------:R-:W-:Y:S01]  /*e0e0*/  ISETP.GT.U32.AND P4, PT, R250, R7, PT ;  /* 0x00000007fa00720c */ /* 0x000fe20003f84070 */
[----:B------:R-:W-:Y:S02]  /*e0f0*/  @!P1 IMAD.IADD R9, R9, 0x1, -R250 ;  /* 0x0000000109099824 */ /* 0x000fe400078e0afa */
[----:B------:R-:W-:-:S04]  /*e100*/  IMAD.HI.U32 R5, R246, R0, RZ ;  /* 0x00000000f6057227 */ /* 0x000fc800078e00ff */
[----:B-1----:R-:W-:Y:S01]  /*e110*/  VIADD R11, R2, 0x12b ;  /* 0x0000012b020b7836 */ /* 0x002fe20000000000 */
[----:B------:R-:W-:Y:S01]  /*e120*/  @!P6 IADD3 R8, R8, -R250, RZ ;  /* 0x800000fa0808e210 */ /* 0x000fe20007ffe0ff */
[----:B------:R-:W-:Y:S01]  /*e130*/  VIADD R6, R2, 0x12c ;  /* 0x0000012c02067836 */ /* 0x000fe20000000000 */
[C---:B------:R-:W-:Y:S01]  /*e140*/  ISETP.GT.U32.AND P6, PT, R250.reuse, R9, PT ;  /* 0x00000009fa00720c */ /* 0x040fe20003fc4070 */
[----:B------:R-:W-:Y:S01]  /*e150*/  @!P2 IMAD.MOV R10, RZ, RZ, -R10 ;  /* 0x000000ffff0aa224 */ /* 0x000fe200078e0a0a */
[----:B------:R-:W-:Y:S01]  /*e160*/  IABS R12, R11 ;  /* 0x0000000b000c7213 */ /* 0x000fe20000000000 */
[----:B------:R-:W-:Y:S01]  /*e170*/  @!P4 IMAD.IADD R7, R7, 0x1, -R250 ;  /* 0x000000010707c824 */ /* 0x000fe200078e0afa */
[----:B------:R-:W-:Y:S01]  /*e180*/  ISETP.GT.U32.AND P4, PT, R250, R41, PT ;  /* 0x00000029fa00720c */ /* 0x000fe20003f84070 */
[----:B------:R-:W-:Y:S01]  /*e190*/  VIADD R233, R2, 0x1fc ;  /* 0x000001fc02e97836 */ /* 0x000fe20000000000 */
[----:B------:R-:W-:Y:S01]  /*e1a0*/  IADD3 R5, -R5, RZ, RZ ;  /* 0x000000ff05057210 */ /* 0x000fe20007ffe1ff */
[----:B------:R-:W-:Y:S01]  /*e1b0*/  IMAD.HI.U32 R4, R246, R12, RZ ;  /* 0x0000000cf6047227 */ /* 0x000fe200078e00ff */
[C---:B------:R-:W-:Y:S01]  /*e1c0*/  ISETP.GT.U32.AND P1, PT, R250.reuse, R7, PT ;  /* 0x00000007fa00720c */ /* 0x040fe20003f24070 */
[----:B------:R1:W-:Y:S01]  /*e1d0*/  STL [R1+0x6f0], R10 ;  /* 0x0006f00a01007387 */ /* 0x0003e20000100800 */
[----:B------:R-:W-:Y:S01]  /*e1e0*/  ISETP.GT.U32.AND P2, PT, R250, R8, PT ;  /* 0x00000008fa00720c */ /* 0x000fe20003f44070 */
[----:B------:R-:W-:Y:S01]  /*e1f0*/  IMAD.MOV R4, RZ, RZ, -R4 ;  /* 0x000000ffff047224 */ /* 0x000fe200078e0a04 */
[----:B------:R-:W-:Y:S01]  /*e200*/  IABS R15, R6 ;  /* 0x00000006000f7213 */ /* 0x000fe20000000000 */
[----:B------:R-:W-:-:S02]  /*e210*/  @!P6 IMAD.IADD R9, R9, 0x1, -R250 ;  /* 0x000000010909e824 */ /* 0x000fc400078e0afa */
[C---:B------:R-:W-:Y:S02]  /*e220*/  IMAD R12, R250.reuse, R4, R12 ;  /* 0x00000004fa0c7224 */ /* 0x040fe400078e020c */
[----:B------:R-:W-:Y:S01]  /*e230*/  IMAD R0, R250, R5, R0 ;  /* 0x00000005fa007224 */ /* 0x000fe200078e0200 */
[----:B------:R-:W-:Y:S01]  /*e240*/  MOV R16, R9 ;  /* 0x0000000900107202 */ /* 0x000fe20000000f00 */
[----:B------:R-:W-:Y:S01]  /*e250*/  VIADD R5, R2, 0x12d ;  /* 0x0000012d02057836 */ /* 0x000fe20000000000 */
[C---:B------:R-:W-:Y:S01]  /*e260*/  ISETP.GT.U32.AND P6, PT, R250.reuse, R12, PT ;  /* 0x0000000cfa00720c */ /* 0x040fe20003fc4070 */
[----:B------:R-:W-:Y:S01]  /*e270*/  @!P4 IMAD.IADD R41, R41, 0x1, -R250 ;  /* 0x000000012929c824 */ /* 0x000fe200078e0afa */
[----:B------:R-:W-:Y:S01]  /*e280*/  ISETP.GT.U32.AND P4, PT, R250, R0, PT ;  /* 0x00000000fa00720c */ /* 0x000fe20003f84070 */
[----:B-1----:R-:W-:Y:S01]  /*e290*/  IMAD.HI.U32 R10, R246, R15, RZ ;  /* 0x0000000ff60a7227 */ /* 0x002fe200078e00ff */
[----:B------:R-:W-:-:S03]  /*e2a0*/  IABS R14, R5 ;  /* 0x00000005000e7213 */ /* 0x000fc60000000000 */
[--C-:B------:R-:W-:Y:S01]  /*e2b0*/  @!P1 IMAD.IADD R7, R7, 0x1, -R250.reuse ;  /* 0x0000000107079824 */ /* 0x100fe200078e0afa */
[----:B------:R-:W-:Y:S01]  /*e2c0*/  ISETP.GE.AND P1, PT, R3, RZ, PT ;  /* 0x000000ff0300720c */ /* 0x000fe20003f26270 */
[----:B------:R-:W-:Y:S01]  /*e2d0*/  VIADD R4, R2, 0x12e ;  /* 0x0000012e02047836 */ /* 0x000fe20000000000 */
[----:B------:R-:W-:Y:S01]  /*e2e0*/  IADD3 R10, -R10, RZ, RZ ;  /* 0x000000ff0a0a7210 */ /* 0x000fe20007ffe1ff */
[----:B------:R-:W-:Y:S01]  /*e2f0*/  @!P2 IMAD.IADD R8, R8, 0x1, -R250 ;  /* 0x000000010808a824 */ /* 0x000fe200078e0afa */
[----:B------:R-:W-:Y:S01]  /*e300*/  ISETP.GE.AND P2, PT, R13, RZ, PT ;  /* 0x000000ff0d00720c */ /* 0x000fe20003f46270 */
[----:B------:R-:W-:Y:S01]  /*e310*/  IMAD.HI.U32 R3, R246, R14, RZ ;  /* 0x0000000ef6037227 */ /* 0x000fe200078e00ff */
[----:B------:R-:W-:-:S03]  /*e320*/  IABS R13, R4 ;  /* 0x00000004000d7213 */ /* 0x000fc60000000000 */
[--C-:B------:R-:W-:Y:S02]  /*e330*/  @!P6 IMAD.IADD R12, R12, 0x1, -R250.reuse ;  /* 0x000000010c0ce824 */ /* 0x100fe400078e0afa */
[----:B------:R-:W-:Y:S02]  /*e340*/  IMAD.MOV.U32 R17, RZ, RZ, R7 ;  /* 0x000000ffff117224 */ /* 0x000fe400078e0007 */
[----:B------:R-:W-:Y:S02]  /*e350*/  IMAD.MOV R3, RZ, RZ, -R3 ;  /* 0x000000ffff037224 */ /* 0x000fe400078e0a03 */
[----:B------:R-:W-:Y:S01]  /*e360*/  @!P3 IMAD.MOV R17, RZ, RZ, -R17 ;  /* 0x000000ffff11b224 */ /* 0x000fe200078e0a11 */
[C---:B------:R-:W-:Y:S01]  /*e370*/  ISETP.GT.U32.AND P3, PT, R250.reuse, R12, PT ;  /* 0x0000000cfa00720c */ /* 0x040fe20003f64070 */
[----:B------:R-:W-:Y:S02]  /*e380*/  IMAD R15, R250, R10, R15 ;  /* 0x0000000afa0f7224 */ /* 0x000fe400078e020f */
[----:B------:R-:W-:Y:S01]  /*e390*/  @!P4 IMAD.IADD R0, R0, 0x1, -R250 ;  /* 0x000000010000c824 */ /* 0x000fe200078e0afa */
[----:B------:R-:W-:Y:S01]  /*e3a0*/  STL [R1+0x6ac], R17 ;  /* 0x0006ac1101007387 */ /* 0x000fe20000100800 */
[----:B------:R-:W-:Y:S01]  /*e3b0*/  IMAD.HI.U32 R10, R246, R13, RZ ;  /* 0x0000000df60a7227 */ /* 0x000fe200078e00ff */
[----:B------:R-:W-:-:S02]  /*e3c0*/  ISETP.GT.U32.AND P6, PT, R250, R15, PT ;  /* 0x0000000ffa00720c */ /* 0x000fc40003fc4070 */
[----:B------:R-:W-:Y:S01]  /*e3d0*/  ISETP.GE.AND P4, PT, R11, RZ, PT ;  /* 0x000000ff0b00720c */ /* 0x000fe20003f86270 */
[C---:B------:R-:W-:Y:S02]  /*e3e0*/  IMAD R14, R250.reuse, R3, R14 ;  /* 0x00000003fa0e7224 */ /* 0x040fe400078e020e */
[----:B------:R-:W-:Y:S01]  /*e3f0*/  @!P5 IMAD.MOV R41, RZ, RZ, -R41 ;  /* 0x000000ffff29d224 */ /* 0x000fe200078e0a29 */
[C---:B------:R-:W-:Y:S01]  /*e400*/  ISETP.GT.U32.AND P5, PT, R250.reuse, R0, PT ;  /* 0x00000000fa00720c */ /* 0x040fe20003fa4070 */
        /* <DEDUP_REMOVED lines=10> */
[----:B------:R-:W-:Y:S01]  /*e4b0*/  ISETP.GE.AND P5, PT, R5, RZ, PT ;  /* 0x000000ff0500720c */ /* 0x000fe20003fa6270 */
[----:B------:R-:W-:Y:S01]  /*e4c0*/  VIADD R5, R2, 0x130 ;  /* 0x0000013002057836 */ /* 0x000fe20000000000 */
[----:B------:R-:W-:Y:S01]  /*e4d0*/  STL [R1+0x6bc], R16 ;  /* 0x0006bc1001007387 */ /* 0x000fe20000100800 */
[----:B------:R-:W-:Y:S01]  /*e4e0*/  @!P1 IMAD.IADD R14, R14, 0x1, -R250 ;  /* 0x000000010e0e9824 */ /* 0x000fe200078e0afa */
[----:B------:R-:W-:Y:S01]  /*e4f0*/  IABS R10, R3 ;  /* 0x00000003000a7213 */ /* 0x000fe20000000000 */
[----:B------:R-:W-:Y:S01]  /*e500*/  IMAD.MOV.U32 R6, RZ, RZ, R0 ;  /* 0x000000ffff067224 */ /* 0x000fe200078e0000 */
[----:B------:R1:W-:Y:S01]  /*e510*/  STL [R1+0x6c0], R8 ;  /* 0x0006c00801007387 */ /* 0x0003e20000100800 */
[----:B------:R-:W-:Y:S01]  /*e520*/  @!P6 IMAD.IADD R15, R15, 0x1, -R250 ;  /* 0x000000010f0fe824 */ /* 0x000fe200078e0afa */
[----:B------:R-:W-:Y:S01]  /*e530*/  ISETP.GT.U32.AND P1, PT, R250, R14, PT ;  /* 0x0000000efa00720c */ /* 0x000fe20003f24070 */
[----:B------:R-:W-:Y:S01]  /*e540*/  @!P2 IMAD.MOV R6, RZ, RZ, -R6 ;  /* 0x000000ffff06a224 */ /* 0x000fe200078e0a06 */
[----:B------:R-:W-:Y:S01]  /*e550*/  ISETP.GE.AND P6, PT, R4, RZ, PT ;  /* 0x000000ff0400720c */ /* 0x000fe20003fc6270 */
[----:B------:R-:W-:Y:S01]  /*e560*/  @!P3 IMAD.IADD R13, R13, 0x1, -R250 ;  /* 0x000000010d0db824 */ /* 0x000fe200078e0afa */
[----:B------:R-:W-:Y:S01]  /*e570*/  IABS R4, R5 ;  /* 0x0000000500047213 */ /* 0x000fe20000000000 */
[----:B------:R-:W-:Y:S01]  /*e580*/  IMAD.HI.U32 R7, R246, R10, RZ ;  /* 0x0000000af6077227 */ /* 0x000fe200078e00ff */
[----:B------:R2:W-:Y:S01]  /*e590*/  STL [R1+0x6c4], R6 ;  /* 0x0006c40601007387 */ /* 0x0005e20000100800 */
[----:B------:R-:W-:-:S02]  /*e5a0*/  ISETP.GT.U32.AND P2, PT, R250, R15, PT ;  /* 0x0000000ffa00720c */ /* 0x000fc40003f44070 */
[----:B------:R-:W-:Y:S01]  /*e5b0*/  ISETP.GT.U32.AND P3, PT, R250, R13, PT ;  /* 0x0000000dfa00720c */ /* 0x000fe20003f64070 */
[----:B------:R-:W-:Y:S01]  /*e5c0*/  IMAD.MOV R7, RZ, RZ, -R7 ;  /* 0x000000ffff077224 */ /* 0x000fe200078e0a07 */
[C---:B-1----:R-:W-:Y:S01]  /*e5d0*/  IADD3 R8, R2.reuse, 0x131, RZ ;  /* 0x0000013102087810 */ /* 0x042fe20007ffe0ff */
[----:B------:R-:W-:Y:S01]  /*e5e0*/  VIADD R0, R2, 0x132 ;  /* 0x0000013202007836 */ /* 0x000fe20000000000 */
[----:B------:R-:W-:Y:S01]  /*e5f0*/  MOV R18, R12 ;  /* 0x0000000c00127202 */ /* 0x000fe20000000f00 */
[----:B------:R-:W-:Y:S01]  /*e600*/  @!P1 IMAD.IADD R14, R14, 0x1, -R250 ;  /* 0x000000010e0e9824 */ /* 0x000fe200078e0afa */
[----:B------:R-:W-:Y:S01]  /*e610*/  ISETP.GE.AND P1, PT, R3, RZ, PT ;  /* 0x000000ff0300720c */ /* 0x000fe20003f26270 */
[----:B--2---:R-:W-:Y:S01]  /*e620*/  IMAD.HI.U32 R6, R246, R4, RZ ;  /* 0x00000004f6067227 */ /* 0x004fe200078e00ff */
[----:B------:R-:W-:-:S03]  /*e630*/  IABS R11, R8 ;  /* 0x00000008000b7213 */ /* 0x000fc60000000000 */
[----:B------:R-:W-:Y:S01]  /*e640*/  IMAD.MOV R6, RZ, RZ, -R6 ;  /* 0x000000ffff067224 */ /* 0x000fe200078e0a06 */
[----:B------:R-:W-:Y:S01]  /*e650*/  @!P2 IADD3 R15, R15, -R250, RZ ;  /* 0x800000fa0f0fa210 */ /* 0x000fe20007ffe0ff */
[C---:B------:R-:W-:Y:S01]  /*e660*/  IMAD R10, R250.reuse, R7, R10 ;  /* 0x00000007fa0a7224 */ /* 0x040fe200078e020a */
[----:B------:R-:W-:Y:S01]  /*e670*/  IABS R7, R0 ;  /* 0x0000000000077213 */ /* 0x000fe20000000000 */
[C---:B------:R-:W-:Y:S02]  /*e680*/  IMAD R3, R250.reuse, R6, R4 ;  /* 0x00000006fa037224 */ /* 0x040fe400078e0204 */
[----:B------:R-:W-:Y:S01]  /*e690*/  @!P3 IMAD.IADD R13, R13, 0x1, -R250 ;  /* 0x000000010d0db824 */ /* 0x000fe200078e0afa */
[----:B------:R-:W-:Y:S01]  /*e6a0*/  ISETP.GT.U32.AND P2, PT, R250, R10, PT ;  /* 0x0000000afa00720c */ /* 0x000fe20003f44070 */
[----:B------:R-:W-:Y:S01]  /*e6b0*/  VIADD R6, R2, 0x133 ;  /* 0x0000013302067836 */ /* 0x000fe20000000000 */
[----:B------:R-:W-:Y:S01]  /*e6c0*/  ISETP.GT.U32.AND P3, PT, R250, R3, PT ;  /* 0x00000003fa00720c */ /* 0x000fe20003f64070 */
[----:B------:R-:W-:-:S03]  /*e6d0*/  IMAD.HI.U32 R16, R246, R11, RZ ;  /* 0x0000000bf6107227 */ /* 0x000fc600078e00ff */
[----:B------:R-:W-:Y:S01]  /*e6e0*/  IABS R9, R6 ;  /* 0x0000000600097213 */ /* 0x000fe20000000000 */
[----:B------:R-:W-:Y:S02]  /*e6f0*/  @!P4 IMAD.MOV R18, RZ, RZ, -R18 ;  /* 0x000000ffff12c224 */ /* 0x000fe400078e0a12 */
[----:B------:R-:W-:-:S03]  /*e700*/  IMAD.HI.U32 R4, R246, R7, RZ ;  /* 0x00000007f6047227 */ /* 0x000fc600078e00ff */
[----:B------:R-:W-:Y:S01]  /*e710*/  STL [R1+0x510], R18 ;  /* 0x0005101201007387 */ /* 0x000fe20000100800 */
[--C-:B------:R-:W-:Y:S01]  /*e720*/  @!P2 IMAD.IADD R10, R10, 0x1, -R250.reuse ;  /* 0x000000010a0aa824 */ /* 0x100fe200078e0afa */
[----:B------:R-:W-:Y:S01]  /*e730*/  ISETP.GE.AND P2, PT, R5, RZ, PT ;  /* 0x000000ff0500720c */ /* 0x000fe20003f46270 */
[----:B------:R-:W-:Y:S02]  /*e740*/  @!P3 IMAD.IADD R3, R3, 0x1, -R250 ;  /* 0x000000010303b824 */ /* 0x000fe400078e0afa */
[----:B------:R-:W-:Y:S01]  /*e750*/  IMAD.MOV R16, RZ, RZ, -R16 ;  /* 0x000000ffff107224 */ /* 0x000fe200078e0a10 */
[----:B------:R-:W-:Y:S01]  /*e760*/  ISETP.GT.U32.AND P3, PT, R250, R10, PT ;  /* 0x0000000afa00720c */ /* 0x000fe20003f64070 */
[----:B------:R-:W-:Y:S01]  /*e770*/  IMAD.HI.U32 R12, R246, R9, RZ ;  /* 0x00000009f60c7227 */ /* 0x000fe200078e00ff */
[----:B------:R-:W-:-:S03]  /*e780*/  ISETP.GT.U32.AND P4, PT, R250, R3, PT ;  /* 0x00000003fa00720c */ /* 0x000fc60003f84070 */
[----:B------:R-:W-:Y:S02]  /*e790*/  IMAD.MOV R4, RZ, RZ, -R4 ;  /* 0x000000ffff047224 */ /* 0x000fe400078e0a04 */
[----:B------:R-:W-:Y:S02]  /*e7a0*/  IMAD R11, R250, R16, R11 ;  /* 0x00000010fa0b7224 */ /* 0x000fe400078e020b */
[----:B------:R-:W-:Y:S02]  /*e7b0*/  IMAD.MOV.U32 R17, RZ, RZ, R15 ;  /* 0x000000ffff117224 */ /* 0x000fe400078e000f */
[----:B------:R-:W-:Y:S02]  /*e7c0*/  IMAD.MOV R12, RZ, RZ, -R12 ;  /* 0x000000ffff0c7224 */ /* 0x000fe400078e0a0c */
[----:B------:R-:W-:Y:S01]  /*e7d0*/  @!P5 IMAD.MOV R14, RZ, RZ, -R14 ;  /* 0x000000ffff0ed224 */ /* 0x000fe200078e0a0e */
[----:B------:R-:W-:Y:S01]  /*e7e0*/  ISETP.GE.AND P5, PT, R8, RZ, PT ;  /* 0x000000ff0800720c */ /* 0x000fe20003fa6270 */
[----:B------:R-:W-:Y:S01]  /*e7f0*/  IMAD R7, R250, R4, R7 ;  /* 0x00000004fa077224 */ /* 0x000fe200078e0207 */
[----:B------:R-:W-:Y:S01]  /*e800*/  @!P3 IADD3 R10, R10, -R250, RZ ;  /* 0x800000fa0a0ab210 */ /* 0x000fe20007ffe0ff */
[----:B------:R-:W-:Y:S01]  /*e810*/  @!P0 IMAD.MOV R17, RZ, RZ, -R17 ;  /* 0x000000ffff118224 */ /* 0x000fe200078e0a11 */
[C---:B------:R-:W-:Y:S01]  /*e820*/  ISETP.GT.U32.AND P0, PT, R250.reuse, R11, PT ;  /* 0x0000000bfa00720c */ /* 0x040fe20003f04070 */
[----:B------:R-:W-:Y:S01]  /*e830*/  IMAD R8, R250, R12, R9 ;  /* 0x0000000cfa087224 */ /* 0x000fe200078e0209 */
[----:B------:R-:W-:Y:S01]  /*e840*/  ISETP.GE.AND P3, PT, R0, RZ, PT ;  /* 0x000000ff0000720c */ /* 0x000fe20003f66270 */
[----:B------:R-:W-:Y:S01]  /*e850*/  @!P6 IMAD.MOV R13, RZ, RZ, -R13 ;  /* 0x000000ffff0de224 */ /* 0x000fe200078e0a0d */
[C---:B------:R-:W-:Y:S01]  /*e860*/  ISETP.GT.U32.AND P6, PT, R250.reuse, R7, PT ;  /* 0x00000007fa00720c */ /* 0x040fe20003fc4070 */
[----:B------:R-:W-:Y:S01]  /*e870*/  @!P4 IMAD.IADD R3, R3, 0x1, -R250 ;  /* 0x000000010303c824 */ /* 0x000fe200078e0afa */
[----:B------:R-:W-:Y:S01]  /*e880*/  ISETP.GT.U32.AND P4, PT, R250, R8, PT ;  /* 0x00000008fa00720c */ /* 0x000fe20003f84070 */
[----:B------:R-:W-:Y:S01]  /*e890*/  VIADD R5, R2, 0x134 ;  /* 0x0000013402057836 */ /* 0x000fe20000000000 */
[----:B------:R-:W-:Y:S01]  /*e8a0*/  STL [R1+0x514], R17 ;  /* 0x0005141101007387 */ /* 0x000fe20000100800 */
[----:B------:R-:W-:-:S02]  /*e8b0*/  IMAD.MOV.U32 R12, RZ, RZ, R10 ;  /* 0x000000ffff0c7224 */ /* 0x000fc400078e000a */
[----:B------:R-:W-:Y:S01]  /*e8c0*/  VIADD R0, R2, 0x135 ;  /* 0x0000013502007836 */ /* 0x000fe20000000000 */
[----:B------:R-:W-:Y:S01]  /*e8d0*/  IABS R4, R5 ;  /* 0x0000000500047213 */ /* 0x000fe20000000000 */
[--C-:B------:R-:W-:Y:S01]  /*e8e0*/  @!P0 IMAD.IADD R11, R11, 0x1, -R250.reuse ;  /* 0x000000010b0b8824 */ /* 0x100fe200078e0afa */
[----:B------:R-:W-:Y:S01]  /*e8f0*/  @!P1 IADD3 R12, -R12, RZ, RZ ;  /* 0x000000ff0c0c9210 */ /* 0x000fe20007ffe1ff */
[----:B------:R-:W-:Y:S01]  /*e900*/  STL [R1+0x554], R14 ;  /* 0x0005540e01007387 */ /* 0x000fe20000100800 */
[----:B------:R-:W-:Y:S01]  /*e910*/  IABS R10, R0 ;  /* 0x00000000000a7213 */ /* 0x000fe20000000000 */
[--C-:B------:R-:W-:Y:S01]  /*e920*/  @!P6 IMAD.IADD R7, R7, 0x1, -R250.reuse ;  /* 0x000000010707e824 */ /* 0x100fe200078e0afa */
[----:B------:R-:W-:Y:S01]  /*e930*/  ISETP.GT.U32.AND P6, PT, R250, R11, PT ;  /* 0x0000000bfa00720c */ /* 0x000fe20003fc4070 */
[----:B------:R-:W-:Y:S01]  /*e940*/  @!P4 IMAD.IADD R8, R8, 0x1, -R250 ;  /* 0x000000010808c824 */ /* 0x000fe200078e0afa */
[----:B------:R-:W-:Y:S01]  /*e950*/  STL [R1+0x67c], R13 ;  /* 0x00067c0d01007387 */ /* 0x000fe20000100800 */
[----:B------:R-:W-:Y:S01]  /*e960*/  IMAD.HI.U32 R9, R246, R4, RZ ;  /* 0x00000004f6097227 */ /* 0x000fe200078e00ff */
[----:B------:R-:W-:-:S02]  /*e970*/  ISETP.GT.U32.AND P1, PT, R250, R7, PT ;  /* 0x00000007fa00720c */ /* 0x000fc40003f24070 */
[----:B------:R1:W-:Y:S01]  /*e980*/  STL [R1+0x680], R12 ;  /* 0x0006800c01007387 */ /* 0x0003e20000100800 */
[----:B------:R-:W-:Y:S01]  /*e990*/  IMAD.MOV R9, RZ, RZ, -R9 ;  /* 0x000000ffff097224 */ /* 0x000fe200078e0a09 */
[----:B------:R-:W-:Y:S01]  /*e9a0*/  ISETP.GT.U32.AND P4, PT, R250, R8, PT ;  /* 0x00000008fa00720c */ /* 0x000fe20003f84070 */
[----:B------:R-:W-:Y:S01]  /*e9b0*/  VIADD R234, R2, 0x1fd ;  /* 0x000001fd02ea7836 */ /* 0x000fe20000000000 */
[----:B------:R-:W-:Y:S01]  /*e9c0*/  ISETP.GE.AND P0, PT, R6, RZ, PT ;  /* 0x000000ff0600720c */ /* 0x000fe20003f06270 */
[----:B------:R-:W-:Y:S02]  /*e9d0*/  IMAD R4, R250, R9, R4 ;  /* 0x00000009fa047224 */ /* 0x000fe400078e0204 */
[----:B------:R-:W-:Y:S01]  /*e9e0*/  @!P6 IMAD.IADD R11, R11, 0x1, -R250 ;  /* 0x000000010b0be824 */ /* 0x000fe200078e0afa */
[----:B------:R-:W-:Y:S01]  /*e9f0*/  IABS R229, R234 ;  /* 0x000000ea00e57213 */ /* 0x000fe20000000000 */
[----:B------:R-:W-:Y:S01]  /*ea00*/  VIADD R6, R2, 0x136 ;  /* 0x0000013602067836 */ /* 0x000fe20000000000 */
[----:B------:R-:W-:Y:S01]  /*ea10*/  ISETP.GT.U32.AND P6, PT, R250, R4, PT ;  /* 0x00000004fa00720c */ /* 0x000fe20003fc4070 */
[----:B-1----:R-:W-:-:S02]  /*ea20*/  IMAD.MOV.U32 R12, RZ, RZ, R3 ;  /* 0x000000ffff0c7224 */ /* 0x002fc400078e0003 */
[----:B------:R-:W-:Y:S01]  /*ea30*/  IMAD.HI.U32 R3, R246, R10, RZ ;  /* 0x0000000af6037227 */ /* 0x000fe200078e00ff */
[----:B------:R-:W-:-:S03]  /*ea40*/  IABS R9, R6 ;  /* 0x0000000600097213 */ /* 0x000fc60000000000 */
[----:B------:R-:W-:Y:S02]  /*ea50*/  IMAD.MOV R3, RZ, RZ, -R3 ;  /* 0x000000ffff037224 */ /* 0x000fe400078e0a03 */
[----:B------:R-:W-:Y:S02]  /*ea60*/  @!P4 IMAD.IADD R8, R8, 0x1, -R250 ;  /* 0x000000010808c824 */ /* 0x000fe400078e0afa */
[----:B------:R-:W-:Y:S01]  /*ea70*/  IMAD R10, R250, R3, R10 ;  /* 0x00000003fa0a7224 */ /* 0x000fe200078e020a */
[----:B------:R-:W-:Y:S01]  /*ea80*/  IADD3 R3, R2, 0x138, RZ ;  /* 0x0000013802037810 */ /* 0x000fe20007ffe0ff */
[--C-:B------:R-:W-:Y:S01]  /*ea90*/  @!P1 IMAD.IADD R7, R7, 0x1, -R250.reuse ;  /* 0x0000000107079824 */ /* 0x100fe200078e0afa */
[----:B------:R-:W-:Y:S01]  /*eaa0*/  ISETP.GE.AND P1, PT, R0, RZ, PT ;  /* 0x000000ff0000720c */ /* 0x000fe20003f26270 */
[----:B------:R-:W-:Y:S01]  /*eab0*/  IMAD.MOV.U32 R14, RZ, RZ, R11 ;  /* 0x000000ffff0e7224 */ /* 0x000fe200078e000b */
[----:B------:R-:W-:Y:S01]  /*eac0*/  ISETP.GT.U32.AND P4, PT, R250, R10, PT ;  /* 0x0000000afa00720c */ /* 0x000fe20003f84070 */
[----:B------:R-:W-:Y:S01]  /*ead0*/  @!P6 IMAD.IADD R4, R4, 0x1, -R250 ;  /* 0x000000010404e824 */ /* 0x000fe200078e0afa */
[----:B------:R-:W-:Y:S01]  /*eae0*/  ISETP.GE.AND P6, PT, R6, RZ, PT ;  /* 0x000000ff0600720c */ /* 0x000fe20003fc6270 */
[----:B------:R-:W-:-:S02]  /*eaf0*/  VIADD R0, R2, 0x137 ;  /* 0x0000013702007836 */ /* 0x000fc40000000000 */
[----:B------:R-:W-:Y:S01]  /*eb00*/  @!P2 IMAD.MOV R12, RZ, RZ, -R12 ;  /* 0x000000ffff0ca224 */ /* 0x000fe200078e0a0c */
[----:B------:R-:W-:Y:S01]  /*eb10*/  ISETP.GE.AND P2, PT, R5, RZ, PT ;  /* 0x000000ff0500720c */ /* 0x000fe20003f46270 */
[----:B------:R-:W-:Y:S01]  /*eb20*/  @!P5 IMAD.MOV R14, RZ, RZ, -R14 ;  /* 0x000000ffff0ed224 */ /* 0x000fe200078e0a0e */
[----:B------:R-:W-:Y:S01]  /*eb30*/  ISETP.GT.U32.AND P5, PT, R250, R4, PT ;  /* 0x00000004fa00720c */ /* 0x000fe20003fa4070 */
[----:B------:R-:W-:Y:S01]  /*eb40*/  IMAD.HI.U32 R13, R246, R9, RZ ;  /* 0x00000009f60d7227 */ /* 0x000fe200078e00ff */
[----:B------:R-:W-:Y:S01]  /*eb50*/  IABS R5, R0 ;  /* 0x0000000000057213 */ /* 0x000fe20000000000 */
[----:B------:R1:W-:Y:S02]  /*eb60*/  STL [R1+0x690], R12 ;  /* 0x0006900c01007387 */ /* 0x0003e40000100800 */
[----:B------:R-:W-:Y:S02]  /*eb70*/  @!P4 IMAD.IADD R10, R10, 0x1, -R250 ;  /* 0x000000010a0ac824 */ /* 0x000fe400078e0afa */
[----:B------:R-:W-:Y:S01]  /*eb80*/  IMAD.HI.U32 R6, R246, R5, RZ ;  /* 0x00000005f6067227 */ /* 0x000fe200078e00ff */
[----:B------:R-:W-:Y:S02]  /*eb90*/  STL [R1+0x684], R14 ;  /* 0x0006840e01007387 */ /* 0x000fe40000100800 */
[----:B------:R-:W-:Y:S01]  /*eba0*/  ISETP.GT.U32.AND P4, PT, R250, R10, PT ;  /* 0x0000000afa00720c */ /* 0x000fe20003f84070 */
[----:B------:R-:W-:Y:S01]  /*ebb0*/  IMAD.MOV R13, RZ, RZ, -R13 ;  /* 0x000000ffff0d7224 */ /* 0x000fe200078e0a0d */
[----:B-1----:R-:W-:Y:S01]  /*ebc0*/  IABS R12, R3 ;  /* 0x00000003000c7213 */ /* 0x002fe20000000000 */
[----:B------:R-:W-:-:S02]  /*ebd0*/  IMAD.MOV.U32 R11, RZ, RZ, R7 ;  /* 0x000000ffff0b7224 */ /* 0x000fc400078e0007 */
[----:B------:R-:W-:Y:S01]  /*ebe0*/  @!P0 IMAD.MOV R8, RZ, RZ, -R8 ;  /* 0x000000ffff088224 */ /* 0x000fe200078e0a08 */
[----:B------:R-:W-:Y:S01]  /*ebf0*/  ISETP.GE.AND P0, PT, R0, RZ, PT ;  /* 0x000000ff0000720c */ /* 0x000fe20003f06270 */
[----:B------:R-:W-:Y:S01]  /*ec00*/  IMAD.HI.U32 R7, R246, R12, RZ ;  /* 0x0000000cf6077227 */ /* 0x000fe200078e00ff */
[----:B------:R-:W-:-:S03]  /*ec10*/  @!P3 IADD3 R11, -R11, RZ, RZ ;  /* 0x000000ff0b0bb210 */ /* 0x000fc60007ffe1ff */
[----:B------:R-:W-:Y:S02]  /*ec20*/  IMAD.MOV R0, RZ, RZ, -R6 ;  /* 0x000000ffff007224 */ /* 0x000fe400078e0a06 */
[----:B------:R-:W-:Y:S01]  /*ec30*/  IMAD R9, R250, R13, R9 ;  /* 0x0000000dfa097224 */ /* 0x000fe200078e0209 */
[----:B------:R1:W-:Y:S01]  /*ec40*/  STL [R1+0x624], R11 ;  /* 0x0006240b01007387 */ /* 0x0003e20000100800 */
[----:B------:R-:W-:Y:S02]  /*ec50*/  IMAD.MOV R7, RZ, RZ, -R7 ;  /* 0x000000ffff077224 */ /* 0x000fe400078e0a07 */
[----:B------:R-:W-:Y:S01]  /*ec60*/  @!P5 IMAD.IADD R4, R4, 0x1, -R250 ;  /* 0x000000010404d824 */ /* 0x000fe200078e0afa */
[C---:B------:R-:W-:Y:S01]  /*ec70*/  ISETP.GT.U32.AND P3, PT, R250.reuse, R9, PT ;  /* 0x00000009fa00720c */ /* 0x040fe20003f64070 */
[C---:B------:R-:W-:Y:S01]  /*ec80*/  IMAD R5, R250.reuse, R0, R5 ;  /* 0x00000000fa057224 */ /* 0x040fe200078e0205 */
[----:B------:R2:W-:Y:S01]  /*ec90*/  STL [R1+0x630], R8 ;  /* 0x0006300801007387 */ /* 0x0005e20000100800 */
[----:B------:R-:W-:Y:S01]  /*eca0*/  IMAD R12, R250, R7, R12 ;  /* 0x00000007fa0c7224 */ /* 0x000fe200078e020c */
[----:B------:R-:W-:Y:S01]  /*ecb0*/  ISETP.GE.AND P5, PT, R3, RZ, PT ;  /* 0x000000ff0300720c */ /* 0x000fe20003fa6270 */
[----:B------:R-:W-:-:S02]  /*ecc0*/  IMAD.MOV.U32 R13, RZ, RZ, R4 ;  /* 0x000000ffff0d7224 */ /* 0x000fc400078e0004 */
[----:B------:R-:W-:Y:S01]  /*ecd0*/  @!P4 IMAD.IADD R10, R10, 0x1, -R250 ;  /* 0x000000010a0ac824 */ /* 0x000fe200078e0afa */
[C---:B------:R-:W-:Y:S01]  /*ece0*/  ISETP.GT.U32.AND P4, PT, R250.reuse, R5, PT ;  /* 0x00000005fa00720c */ /* 0x040fe20003f84070 */
[----:B------:R-:W-:Y:S01]  /*ecf0*/  @!P2 IMAD.MOV R13, RZ, RZ, -R13 ;  /* 0x000000ffff0da224 */ /* 0x000fe200078e0a0d */
[----:B------:R-:W-:Y:S01]  /*ed00*/  ISETP.GT.U32.AND P2, PT, R250, R12, PT ;  /* 0x0000000cfa00720c */ /* 0x000fe20003f44070 */
[C---:B------:R-:W-:Y:S02]  /*ed10*/  VIADD R6, R2.reuse, 0x139 ;  /* 0x0000013902067836 */ /* 0x040fe40000000000 */
[----:B------:R-:W-:Y:S01]  /*ed20*/  @!P3 IADD3 R9, R9, -R250, RZ ;  /* 0x800000fa0909b210 */ /* 0x000fe20007ffe0ff */
[----:B------:R-:W-:Y:S01]  /*ed30*/  VIADD R7, R2, 0x13a ;  /* 0x0000013a02077836 */ /* 0x000fe20000000000 */
[----:B------:R-:W-:Y:S01]  /*ed40*/  STL [R1+0x660], R13 ;  /* 0x0006600d01007387 */ /* 0x000fe20000100800 */
[----:B------:R-:W-:Y:S01]  /*ed50*/  IABS R0, R6 ;  /* 0x0000000600007213 */ /* 0x000fe20000000000 */
[----:B-1----:R-:W-:Y:S01]  /*ed60*/  IMAD.MOV.U32 R11, RZ, RZ, R10 ;  /* 0x000000ffff0b7224 */ /* 0x002fe200078e000a */
[----:B------:R-:W-:Y:S01]  /*ed70*/  ISETP.GT.U32.AND P3, PT, R250, R9, PT ;  /* 0x00000009fa00720c */ /* 0x000fe20003f64070 */
[----:B------:R-:W-:Y:S01]  /*ed80*/  VIADD R3, R2, 0x13b ;  /* 0x0000013b02037836 */ /* 0x000fe20000000000 */
[----:B--2---:R-:W-:Y:S01]  /*ed90*/  IABS R8, R7 ;  /* 0x0000000700087213 */ /* 0x004fe20000000000 */
[----:B------:R-:W-:-:S02]  /*eda0*/  @!P4 IMAD.IADD R5, R5, 0x1, -R250 ;  /* 0x000000010505c824 */ /* 0x000fc400078e0afa */
[----:B------:R-:W-:Y:S01]  /*edb0*/  @!P2 IMAD.IADD R12, R12, 0x1, -R250 ;  /* 0x000000010c0ca824 */ /* 0x000fe200078e0afa */
[----:B------:R-:W-:Y:S01]  /*edc0*/  IABS R4, R3 ;  /* 0x0000000300047213 */ /* 0x000fe20000000000 */
[----:B------:R-:W-:Y:S01]  /*edd0*/  IMAD.HI.U32 R10, R246, R0, RZ ;  /* 0x00000000f60a7227 */ /* 0x000fe200078e00ff */
[C---:B------:R-:W-:Y:S02]  /*ede0*/  ISETP.GT.U32.AND P4, PT, R250.reuse, R5, PT ;  /* 0x00000005fa00720c */ /* 0x040fe40003f84070 */
[----:B------:R-:W-:Y:S01]  /*edf0*/  ISETP.GT.U32.AND P2, PT, R250, R12, PT ;  /* 0x0000000cfa00720c */ /* 0x000fe20003f44070 */
[----:B------:R-:W-:Y:S01]  /*ee00*/  @!P1 IMAD.MOV R11, RZ, RZ, -R11 ;  /* 0x000000ffff0b9224 */ /* 0x000fe200078e0a0b */
[----:B------:R-:W-:Y:S01]  /*ee10*/  ISETP.GE.AND P1, PT, R6, RZ, PT ;  /* 0x000000ff0600720c */ /* 0x000fe20003f26270 */
[----:B------:R-:W-:Y:S01]  /*ee20*/  IMAD.MOV.U32 R6, RZ, RZ, R8 ;  /* 0x000000ffff067224 */ /* 0x000fe200078e0008 */
[----:B------:R-:W-:Y:S01]  /*ee30*/  IADD3 R10, -R10, RZ, RZ ;  /* 0x000000ff0a0a7210 */ /* 0x000fe20007ffe1ff */
[----:B------:R-:W-:Y:S01]  /*ee40*/  @!P3 IMAD.IADD R9, R9, 0x1, -R250 ;  /* 0x000000010909b824 */ /* 0x000fe200078e0afa */
[----:B------:R-:W-:Y:S01]  /*ee50*/  ISETP.GE.AND P3, PT, R7, RZ, PT ;  /* 0x000000ff0700720c */ /* 0x000fe20003f66270 */
[C---:B------:R-:W-:Y:S01]  /*ee60*/  IMAD.HI.U32 R7, R246.reuse, R6, RZ ;  /* 0x00000006f6077227 */ /* 0x040fe200078e00ff */
[----:B------:R1:W-:Y:S03]  /*ee70*/  STL [R1+0x65c], R11 ;  /* 0x00065c0b01007387 */ /* 0x0003e60000100800 */
[----:B------:R-:W-:-:S04]  /*ee80*/  IMAD.HI.U32 R8, R246, R4, RZ ;  /* 0x00000004f6087227 */ /* 0x000fc800078e00ff */
[C---:B------:R-:W-:Y:S02]  /*ee90*/  IMAD R0, R250.reuse, R10, R0 ;  /* 0x0000000afa007224 */ /* 0x040fe400078e0200 */
[----:B------:R-:W-:Y:S02]  /*eea0*/  @!P4 IMAD.IADD R5, R5, 0x1, -R250 ;  /* 0x000000010505c824 */ /* 0x000fe400078e0afa */
[----:B-1----:R-:W-:Y:S01]  /*eeb0*/  IMAD.MOV.U32 R11, RZ, RZ, R9 ;  /* 0x000000ffff0b7224 */ /* 0x002fe200078e0009 */
[----:B------:R-:W-:Y:S01]  /*eec0*/  ISETP.GT.U32.AND P4, PT, R250, R0, PT ;  /* 0x00000000fa00720c */ /* 0x000fe20003f84070 */
[----:B------:R-:W-:Y:S01]  /*eed0*/  IMAD.MOV R7, RZ, RZ, -R7 ;  /* 0x000000ffff077224 */ /* 0x000fe200078e0a07 */
[----:B------:R-:W-:Y:S01]  /*eee0*/  MOV R9, R5 ;  /* 0x0000000500097202 */ /* 0x000fe20000000f00 */
[----:B------:R-:W-:Y:S02]  /*eef0*/  IMAD.MOV R8, RZ, RZ, -R8 ;  /* 0x000000ffff087224 */ /* 0x000fe400078e0a08 */
[----:B------:R-:W-:-:S02]  /*ef00*/  @!P2 IMAD.IADD R12, R12, 0x1, -R250 ;  /* 0x000000010c0ca824 */ /* 0x000fc400078e0afa */
[----:B------:R-:W-:Y:S01]  /*ef10*/  @!P6 IMAD.MOV R11, RZ, RZ, -R11 ;  /* 0x000000ffff0be224 */ /* 0x000fe200078e0a0b */
[----:B------:R-:W-:Y:S01]  /*ef20*/  ISETP.GE.AND P6, PT, R3, RZ, PT ;  /* 0x000000ff0300720c */ /* 0x000fe20003fc6270 */
[C---:B------:R-:W-:Y:S02]  /*ef30*/  IMAD R3, R250.reuse, R7, R6 ;  /* 0x00000007fa037224 */ /* 0x040fe400078e0206 */
[C---:B------:R-:W-:Y:S01]  /*ef40*/  IMAD R4, R250.reuse, R8, R4 ;  /* 0x00000008fa047224 */ /* 0x040fe200078e0204 */
[----:B------:R1:W-:Y:S01]  /*ef50*/  STL [R1+0x63c], R11 ;  /* 0x00063c0b01007387 */ /* 0x0003e20000100800 */
[----:B------:R-:W-:Y:S02]  /*ef60*/  IMAD.MOV.U32 R14, RZ, RZ, R12 ;  /* 0x000000ffff0e7224 */ /* 0x000fe400078e000c */
[----:B------:R-:W-:Y:S01]  /*ef70*/  @!P0 IMAD.MOV R9, RZ, RZ, -R9 ;  /* 0x000000ffff098224 */ /* 0x000fe200078e0a09 */
[C---:B------:R-:W-:Y:S01]  /*ef80*/  ISETP.GT.U32.AND P0, PT, R250.reuse, R3, PT ;  /* 0x00000003fa00720c */ /* 0x040fe20003f04070 */
[----:B------:R-:W-:Y:S01]  /*ef90*/  @!P5 IMAD.MOV R14, RZ, RZ, -R14 ;  /* 0x000000ffff0ed224 */ /* 0x000fe200078e0a0e */
[----:B------:R-:W-:Y:S01]  /*efa0*/  ISETP.GT.U32.AND P5, PT, R250, R4, PT ;  /* 0x00000004fa00720c */ /* 0x000fe20003fa4070 */
[----:B------:R-:W-:Y:S01]  /*efb0*/  VIADD R8, R2, 0x13c ;  /* 0x0000013c02087836 */ /* 0x000fe20000000000 */
[----:B------:R2:W-:Y:S01]  /*efc0*/  STL [R1+0x640], R9 ;  /* 0x0006400901007387 */ /* 0x0005e20000100800 */
[----:B------:R-:W-:-:S02]  /*efd0*/  @!P4 IMAD.IADD R0, R0, 0x1, -R250 ;  /* 0x000000010000c824 */ /* 0x000fc400078e0afa */
[----:B------:R-:W-:Y:S01]  /*efe0*/  VIADD R7, R2, 0x13f ;  /* 0x0000013f02077836 */ /* 0x000fe20000000000 */
[----:B------:R-:W-:Y:S01]  /*eff0*/  ISETP.GE.AND P2, PT, R8, RZ, PT ;  /* 0x000000ff0800720c */ /* 0x000fe20003f46270 */
[----:B------:R-:W-:Y:S01]  /*f000*/  VIADD R5, R2, 0x13d ;  /* 0x0000013d02057836 */ /* 0x000fe20000000000 */
[----:B------:R-:W-:Y:S01]  /*f010*/  ISETP.GT.U32.AND P4, PT, R250, R0, PT ;  /* 0x00000000fa00720c */ /* 0x000fe20003f84070 */
[----:B------:R-:W-:Y:S01]  /*f020*/  VIADD R6, R2, 0x13e ;  /* 0x0000013e02067836 */ /* 0x000fe20000000000 */
[----:B------:R-:W-:Y:S01]  /*f030*/  IABS R8, R8 ;  /* 0x0000000800087213 */ /* 0x000fe20000000000 */
[----:B------:R3:W-:Y:S01]  /*f040*/  STL [R1+0x634], R14 ;  /* 0x0006340e01007387 */ /* 0x0007e20000100800 */
[-C--:B------:R-:W-:Y:S02]  /*f050*/  @!P0 IADD3 R3, R3, -R250.reuse, RZ ;  /* 0x800000fa03038210 */ /* 0x080fe40007ffe0ff */
[----:B------:R-:W-:Y:S01]  /*f060*/  @!P5 IADD3 R4, R4, -R250, RZ ;  /* 0x800000fa0404d210 */ /* 0x000fe20007ffe0ff */
[----:B------:R-:W-:Y:S01]  /*f070*/  IMAD.HI.U32 R12, R246, R8, RZ ;  /* 0x00000008f60c7227 */ /* 0x000fe200078e00ff */
[----:B------:R-:W-:-:S02]  /*f080*/  ISETP.GT.U32.AND P0, PT, R250, R3, PT ;  /* 0x00000003fa00720c */ /* 0x000fc40003f04070 */
[----:B------:R-:W-:Y:S01]  /*f090*/  ISETP.GT.U32.AND P5, PT, R250, R4, PT ;  /* 0x00000004fa00720c */ /* 0x000fe20003fa4070 */
[----:B------:R-:W-:Y:S01]  /*f0a0*/  IMAD.MOV R12, RZ, RZ, -R12 ;  /* 0x000000ffff0c7224 */ /* 0x000fe200078e0a0c */
[----:B-1----:R-:W-:Y:S01]  /*f0b0*/  IABS R11, R7 ;  /* 0x00000007000b7213 */ /* 0x002fe20000000000 */
[----:B------:R-:W-:Y:S01]  /*f0c0*/  @!P4 IMAD.IADD R0, R0, 0x1, -R250 ;  /* 0x000000010000c824 */ /* 0x000fe200078e0afa */
[----:B--2---:R-:W-:Y:S01]  /*f0d0*/  IABS R9, R5 ;  /* 0x0000000500097213 */ /* 0x004fe20000000000 */
[----:B------:R-:W-:Y:S01]  /*f0e0*/  IMAD R8, R250, R12, R8 ;  /* 0x0000000cfa087224 */ /* 0x000fe200078e0208 */
[----:B------:R-:W-:Y:S01]  /*f0f0*/  ISETP.GE.AND P4, PT, R5, RZ, PT ;  /* 0x000000ff0500720c */ /* 0x000fe20003f86270 */
[----:B------:R-:W-:Y:S01]  /*f100*/  IMAD.HI.U32 R5, R246, R11, RZ ;  /* 0x0000000bf6057227 */ /* 0x000fe200078e00ff */
[----:B------:R-:W-:-:S03]  /*f110*/  IABS R10, R6 ;  /* 0x00000006000a7213 */ /* 0x000fc60000000000 */
[--C-:B------:R-:W-:Y:S01]  /*f120*/  @!P0 IMAD.IADD R3, R3, 0x1, -R250.reuse ;  /* 0x0000000103038824 */ /* 0x100fe200078e0afa */
[----:B------:R-:W-:Y:S01]  /*f130*/  ISETP.GT.U32.AND P0, PT, R250, R8, PT ;  /* 0x00000008fa00720c */ /* 0x000fe20003f04070 */
[----:B------:R-:W-:Y:S02]  /*f140*/  IMAD.MOV R5, RZ, RZ, -R5 ;  /* 0x000000ffff057224 */ /* 0x000fe400078e0a05 */
[----:B------:R-:W-:Y:S02]  /*f150*/  @!P5 IMAD.IADD R4, R4, 0x1, -R250 ;  /* 0x000000010404d824 */ /* 0x000fe400078e0afa */
[----:B------:R-:W-:Y:S02]  /*f160*/  IMAD R11, R250, R5, R11 ;  /* 0x00000005fa0b7224 */ /* 0x000fe400078e020b */
[----:B------:R-:W-:Y:S02]  /*f170*/  IMAD.MOV.U32 R12, RZ, RZ, R4 ;  /* 0x000000ffff0c7224 */ /* 0x000fe400078e0004 */
[----:B------:R-:W-:-:S04]  /*f180*/  IMAD.HI.U32 R13, R246, R9, RZ ;  /* 0x00000009f60d7227 */ /* 0x000fc800078e00ff */
[----:B------:R-:W-:Y:S02]  /*f190*/  IMAD.MOV.U32 R16, RZ, RZ, R0 ;  /* 0x000000ffff107224 */ /* 0x000fe400078e0000 */
[----:B------:R-:W-:Y:S01]  /*f1a0*/  @!P6 IMAD.MOV R12, RZ, RZ, -R12 ;  /* 0x000000ffff0ce224 */ /* 0x000fe200078e0a0c */
[----:B------:R-:W-:Y:S01]  /*f1b0*/  ISETP.GT.U32.AND P6, PT, R250, R11, PT ;  /* 0x0000000bfa00720c */ /* 0x000fe20003fc4070 */
[----:B------:R-:W-:Y:S02]  /*f1c0*/  IMAD.MOV R13, RZ, RZ, -R13 ;  /* 0x000000ffff0d7224 */ /* 0x000fe400078e0a0d */
[----:B------:R-:W-:Y:S02]  /*f1d0*/  VIADD R0, R2, 0x140 ;  /* 0x0000014002007836 */ /* 0x000fe40000000000 */
[----:B---3--:R-:W-:-:S04]  /*f1e0*/  IMAD.HI.U32 R14, R246, R10, RZ ;  /* 0x0000000af60e7227 */ /* 0x008fc800078e00ff */
[----:B------:R-:W-:Y:S01]  /*f1f0*/  IMAD R13, R250, R13, R9 ;  /* 0x0000000dfa0d7224 */ /* 0x000fe200078e0209 */
[----:B------:R-:W-:Y:S01]  /*f200*/  IABS R9, R0 ;  /* 0x0000000000097213 */ /* 0x000fe20000000000 */
[----:B------:R-:W-:Y:S01]  /*f210*/  IMAD.MOV.U32 R15, RZ, RZ, R3 ;  /* 0x000000ffff0f7224 */ /* 0x000fe200078e0003 */
[----:B------:R-:W-:Y:S01]  /*f220*/  IADD3 R3, R2, 0x141, RZ ;  /* 0x0000014102037810 */ /* 0x000fe20007ffe0ff */
[----:B------:R-:W-:Y:S02]  /*f230*/  @!P0 IMAD.IADD R8, R8, 0x1, -R250 ;  /* 0x0000000108088824 */ /* 0x000fe400078e0afa */
[----:B------:R-:W-:Y:S01]  /*f240*/  IMAD.MOV R14, RZ, RZ, -R14 ;  /* 0x000000ffff0e7224 */ /* 0x000fe200078e0a0e */
[----:B------:R-:W-:Y:S01]  /*f250*/  IABS R4, R3 ;  /* 0x0000000300047213 */ /* 0x000fe20000000000 */
[----:B------:R-:W-:Y:S01]  /*f260*/  @!P3 IMAD.MOV R15, RZ, RZ, -R15 ;  /* 0x000000ffff0fb224 */ /* 0x000fe200078e0a0f */
[----:B------:R-:W-:Y:S01]  /*f270*/  ISETP.GE.AND P3, PT, R6, RZ, PT ;  /* 0x000000ff0600720c */ /* 0x000fe20003f66270 */
[----:B------:R-:W-:Y:S01]  /*f280*/  @!P1 IMAD.MOV R16, RZ, RZ, -R16 ;  /* 0x000000ffff109224 */ /* 0x000fe200078e0a10 */
[C---:B------:R-:W-:Y:S01]  /*f290*/  ISETP.GT.U32.AND P0, PT, R250.reuse, R8, PT ;  /* 0x00000008fa00720c */ /* 0x040fe20003f04070 */
[C---:B------:R-:W-:Y:S01]  /*f2a0*/  IMAD R10, R250.reuse, R14, R10 ;  /* 0x0000000efa0a7224 */ /* 0x040fe200078e020a */
[----:B------:R-:W-:Y:S01]  /*f2b0*/  ISETP.GT.U32.AND P1, PT, R250, R13, PT ;  /* 0x0000000dfa00720c */ /* 0x000fe20003f24070 */
[----:B------:R-:W-:Y:S01]  /*f2c0*/  IMAD.HI.U32 R6, R246, R9, RZ ;  /* 0x00000009f6067227 */ /* 0x000fe200078e00ff */
[----:B------:R-:W-:Y:S02]  /*f2d0*/  STL [R1+0x614], R16 ;  /* 0x0006141001007387 */ /* 0x000fe40000100800 */
[----:B------:R-:W-:Y:S01]  /*f2e0*/  ISETP.GT.U32.AND P5, PT, R250, R10, PT ;  /* 0x0000000afa00720c */ /* 0x000fe20003fa4070 */
[----:B------:R-:W-:Y:S01]  /*f2f0*/  @!P6 IMAD.IADD R11, R11, 0x1, -R250 ;  /* 0x000000010b0be824 */ /* 0x000fe200078e0afa */
[----:B------:R1:W-:Y:S01]  /*f300*/  STL [R1+0x5f8], R15 ;  /* 0x0005f80f01007387 */ /* 0x0003e20000100800 */
[----:B------:R-:W-:-:S02]  /*f310*/  IMAD.MOV R6, RZ, RZ, -R6 ;  /* 0x000000ffff067224 */ /* 0x000fc400078e0a06 */
[----:B------:R-:W-:Y:S01]  /*f320*/  VIADD R5, R2, 0x142 ;  /* 0x0000014202057836 */ /* 0x000fe20000000000 */
[C---:B------:R-:W-:Y:S01]  /*f330*/  ISETP.GT.U32.AND P6, PT, R250.reuse, R11, PT ;  /* 0x0000000bfa00720c */ /* 0x040fe20003fc4070 */
[----:B------:R-:W-:Y:S01]  /*f340*/  IMAD R9, R250, R6, R9 ;  /* 0x00000006fa097224 */ /* 0x000fe200078e0209 */
[----:B------:R2:W-:Y:S01]  /*f350*/  STL [R1+0x5e4], R12 ;  /* 0x0005e40c01007387 */ /* 0x0005e20000100800 */
[----:B------:R-:W-:Y:S01]  /*f360*/  IMAD.HI.U32 R6, R246, R4, RZ ;  /* 0x00000004f6067227 */ /* 0x000fe200078e00ff */
[----:B------:R-:W-:-:S03]  /*f370*/  IABS R14, R5 ;  /* 0x00000005000e7213 */ /* 0x000fc60000000000 */
[--C-:B------:R-:W-:Y:S01]  /*f380*/  @!P0 IMAD.IADD R8, R8, 0x1, -R250.reuse ;  /* 0x0000000108088824 */ /* 0x100fe200078e0afa */
[----:B------:R-:W-:Y:S01]  /*f390*/  @!P5 IADD3 R10, R10, -R250, RZ ;  /* 0x800000fa0a0ad210 */ /* 0x000fe20007ffe0ff */
[----:B------:R-:W-:Y:S01]  /*f3a0*/  @!P1 IMAD.IADD R13, R13, 0x1, -R250 ;  /* 0x000000010d0d9824 */ /* 0x000fe200078e0afa */
[----:B------:R-:W-:Y:S01]  /*f3b0*/  ISETP.GE.AND P0, PT, R7, RZ, PT ;  /* 0x000000ff0700720c */ /* 0x000fe20003f06270 */
[----:B------:R-:W-:Y:S01]  /*f3c0*/  IMAD.MOV R6, RZ, RZ, -R6 ;  /* 0x000000ffff067224 */ /* 0x000fe200078e0a06 */
[C---:B------:R-:W-:Y:S01]  /*f3d0*/  ISETP.GT.U32.AND P5, PT, R250.reuse, R10, PT ;  /* 0x0000000afa00720c */ /* 0x040fe20003fa4070 */
[----:B-1----:R-:W-:Y:S01]  /*f3e0*/  IMAD.MOV.U32 R15, RZ, RZ, R8 ;  /* 0x000000ffff0f7224 */ /* 0x002fe200078e0008 */
[C---:B------:R-:W-:Y:S01]  /*f3f0*/  ISETP.GT.U32.AND P1, PT, R250.reuse, R13, PT ;  /* 0x0000000dfa00720c */ /* 0x040fe20003f24070 */
[----:B------:R-:W-:Y:S02]  /*f400*/  IMAD R8, R250, R6, R4 ;  /* 0x00000006fa087224 */ /* 0x000fe400078e0204 */
[----:B------:R-:W-:-:S02]  /*f410*/  @!P6 IMAD.IADD R11, R11, 0x1, -R250 ;  /* 0x000000010b0be824 */ /* 0x000fc400078e0afa */
[----:B------:R-:W-:Y:S01]  /*f420*/  @!P2 IMAD.MOV R15, RZ, RZ, -R15 ;  /* 0x000000ffff0fa224 */ /* 0x000fe200078e0a0f */
[----:B------:R-:W-:Y:S01]  /*f430*/  ISETP.GT.U32.AND P6, PT, R250, R8, PT ;  /* 0x00000008fa00720c */ /* 0x000fe20003fc4070 */
[----:B------:R-:W-:Y:S01]  /*f440*/  IMAD.HI.U32 R7, R246, R14, RZ ;  /* 0x0000000ef6077227 */ /* 0x000fe200078e00ff */
[----:B------:R-:W-:Y:S02]  /*f450*/  ISETP.GE.AND P2, PT, R0, RZ, PT ;  /* 0x000000ff0000720c */ /* 0x000fe40003f46270 */
[----:B------:R-:W-:Y:S01]  /*f460*/  STL [R1+0x5cc], R15 ;  /* 0x0005cc0f01007387 */ /* 0x000fe20000100800 */
[----:B------:R-:W-:Y:S01]  /*f470*/  VIADD R0, R2, 0x143 ;  /* 0x0000014302007836 */ /* 0x000fe20000000000 */
[----:B------:R-:W-:Y:S01]  /*f480*/  IADD3 R7, -R7, RZ, RZ ;  /* 0x000000ff07077210 */ /* 0x000fe20007ffe1ff */
[--C-:B------:R-:W-:Y:S01]  /*f490*/  @!P1 IMAD.IADD R13, R13, 0x1, -R250.reuse ;  /* 0x000000010d0d9824 */ /* 0x100fe200078e0afa */
[----:B------:R-:W-:Y:S01]  /*f4a0*/  ISETP.GT.U32.AND P1, PT, R250, R9, PT ;  /* 0x00000009fa00720c */ /* 0x000fe20003f24070 */
[--C-:B------:R-:W-:Y:S01]  /*f4b0*/  @!P5 IMAD.IADD R10, R10, 0x1, -R250.reuse ;  /* 0x000000010a0ad824 */ /* 0x100fe200078e0afa */
[----:B------:R-:W-:Y:S01]  /*f4c0*/  ISETP.GE.AND P5, PT, R5, RZ, PT ;  /* 0x000000ff0500720c */ /* 0x000fe20003fa6270 */
[----:B--2---:R-:W-:Y:S01]  /*f4d0*/  IMAD.MOV.U32 R12, RZ, RZ, R13 ;  /* 0x000000ffff0c7224 */ /* 0x004fe200078e000d */
[----:B------:R-:W-:Y:S01]  /*f4e0*/  IABS R5, R0 ;  /* 0x0000000000057213 */ /* 0x000fe20000000000 */
[----:B------:R-:W-:-:S02]  /*f4f0*/  @!P6 IMAD.IADD R8, R8, 0x1, -R250 ;  /* 0x000000010808e824 */ /* 0x000fc400078e0afa */
[----:B------:R-:W-:Y:S01]  /*f500*/  @!P4 IMAD.MOV R12, RZ, RZ, -R12 ;  /* 0x000000ffff0cc224 */ /* 0x000fe200078e0a0c */
[----:B------:R-:W-:Y:S01]  /*f510*/  ISETP.GE.AND P4, PT, R3, RZ, PT ;  /* 0x000000ff0300720c */ /* 0x000fe20003f86270 */
[C---:B------:R-:W-:Y:S01]  /*f520*/  IMAD R14, R250.reuse, R7, R14 ;  /* 0x00000007fa0e7224 */ /* 0x040fe200078e020e */
[----:B------:R-:W-:Y:S01]  /*f530*/  ISETP.GT.U32.AND P6, PT, R250, R8, PT ;  /* 0x00000008fa00720c */ /* 0x000fe20003fc4070 */
[----:B------:R-:W-:Y:S01]  /*f540*/  IMAD.HI.U32 R7, R246, R5, RZ ;  /* 0x00000005f6077227 */ /* 0x000fe200078e00ff */
[----:B------:R1:W-:Y:S03]  /*f550*/  STL [R1+0x560], R12 ;  /* 0x0005600c01007387 */ /* 0x0003e60000100800 */
[----:B------:R-:W-:Y:S02]  /*f560*/  IMAD.MOV.U32 R13, RZ, RZ, R10 ;  /* 0x000000ffff0d7224 */ /* 0x000fe400078e000a */
[----:B------:R-:W-:-:S02]  /*f570*/  @!P1 IMAD.IADD R9, R9, 0x1, -R250 ;  /* 0x0000000109099824 */ /* 0x000fc400078e0afa */
[----:B------:R-:W-:Y:S01]  /*f580*/  IMAD.MOV R7, RZ, RZ, -R7 ;  /* 0x000000ffff077224 */ /* 0x000fe200078e0a07 */
[----:B------:R-:W-:Y:S01]  /*f590*/  @!P3 IADD3 R13, -R13, RZ, RZ ;  /* 0x000000ff0d0db210 */ /* 0x000fe20007ffe1ff */
[----:B------:R-:W-:Y:S01]  /*f5a0*/  VIADD R3, R2, 0x144 ;  /* 0x0000014402037836 */ /* 0x000fe20000000000 */
[----:B------:R-:W-:Y:S01]  /*f5b0*/  ISETP.GT.U32.AND P1, PT, R250, R9, PT ;  /* 0x00000009fa00720c */ /* 0x000fe20003f24070 */
[----:B-1----:R-:W-:Y:S01]  /*f5c0*/  IMAD.MOV.U32 R12, RZ, RZ, R11 ;  /* 0x000000ffff0c7224 */ /* 0x002fe200078e000b */
[----:B------:R-:W-:Y:S01]  /*f5d0*/  ISETP.GE.AND P3, PT, R0, RZ, PT ;  /* 0x000000ff0000720c */ /* 0x000fe20003f66270 */
[----:B------:R-:W-:Y:S01]  /*f5e0*/  IMAD R5, R250, R7, R5 ;  /* 0x00000007fa057224 */ /* 0x000fe200078e0205 */
[----:B------:R1:W-:Y:S01]  /*f5f0*/  STL [R1+0x5ac], R13 ;  /* 0x0005ac0d01007387 */ /* 0x0003e20000100800 */
[----:B------:R-:W-:Y:S01]  /*f600*/  @!P0 IMAD.MOV R12, RZ, RZ, -R12 ;  /* 0x000000ffff0c8224 */ /* 0x000fe200078e0a0c */
[----:B------:R-:W-:Y:S01]  /*f610*/  ISETP.GE.AND P0, PT, R3, RZ, PT ;  /* 0x000000ff0300720c */ /* 0x000fe20003f06270 */
[----:B------:R-:W-:Y:S01]  /*f620*/  @!P6 IMAD.IADD R8, R8, 0x1, -R250 ;  /* 0x000000010808e824 */ /* 0x000fe200078e0afa */
[----:B------:R-:W-:Y:S01]  /*f630*/  ISETP.GT.U32.AND P6, PT, R250, R5, PT ;  /* 0x00000005fa00720c */ /* 0x000fe20003fc4070 */
[C---:B------:R-:W-:Y:S01]  /*f640*/  VIADD R0, R2.reuse, 0x145 ;  /* 0x0000014502007836 */ /* 0x040fe20000000000 */
[----:B------:R2:W-:Y:S01]  /*f650*/  STL [R1+0x5b0], R12 ;  /* 0x0005b00c01007387 */ /* 0x0005e20000100800 */
[----:B------:R-:W-:-:S02]  /*f660*/  VIADD R6, R2, 0x146 ;  /* 0x0000014602067836 */ /* 0x000fc40000000000 */
[----:B------:R-:W-:Y:S01]  /*f670*/  @!P1 IMAD.IADD R9, R9, 0x1, -R250 ;  /* 0x0000000109099824 */ /* 0x000fe200078e0afa */
[----:B------:R-:W-:Y:S01]  /*f680*/  IABS R4, R0 ;  /* 0x0000000000047213 */ /* 0x000fe20000000000 */
[----:B------:R-:W-:Y:S01]  /*f690*/  IMAD.MOV.U32 R11, RZ, RZ, R8 ;  /* 0x000000ffff0b7224 */ /* 0x000fe200078e0008 */
[----:B------:R-:W-:Y:S01]  /*f6a0*/  ISETP.GT.U32.AND P1, PT, R250, R14, PT ;  /* 0x0000000efa00720c */ /* 0x000fe20003f24070 */
[----:B-1----:R-:W-:Y:S01]  /*f6b0*/  IMAD.MOV.U32 R13, RZ, RZ, R9 ;  /* 0x000000ffff0d7224 */ /* 0x002fe200078e0009 */
[----:B------:R-:W-:Y:S01]  /*f6c0*/  IABS R10, R6 ;  /* 0x00000006000a7213 */ /* 0x000fe20000000000 */
[----:B------:R-:W-:Y:S01]  /*f6d0*/  IMAD.HI.U32 R7, R246, R4, RZ ;  /* 0x00000004f6077227 */ /* 0x000fe200078e00ff */
[----:B--2---:R-:W-:-:S03]  /*f6e0*/  IABS R12, R3 ;  /* 0x00000003000c7213 */ /* 0x004fc60000000000 */
[----:B------:R-:W-:Y:S02]  /*f6f0*/  @!P6 IMAD.IADD R5, R5, 0x1, -R250 ;  /* 0x000000010505e824 */ /* 0x000fe400078e0afa */
[----:B------:R-:W-:-:S03]  /*f700*/  IMAD.HI.U32 R3, R246, R12, RZ ;  /* 0x0000000cf6037227 */ /* 0x000fc600078e00ff */
[----:B------:R-:W-:Y:S01]  /*f710*/  ISETP.GT.U32.AND P6, PT, R250, R5, PT ;  /* 0x00000005fa00720c */ /* 0x000fe20003fc4070 */
[----:B------:R-:W-:Y:S01]  /*f720*/  IMAD.MOV R3, RZ, RZ, -R3 ;  /* 0x000000ffff037224 */ /* 0x000fe200078e0a03 */
[----:B------:R-:W-:Y:S01]  /*f730*/  @!P1 IADD3 R14, R14, -R250, RZ ;  /* 0x800000fa0e0e9210 */ /* 0x000fe20007ffe0ff */
[----:B------:R-:W-:Y:S02]  /*f740*/  @!P2 IMAD.MOV R13, RZ, RZ, -R13 ;  /* 0x000000ffff0da224 */ /* 0x000fe400078e0a0d */
[C---:B------:R-:W-:Y:S01]  /*f750*/  IMAD R12, R250.reuse, R3, R12 ;  /* 0x00000003fa0c7224 */ /* 0x040fe200078e020c */
[C---:B------:R-:W-:Y:S01]  /*f760*/  ISETP.GT.U32.AND P1, PT, R250.reuse, R14, PT ;  /* 0x0000000efa00720c */ /* 0x040fe20003f24070 */
[----:B------:R-:W-:Y:S01]  /*f770*/  IMAD.MOV R7, RZ, RZ, -R7 ;  /* 0x000000ffff077224 */ /* 0x000fe200078e0a07 */
[----:B------:R1:W-:Y:S01]  /*f780*/  STL [R1+0x56c], R13 ;  /* 0x00056c0d01007387 */ /* 0x0003e20000100800 */
[----:B------:R-:W-:Y:S01]  /*f790*/  @!P4 IMAD.MOV R11, RZ, RZ, -R11 ;  /* 0x000000ffff0bc224 */ /* 0x000fe200078e0a0b */
[----:B------:R-:W-:Y:S01]  /*f7a0*/  ISETP.GT.U32.AND P2, PT, R250, R12, PT ;  /* 0x0000000cfa00720c */ /* 0x000fe20003f44070 */
[----:B------:R-:W-:Y:S01]  /*f7b0*/  IMAD.HI.U32 R3, R246, R10, RZ ;  /* 0x0000000af6037227 */ /* 0x000fe200078e00ff */
[----:B------:R-:W-:-:S02]  /*f7c0*/  ISETP.GE.AND P4, PT, R0, RZ, PT ;  /* 0x000000ff0000720c */ /* 0x000fc40003f86270 */
[----:B------:R-:W-:Y:S01]  /*f7d0*/  @!P6 IADD3 R5, R5, -R250, RZ ;  /* 0x800000fa0505e210 */ /* 0x000fe20007ffe0ff */
[----:B------:R-:W-:Y:S01]  /*f7e0*/  IMAD R0, R250, R7, R4 ;  /* 0x00000007fa007224 */ /* 0x000fe200078e0204 */
[----:B------:R2:W-:Y:S01]  /*f7f0*/  STL [R1+0x570], R11 ;  /* 0x0005700b01007387 */ /* 0x0005e20000100800 */
[----:B------:R-:W-:Y:S02]  /*f800*/  IMAD.MOV R3, RZ, RZ, -R3 ;  /* 0x000000ffff037224 */ /* 0x000fe400078e0a03 */
[----:B-1----:R-:W-:Y:S01]  /*f810*/  VIADD R13, R2, 0x147 ;  /* 0x00000147020d7836 */ /* 0x002fe20000000000 */
[C---:B------:R-:W-:Y:S01]  /*f820*/  ISETP.GT.U32.AND P6, PT, R250.reuse, R0, PT ;  /* 0x00000000fa00720c */ /* 0x040fe20003fc4070 */
[----:B------:R-:W-:Y:S01]  /*f830*/  IMAD R10, R250, R3, R10 ;  /* 0x00000003fa0a7224 */ /* 0x000fe200078e020a */
[----:B------:R-:W-:Y:S01]  /*f840*/  @!P1 IADD3 R14, R14, -R250, RZ ;  /* 0x800000fa0e0e9210 */ /* 0x000fe20007ffe0ff */
[----:B------:R-:W-:Y:S01]  /*f850*/  @!P2 IMAD.IADD R12, R12, 0x1, -R250 ;  /* 0x000000010c0ca824 */ /* 0x000fe200078e0afa */
[----:B------:R-:W-:Y:S01]  /*f860*/  IABS R7, R13 ;  /* 0x0000000d00077213 */ /* 0x000fe20000000000 */
[----:B------:R-:W-:Y:S01]  /*f870*/  VIADD R3, R2, 0x148 ;  /* 0x0000014802037836 */ /* 0x000fe20000000000 */
[----:B------:R-:W-:Y:S01]  /*f880*/  ISETP.GE.AND P1, PT, R6, RZ, PT ;  /* 0x000000ff0600720c */ /* 0x000fe20003f26270 */
[----:B------:R-:W-:Y:S01]  /*f890*/  VIADD R16, R2, 0x149 ;  /* 0x0000014902107836 */ /* 0x000fe20000000000 */
[----:B------:R-:W-:Y:S01]  /*f8a0*/  ISETP.GT.U32.AND P2, PT, R250, R12, PT ;  /* 0x0000000cfa00720c */ /* 0x000fe20003f44070 */
[----:B--2---:R-:W-:Y:S01]  /*f8b0*/  IMAD.HI.U32 R11, R246, R7, RZ ;  /* 0x00000007f60b7227 */ /* 0x004fe200078e00ff */
[----:B------:R-:W-:-:S02]  /*f8c0*/  IABS R19, R3 ;  /* 0x0000000300137213 */ /* 0x000fc40000000000 */
[----:B------:R-:W-:Y:S01]  /*f8d0*/  IABS R17, R16 ;  /* 0x0000001000117213 */ /* 0x000fe20000000000 */
[----:B------:R-:W-:Y:S02]  /*f8e0*/  IMAD.MOV R11, RZ, RZ, -R11 ;  /* 0x000000ffff0b7224 */ /* 0x000fe400078e0a0b */
[----:B------:R-:W-:Y:S02]  /*f8f0*/  @!P6 IMAD.IADD R0, R0, 0x1, -R250 ;  /* 0x000000010000e824 */ /* 0x000fe400078e0afa */
[----:B------:R-:W-:Y:S02]  /*f900*/  IMAD R7, R250, R11, R7 ;  /* 0x0000000bfa077224 */ /* 0x000fe400078e0207 */
[----:B------:R-:W-:-:S03]  /*f910*/  IMAD.HI.U32 R18, R246, R19, RZ ;  /* 0x00000013f6127227 */ /* 0x000fc600078e00ff */
[----:B------:R-:W-:Y:S01]  /*f920*/  ISETP.GT.U32.AND P6, PT, R250, R7, PT ;  /* 0x00000007fa00720c */ /* 0x000fe20003fc4070 */
[----:B------:R-:W-:Y:S01]  /*f930*/  @!P2 IMAD.IADD R12, R12, 0x1, -R250 ;  /* 0x000000010c0ca824 */ /* 0x000fe200078e0afa */
[----:B------:R-:W-:Y:S01]  /*f940*/  ISETP.GT.U32.AND P2, PT, R250, R10, PT ;  /* 0x0000000afa00720c */ /* 0x000fe20003f44070 */
[----:B------:R-:W-:Y:S02]  /*f950*/  IMAD.MOV R18, RZ, RZ, -R18 ;  /* 0x000000ffff127224 */ /* 0x000fe400078e0a12 */
[C---:B------:R-:W-:Y:S02]  /*f960*/  VIADD R4, R2.reuse, 0x14a ;  /* 0x0000014a02047836 */ /* 0x040fe40000000000 */
[----:B------:R-:W-:Y:S02]  /*f970*/  VIADD R9, R2, 0x14b ;  /* 0x0000014b02097836 */ /* 0x000fe40000000000 */
[----:B------:R-:W-:Y:S01]  /*f980*/  IMAD R18, R250, R18, R19 ;  /* 0x00000012fa127224 */ /* 0x000fe200078e0213 */
[----:B------:R-:W-:Y:S01]  /*f990*/  IABS R6, R4 ;  /* 0x0000000400067213 */ /* 0x000fe20000000000 */
[----:B------:R-:W-:Y:S01]  /*f9a0*/  IMAD.MOV.U32 R19, RZ, RZ, R5 ;  /* 0x000000ffff137224 */ /* 0x000fe200078e0005 */
[----:B------:R-:W-:Y:S01]  /*f9b0*/  IABS R8, R9 ;  /* 0x0000000900087213 */ /* 0x000fe20000000000 */
[----:B------:R-:W-:-:S02]  /*f9c0*/  IMAD.MOV.U32 R21, RZ, RZ, R14 ;  /* 0x000000ffff157224 */ /* 0x000fc400078e000e */
[----:B------:R-:W-:Y:S01]  /*f9d0*/  @!P6 IMAD.IADD R7, R7, 0x1, -R250 ;  /* 0x000000010707e824 */ /* 0x000fe200078e0afa */
[----:B------:R-:W-:Y:S01]  /*f9e0*/  @!P3 IADD3 R19, -R19, RZ, RZ ;  /* 0x000000ff1313b210 */ /* 0x000fe20007ffe1ff */
[----:B------:R-:W-:Y:S01]  /*f9f0*/  IMAD.HI.U32 R20, R246, R17, RZ ;  /* 0x00000011f6147227 */ /* 0x000fe200078e00ff */
[----:B------:R-:W-:Y:S02]  /*fa00*/  @!P2 IADD3 R10, R10, -R250, RZ ;  /* 0x800000fa0a0aa210 */ /* 0x000fe40007ffe0ff */
[C---:B------:R-:W-:Y:S01]  /*fa10*/  ISETP.GT.U32.AND P3, PT, R250.reuse, R7, PT ;  /* 0x00000007fa00720c */ /* 0x040fe20003f64070 */
[----:B------:R-:W-:Y:S01]  /*fa20*/  @!P5 IMAD.MOV R21, RZ, RZ, -R21 ;  /* 0x000000ffff15d224 */ /* 0x000fe200078e0a15 */
[----:B------:R-:W-:Y:S01]  /*fa30*/  ISETP.GT.U32.AND P5, PT, R250, R0, PT ;  /* 0x00000000fa00720c */ /* 0x000fe20003fa4070 */
[----:B------:R-:W-:Y:S01]  /*fa40*/  IMAD.HI.U32 R15, R246, R6, RZ ;  /* 0x00000006f60f7227 */ /* 0x000fe200078e00ff */
[C---:B------:R-:W-:Y:S02]  /*fa50*/  ISETP.GT.U32.AND P2, PT, R250.reuse, R18, PT ;  /* 0x00000012fa00720c */ /* 0x040fe40003f44070 */
[----:B------:R-:W-:Y:S01]  /*fa60*/  ISETP.GT.U32.AND P6, PT, R250, R10, PT ;  /* 0x0000000afa00720c */ /* 0x000fe20003fc4070 */
[----:B------:R-:W-:Y:S01]  /*fa70*/  IMAD.HI.U32 R11, R246, R8, RZ ;  /* 0x00000008f60b7227 */ /* 0x000fe200078e00ff */
[----:B------:R-:W-:Y:S03]  /*fa80*/  STL [R1+0x520], R21 ;  /* 0x0005201501007387 */ /* 0x000fe60000100800 */
[----:B------:R-:W-:Y:S01]  /*fa90*/  IMAD.MOV R20, RZ, RZ, -R20 ;  /* 0x000000ffff147224 */ /* 0x000fe200078e0a14 */
[----:B------:R1:W-:Y:S01]  /*faa0*/  STL [R1+0x51c], R19 ;  /* 0x00051c1301007387 */ /* 0x0003e20000100800 */
[----:B------:R-:W-:-:S02]  /*fab0*/  IMAD.MOV R15, RZ, RZ, -R15 ;  /* 0x000000ffff0f7224 */ /* 0x000fc400078e0a0f */
[----:B------:R-:W-:Y:S02]  /*fac0*/  IMAD.MOV R11, RZ, RZ, -R11 ;  /* 0x000000ffff0b7224 */ /* 0x000fe400078e0a0b */
[C---:B------:R-:W-:Y:S02]  /*fad0*/  IMAD R17, R250.reuse, R20, R17 ;  /* 0x00000014fa117224 */ /* 0x040fe400078e0211 */
[C---:B------:R-:W-:Y:S02]  /*fae0*/  IMAD R6, R250.reuse, R15, R6 ;  /* 0x0000000ffa067224 */ /* 0x040fe400078e0206 */
[C---:B------:R-:W-:Y:S02]  /*faf0*/  IMAD R8, R250.reuse, R11, R8 ;  /* 0x0000000bfa087224 */ /* 0x040fe400078e0208 */
[----:B------:R-:W-:Y:S01]  /*fb00*/  @!P0 IMAD.MOV R12, RZ, RZ, -R12 ;  /* 0x000000ffff0c8224 */ /* 0x000fe200078e0a0c */
[----:B------:R-:W-:Y:S01]  /*fb10*/  ISETP.GT.U32.AND P0, PT, R250, R17, PT ;  /* 0x00000011fa00720c */ /* 0x000fe20003f04070 */
[----:B------:R-:W-:-:S02]  /*fb20*/  VIADD R15, R2, 0x14c ;  /* 0x0000014c020f7836 */ /* 0x000fc40000000000 */
[--C-:B------:R-:W-:Y:S01]  /*fb30*/  @!P5 IMAD.IADD R0, R0, 0x1, -R250.reuse ;  /* 0x000000010000d824 */ /* 0x100fe200078e0afa */
[C---:B------:R-:W-:Y:S01]  /*fb40*/  ISETP.GT.U32.AND P5, PT, R250.reuse, R6, PT ;  /* 0x00000006fa00720c */ /* 0x040fe20003fa4070 */
[--C-:B------:R-:W-:Y:S01]  /*fb50*/  @!P3 IMAD.IADD R7, R7, 0x1, -R250.reuse ;  /* 0x000000010707b824 */ /* 0x100fe200078e0afa */
[----:B------:R-:W-:Y:S01]  /*fb60*/  ISETP.GT.U32.AND P3, PT, R250, R8, PT ;  /* 0x00000008fa00720c */ /* 0x000fe20003f64070 */
[--C-:B------:R-:W-:Y:S01]  /*fb70*/  @!P2 IMAD.IADD R18, R18, 0x1, -R250.reuse ;  /* 0x000000011212a824 */ /* 0x100fe200078e0afa */
[----:B------:R-:W-:Y:S01]  /*fb80*/  IABS R14, R15 ;  /* 0x0000000f000e7213 */ /* 0x000fe20000000000 */
[--C-:B------:R-:W-:Y:S01]  /*fb90*/  @!P6 IMAD.IADD R10, R10, 0x1, -R250.reuse ;  /* 0x000000010a0ae824 */ /* 0x100fe200078e0afa */
[----:B------:R-:W-:Y:S01]  /*fba0*/  ISETP.GE.AND P6, PT, R13, RZ, PT ;  /* 0x000000ff0d00720c */ /* 0x000fe20003fc6270 */
[----:B------:R-:W-:Y:S01]  /*fbb0*/  VIADD R11, R2, 0x14d ;  /* 0x0000014d020b7836 */ /* 0x000fe20000000000 */
[----:B------:R-:W-:Y:S01]  /*fbc0*/  ISETP.GT.U32.AND P2, PT, R250, R18, PT ;  /* 0x00000012fa00720c */ /* 0x000fe20003f44070 */
[----:B------:R-:W-:Y:S01]  /*fbd0*/  IMAD.HI.U32 R13, R246, R14, RZ ;  /* 0x0000000ef60d7227 */ /* 0x000fe200078e00ff */
[----:B------:R-:W-:Y:S01]  /*fbe0*/  @!P0 IADD3 R17, R17, -R250, RZ ;  /* 0x800000fa11118210 */ /* 0x000fe20007ffe0ff */
[----:B------:R2:W-:Y:S01]  /*fbf0*/  STL [R1+0x518], R12 ;  /* 0x0005180c01007387 */ /* 0x0005e20000100800 */
[----:B------:R-:W-:Y:S01]  /*fc00*/  IABS R5, R11 ;  /* 0x0000000b00057213 */ /* 0x000fe20000000000 */
[----:B------:R-:W-:Y:S01]  /*fc10*/  IMAD.MOV R13, RZ, RZ, -R13 ;  /* 0x000000ffff0d7224 */ /* 0x000fe200078e0a0d */
[----:B------:R-:W-:Y:S01]  /*fc20*/  ISETP.GE.AND P0, PT, R16, RZ, PT ;  /* 0x000000ff1000720c */ /* 0x000fe20003f06270 */
[--C-:B------:R-:W-:Y:S01]  /*fc30*/  @!P5 IMAD.IADD R6, R6, 0x1, -R250.reuse ;  /* 0x000000010606d824 */ /* 0x100fe200078e0afa */
[----:B------:R-:W-:Y:S01]  /*fc40*/  ISETP.GE.AND P5, PT, R4, RZ, PT ;  /* 0x000000ff0400720c */ /* 0x000fe20003fa6270 */
[----:B------:R-:W-:Y:S01]  /*fc50*/  @!P3 IMAD.IADD R8, R8, 0x1, -R250 ;  /* 0x000000010808b824 */ /* 0x000fe200078e0afa */
[C---:B------:R-:W-:Y:S01]  /*fc60*/  ISETP.GT.U32.AND P3, PT, R250.reuse, R17, PT ;  /* 0x00000011fa00720c */ /* 0x040fe20003f64070 */
[----:B------:R-:W-:-:S02]  /*fc70*/  IMAD R4, R250, R13, R14 ;  /* 0x0000000dfa047224 */ /* 0x000fc400078e020e */
[----:B------:R-:W-:Y:S02]  /*fc80*/  IMAD.MOV.U32 R20, RZ, RZ, R0 ;  /* 0x000000ffff147224 */ /* 0x000fe400078e0000 */
[----:B------:R-:W-:Y:S01]  /*fc90*/  @!P2 IMAD.IADD R18, R18, 0x1, -R250 ;  /* 0x000000011212a824 */ /* 0x000fe200078e0afa */
[----:B------:R-:W-:Y:S01]  /*fca0*/  ISETP.GE.AND P2, PT, R3, RZ, PT ;  /* 0x000000ff0300720c */ /* 0x000fe20003f46270 */
[----:B-1----:R-:W-:Y:S02]  /*fcb0*/  IMAD.MOV.U32 R19, RZ, RZ, R10 ;  /* 0x000000ffff137224 */ /* 0x002fe400078e000a */
[----:B------:R-:W-:Y:S01]  /*fcc0*/  @!P6 IMAD.MOV R7, RZ, RZ, -R7 ;  /* 0x000000ffff07e224 */ /* 0x000fe200078e0a07 */
[----:B------:R-:W-:Y:S01]  /*fcd0*/  ISETP.GT.U32.AND P6, PT, R250, R4, PT ;  /* 0x00000004fa00720c */ /* 0x000fe20003fc4070 */
[----:B--2---:R-:W-:-:S04]  /*fce0*/  IMAD.HI.U32 R12, R246, R5, RZ ;  /* 0x00000005f60c7227 */ /* 0x004fc800078e00ff */
[----:B------:R-:W-:Y:S01]  /*fcf0*/  @!P4 IMAD.MOV R20, RZ, RZ, -R20 ;  /* 0x000000ffff14c224 */ /* 0x000fe200078e0a14 */
[C---:B------:R-:W-:Y:S01]  /*fd00*/  ISETP.GT.U32.AND P4, PT, R250.reuse, R8, PT ;  /* 0x00000008fa00720c */ /* 0x040fe20003f84070 */
[----:B------:R-:W-:Y:S01]  /*fd10*/  @!P1 IMAD.MOV R19, RZ, RZ, -R19 ;  /* 0x000000ffff139224 */ /* 0x000fe200078e0a13 */
[----:B------:R-:W-:Y:S01]  /*fd20*/  ISETP.GT.U32.AND P1, PT, R250, R6, PT ;  /* 0x00000006fa00720c */ /* 0x000fe20003f24070 */
[----:B------:R-:W-:Y:S01]  /*fd30*/  IMAD.MOV R12, RZ, RZ, -R12 ;  /* 0x000000ffff0c7224 */ /* 0x000fe200078e0a0c */
[----:B------:R-:W-:Y:S01]  /*fd40*/  STL [R1+0x4d0], R20 ;  /* 0x0004d01401007387 */ /* 0x000fe20000100800 */
[----:B------:R-:W-:Y:S02]  /*fd50*/  VIADD R0, R2, 0x14e ;  /* 0x0000014e02007836 */ /* 0x000fe40000000000 */
[----:B------:R-:W-:Y:S01]  /*fd60*/  @!P3 IMAD.IADD R17, R17, 0x1, -R250 ;  /* 0x000000011111b824 */ /* 0x000fe200078e0afa */
[----:B------:R-:W-:Y:S01]  /*fd70*/  STL [R1+0x4b4], R19 ;  /* 0x0004b41301007387 */ /* 0x000fe20000100800 */
[----:B------:R-:W-:Y:S01]  /*fd80*/  IMAD R3, R250, R12, R5 ;  /* 0x0000000cfa037224 */ /* 0x000fe200078e0205 */
[----:B------:R-:W-:Y:S01]  /*fd90*/  IADD3 R5, R2, 0x14f, RZ ;  /* 0x0000014f02057810 */ /* 0x000fe20007ffe0ff */
[----:B------:R-:W-:Y:S01]  /*fda0*/  IMAD.MOV.U32 R10, RZ, RZ, R18 ;  /* 0x000000ffff0a7224 */ /* 0x000fe200078e0012 */
[----:B------:R1:W-:Y:S01]  /*fdb0*/  STL [R1+0x4b0], R7 ;  /* 0x0004b00701007387 */ /* 0x0003e20000100800 */
[----:B------:R-:W-:Y:S01]  /*fdc0*/  MOV R12, R17 ;  /* 0x00000011000c7202 */ /* 0x000fe20000000f00 */
[----:B------:R-:W-:Y:S01]  /*fdd0*/  @!P6 IMAD.IADD R4, R4, 0x1, -R250 ;  /* 0x000000010404e824 */ /* 0x000fe200078e0afa */
[----:B------:R-:W-:Y:S01]  /*fde0*/  ISETP.GT.U32.AND P3, PT, R250, R3, PT ;  /* 0x00000003fa00720c */ /* 0x000fe20003f64070 */
[----:B------:R-:W-:Y:S01]  /*fdf0*/  @!P2 IMAD.MOV R10, RZ, RZ, -R10 ;  /* 0x000000ffff0aa224 */ /* 0x000fe200078e0a0a */
[----:B------:R-:W-:Y:S01]  /*fe00*/  ISETP.GE.AND P2, PT, R9, RZ, PT ;  /* 0x000000ff0900720c */ /* 0x000fe20003f46270 */
[----:B------:R-:W-:Y:S01]  /*fe10*/  @!P1 IMAD.IADD R6, R6, 0x1, -R250 ;  /* 0x0000000106069824 */ /* 0x000fe200078e0afa */
[----:B------:R-:W-:Y:S01]  /*fe20*/  IABS R14, R5 ;  /* 0x00000005000e7213 */ /* 0x000fe20000000000 */
[----:B------:R-:W-:Y:S01]  /*fe30*/  @!P0 IMAD.MOV R12, RZ, RZ, -R12 ;  /* 0x000000ffff0c8224 */ /* 0x000fe200078e0a0c */
[----:B------:R-:W-:Y:S01]  /*fe40*/  ISETP.GT.U32.AND P0, PT, R250, R4, PT ;  /* 0x00000004fa00720c */ /* 0x000fe20003f04070 */
[----:B------:R-:W-:Y:S01]  /*fe50*/  @!P4 IMAD.IADD R8, R8, 0x1, -R250 ;  /* 0x000000010808c824 */ /* 0x000fe200078e0afa */
[----:B-1----:R-:W-:Y:S01]  /*fe60*/  IABS R7, R0 ;  /* 0x0000000000077213 */ /* 0x002fe20000000000 */
[----:B------:R1:W-:Y:S01]  /*fe70*/  STL [R1+0x48c], R10 ;  /* 0x00048c0a01007387 */ /* 0x0003e20000100800 */
[----:B------:R-:W-:-:S02]  /*fe80*/  ISETP.GE.AND P4, PT, R11, RZ, PT ;  /* 0x000000ff0b00720c */ /* 0x000fc40003f86270 */
[----:B------:R-:W-:Y:S01]  /*fe90*/  ISETP.GE.AND P1, PT, R15, RZ, PT ;  /* 0x000000ff0f00720c */ /* 0x000fe20003f26270 */
[----:B------:R-:W-:Y:S01]  /*fea0*/  IMAD.HI.U32 R9, R246, R7, RZ ;  /* 0x00000007f6097227 */ /* 0x000fe200078e00ff */
[----:B------:R-:W-:Y:S01]  /*feb0*/  ISETP.GE.AND P6, PT, R0, RZ, PT ;  /* 0x000000ff0000720c */ /* 0x000fe20003fc6270 */
[----:B------:R2:W-:Y:S02]  /*fec0*/  STL [R1+0x324], R12 ;  /* 0x0003240c01007387 */ /* 0x0005e40000100800 */
[----:B------:R-:W-:Y:S02]  /*fed0*/  IMAD.MOV R9, RZ, RZ, -R9 ;  /* 0x000000ffff097224 */ /* 0x000fe400078e0a09 */
[----:B-1----:R-:W-:Y:S02]  /*fee0*/  IMAD.MOV.U32 R10, RZ, RZ, R6 ;  /* 0x000000ffff0a7224 */ /* 0x002fe400078e0006 */
[----:B------:R-:W-:Y:S01]  /*fef0*/  IMAD R11, R250, R9, R7 ;  /* 0x00000009fa0b7224 */ /* 0x000fe200078e0207 */
[----:B------:R-:W-:Y:S01]  /*ff00*/  IADD3 R9, R2, 0x154, RZ ;  /* 0x0000015402097810 */ /* 0x000fe20007ffe0ff */
[----:B------:R-:W-:-:S02]  /*ff10*/  IMAD.MOV.U32 R6, RZ, RZ, R8 ;  /* 0x000000ffff067224 */ /* 0x000fc400078e0008 */
[----:B------:R-:W-:Y:S01]  /*ff20*/  @!P3 IMAD.IADD R3, R3, 0x1, -R250 ;  /* 0x000000010303b824 */ /* 0x000fe200078e0afa */
[----:B--2---:R-:W-:Y:S01]  /*ff30*/  IADD3 R12, R2, 0x150, RZ ;  /* 0x00000150020c7810 */ /* 0x004fe20007ffe0ff */
[----:B------:R-:W-:Y:S01]  /*ff40*/  @!P2 IMAD.MOV R6, RZ, RZ, -R6 ;  /* 0x000000ffff06a224 */ /* 0x000fe200078e0a06 */
[C---:B------:R-:W-:Y:S01]  /*ff50*/  ISETP.GT.U32.AND P2, PT, R250.reuse, R11, PT ;  /* 0x0000000bfa00720c */ /* 0x040fe20003f44070 */
[----:B------:R-:W-:Y:S01]  /*ff60*/  @!P5 IMAD.MOV R10, RZ, RZ, -R10 ;  /* 0x000000ffff0ad224 */ /* 0x000fe200078e0a0a */
[----:B------:R-:W-:Y:S01]  /*ff70*/  ISETP.GT.U32.AND P3, PT, R250, R3, PT ;  /* 0x00000003fa00720c */ /* 0x000fe20003f64070 */
[----:B------:R-:W-:Y:S01]  /*ff80*/  @!P0 IMAD.IADD R4, R4, 0x1, -R250 ;  /* 0x0000000104048824 */ /* 0x000fe200078e0afa */
[----:B------:R-:W-:Y:S01]  /*ff90*/  ISETP.GE.AND P0, PT, R12, RZ, PT ;  /* 0x000000ff0c00720c */ /* 0x000fe20003f06270 */
[----:B------:R-:W-:Y:S01]  /*ffa0*/  IMAD.HI.U32 R0, R246, R14, RZ ;  /* 0x0000000ef6007227 */ /* 0x000fe200078e00ff */
[----:B------:R-:W-:Y:S01]  /*ffb0*/  STL [R1+0x1ac], R10 ;  /* 0x0001ac0a01007387 */ /* 0x000fe20000100800 */
[----:B------:R-:W-:-:S02]  /*ffc0*/  IABS R12, R12 ;  /* 0x0000000c000c7213 */ /* 0x000fc40000000000 */
[----:B------:R-:W-:Y:S01]  /*ffd0*/  IMAD.MOV R0, RZ, RZ, -R0 ;  /* 0x000000ffff007224 */ /* 0x000fe200078e0a00 */
[----:B------:R1:W-:Y:S01]  /*ffe0*/  STL [R1+0x270], R6 ;  /* 0x0002700601007387 */ /* 0x0003e20000100800 */
[----:B------:R-:W-:Y:S01]  /*fff0*/  ISETP.GE.AND P5, PT, R5, RZ, PT ;  /* 0x000000ff0500720c */ /* 0x000fe20003fa6270 */
[----:B------:R-:W-:Y:S01]  /*10000*/  VIADD R5, R2, 0x151 ;  /* 0x0000015102057836 */ /* 0x000fe20000000000 */
[----:B------:R-:W-:Y:S01]  /*10010*/  IABS R13, R9 ;  /* 0x00000009000d7213 */ /* 0x000fe20000000000 */
[C---:B------:R-:W-:Y:S02]  /*10020*/  IMAD R14, R250.reuse, R0, R14 ;  /* 0x00000000fa0e7224 */ /* 0x040fe400078e020e */
[--C-:B------:R-:W-:Y:S01]  /*10030*/  @!P2 IMAD.IADD R11, R11, 0x1, -R250.reuse ;  /* 0x000000010b0ba824 */ /* 0x100fe200078e0afa */
[----:B------:R-:W-:Y:S01]  /*10040*/  IABS R8, R5 ;  /* 0x0000000500087213 */ /* 0x000fe20000000000 */
[----:B------:R-:W-:Y:S01]  /*10050*/  @!P3 IMAD.IADD R3, R3, 0x1, -R250 ;  /* 0x000000010303b824 */ /* 0x000fe200078e0afa */
[----:B------:R-:W-:Y:S01]  /*10060*/  ISETP.GT.U32.AND P3, PT, R250, R14, PT ;  /* 0x0000000efa00720c */ /* 0x000fe20003f64070 */
[----:B-1----:R-:W-:Y:S01]  /*10070*/  IMAD.MOV.U32 R6, RZ, RZ, R4 ;  /* 0x000000ffff067224 */ /* 0x002fe200078e0004 */
[----:B------:R-:W-:Y:S01]  /*10080*/  ISETP.GE.AND P2, PT, R5, RZ, PT ;  /* 0x000000ff0500720c */ /* 0x000fe20003f46270 */
[----:B------:R-:W-:-:S02]  /*10090*/  VIADD R0, R2, 0x152 ;  /* 0x0000015202007836 */ /* 0x000fc40000000000 */
[----:B------:R-:W-:Y:S01]  /*100a0*/  IMAD.HI.U32 R5, R246, R8, RZ ;  /* 0x00000008f6057227 */ /* 0x000fe200078e00ff */
[----:B------:R-:W-:Y:S02]  /*100b0*/  @!P1 IADD3 R6, -R6, RZ, RZ ;  /* 0x000000ff06069210 */ /* 0x000fe40007ffe1ff */
[----:B------:R-:W-:Y:S01]  /*100c0*/  ISETP.GT.U32.AND P1, PT, R250, R11, PT ;  /* 0x0000000bfa00720c */ /* 0x000fe20003f24070 */
[----:B------:R-:W-:Y:S01]  /*100d0*/  @!P4 IMAD.MOV R3, RZ, RZ, -R3 ;  /* 0x000000ffff03c224 */ /* 0x000fe200078e0a03 */
[----:B------:R-:W-:Y:S01]  /*100e0*/  IABS R7, R0 ;  /* 0x0000000000077213 */ /* 0x000fe20000000000 */
[----:B------:R1:W-:Y:S01]  /*100f0*/  STL [R1+0x338], R6 ;  /* 0x0003380601007387 */ /* 0x0003e20000100800 */
[----:B------:R-:W-:Y:S01]  /*10100*/  ISETP.GE.AND P4, PT, R0, RZ, PT ;  /* 0x000000ff0000720c */ /* 0x000fe20003f86270 */
[----:B------:R-:W-:Y:S02]  /*10110*/  @!P3 IMAD.IADD R14, R14, 0x1, -R250 ;  /* 0x000000010e0eb824 */ /* 0x000fe400078e0afa */
[----:B------:R-:W-:Y:S01]  /*10120*/  IMAD.HI.U32 R4, R246, R7, RZ ;  /* 0x00000007f6047227 */ /* 0x000fe200078e00ff */
[----:B------:R2:W-:Y:S02]  /*10130*/  STL [R1+0x47c], R3 ;  /* 0x00047c0301007387 */ /* 0x0005e40000100800 */
[----:B------:R-:W-:Y:S01]  /*10140*/  ISETP.GT.U32.AND P3, PT, R250, R14, PT ;  /* 0x0000000efa00720c */ /* 0x000fe20003f64070 */
[----:B------:R-:W-:-:S02]  /*10150*/  IMAD.MOV R4, RZ, RZ, -R4 ;  /* 0x000000ffff047224 */ /* 0x000fc400078e0a04 */
[----:B-1----:R-:W-:-:S04]  /*10160*/  IMAD.HI.U32 R6, R246, R12, RZ ;  /* 0x0000000cf6067227 */ /* 0x002fc800078e00ff */
[----:B------:R-:W-:Y:S02]  /*10170*/  IMAD.MOV R6, RZ, RZ, -R6 ;  /* 0x000000ffff067224 */ /* 0x000fe400078e0a06 */
[----:B------:R-:W-:Y:S02]  /*10180*/  @!P1 IMAD.IADD R11, R11, 0x1, -R250 ;  /* 0x000000010b0b9824 */ /* 0x000fe400078e0afa */
[----:B------:R-:W-:Y:S02]  /*10190*/  IMAD R12, R250, R6, R12 ;  /* 0x00000006fa0c7224 */ /* 0x000fe400078e020c */
[----:B------:R-:W-:Y:S02]  /*101a0*/  VIADD R0, R2, 0x153 ;  /* 0x0000015302007836 */ /* 0x000fe40000000000 */
[----:B------:R-:W-:Y:S01]  /*101b0*/  IMAD.MOV R5, RZ, RZ, -R5 ;  /* 0x000000ffff057224 */ /* 0x000fe200078e0a05 */
[C---:B------:R-:W-:Y:S01]  /*101c0*/  ISETP.GT.U32.AND P1, PT, R250.reuse, R12, PT ;  /* 0x0000000cfa00720c */ /* 0x040fe20003f24070 */
[C---:B------:R-:W-:Y:S01]  /*101d0*/  IMAD R7, R250.reuse, R4, R7 ;  /* 0x00000004fa077224 */ /* 0x040fe200078e0207 */
[----:B------:R-:W-:Y:S01]  /*101e0*/  IABS R4, R0 ;  /* 0x0000000000047213 */ /* 0x000fe20000000000 */
[----:B------:R-:W-:-:S02]  /*101f0*/  IMAD R8, R250, R5, R8 ;  /* 0x00000005fa087224 */ /* 0x000fc400078e0208 */
[----:B------:R-:W-:Y:S02]  /*10200*/  IMAD.MOV.U32 R15, RZ, RZ, R11 ;  /* 0x000000ffff0f7224 */ /* 0x000fe400078e000b */
[----:B------:R-:W-:Y:S01]  /*10210*/  @!P3 IMAD.IADD R14, R14, 0x1, -R250 ;  /* 0x000000010e0eb824 */ /* 0x000fe200078e0afa */
[----:B------:R-:W-:Y:S01]  /*10220*/  ISETP.GT.U32.AND P3, PT, R250, R8, PT ;  /* 0x00000008fa00720c */ /* 0x000fe20003f64070 */
[----:B------:R-:W-:-:S04]  /*10230*/  IMAD.HI.U32 R11, R246, R4, RZ ;  /* 0x00000004f60b7227 */ /* 0x000fc800078e00ff */
[----:B------:R-:W-:Y:S01]  /*10240*/  @!P1 IMAD.IADD R12, R12, 0x1, -R250 ;  /* 0x000000010c0c9824 */ /* 0x000fe200078e0afa */
[----:B------:R-:W-:Y:S01]  /*10250*/  IADD3 R11, -R11, RZ, RZ ;  /* 0x000000ff0b0b7210 */ /* 0x000fe20007ffe1ff */
[----:B------:R-:W-:Y:S01]  /*10260*/  @!P6 IMAD.MOV R15, RZ, RZ, -R15 ;  /* 0x000000ffff0fe224 */ /* 0x000fe200078e0a0f */
[C---:B------:R-:W-:Y:S01]  /*10270*/  ISETP.GT.U32.AND P6, PT, R250.reuse, R7, PT ;  /* 0x00000007fa00720c */ /* 0x040fe20003fc4070 */
[----:B------:R-:W-:Y:S01]  /*10280*/  @!P5 IMAD.MOV R14, RZ, RZ, -R14 ;  /* 0x000000ffff0ed224 */ /* 0x000fe200078e0a0e */
[----:B------:R-:W-:Y:S01]  /*10290*/  ISETP.GT.U32.AND P1, PT, R250, R12, PT ;  /* 0x0000000cfa00720c */ /* 0x000fe20003f24070 */
[----:B------:R-:W-:Y:S01]  /*102a0*/  VIADD R6, R2, 0x155 ;  /* 0x0000015502067836 */ /* 0x000fe20000000000 */
[----:B------:R-:W-:Y:S01]  /*102b0*/  ISETP.GE.AND P5, PT, R0, RZ, PT ;  /* 0x000000ff0000720c */ /* 0x000fe20003fa6270 */
[----:B------:R-:W-:Y:S01]  /*102c0*/  IMAD R0, R250, R11, R4 ;  /* 0x0000000bfa007224 */ /* 0x000fe200078e0204 */
[----:B------:R-:W-:Y:S01]  /*102d0*/  STL [R1+0x478], R15 ;  /* 0x0004780f01007387 */ /* 0x000fe20000100800 */
[--C-:B------:R-:W-:Y:S01]  /*102e0*/  @!P3 IMAD.IADD R8, R8, 0x1, -R250.reuse ;  /* 0x000000010808b824 */ /* 0x100fe200078e0afa */
[----:B------:R-:W-:Y:S01]  /*102f0*/  IABS R10, R6 ;  /* 0x00000006000a7213 */ /* 0x000fe20000000000 */
[----:B--2---:R-:W-:Y:S01]  /*10300*/  VIADD R3, R2, 0x156 ;  /* 0x0000015602037836 */ /* 0x004fe20000000000 */
[----:B------:R1:W-:Y:S02]  /*10310*/  STL [R1+0x45c], R14 ;  /* 0x00045c0e01007387 */ /* 0x0003e40000100800 */
[----:B------:R-:W-:Y:S01]  /*10320*/  ISETP.GT.U32.AND P3, PT, R250, R8, PT ;  /* 0x00000008fa00720c */ /* 0x000fe20003f64070 */
[--C-:B------:R-:W-:Y:S01]  /*10330*/  @!P6 IMAD.IADD R7, R7, 0x1, -R250.reuse ;  /* 0x000000010707e824 */ /* 0x100fe200078e0afa */
[----:B------:R-:W-:Y:S01]  /*10340*/  IABS R5, R3 ;  /* 0x0000000300057213 */ /* 0x000fe20000000000 */
[----:B------:R-:W-:Y:S01]  /*10350*/  @!P1 IMAD.IADD R12, R12, 0x1, -R250 ;  /* 0x000000010c0c9824 */ /* 0x000fe200078e0afa */
[----:B------:R-:W-:Y:S01]  /*10360*/  ISETP.GT.U32.AND P1, PT, R250, R0, PT ;  /* 0x00000000fa00720c */ /* 0x000fe20003f24070 */
[----:B------:R-:W-:Y:S01]  /*10370*/  IMAD.HI.U32 R4, R246, R10, RZ ;  /* 0x0000000af6047227 */ /* 0x000fe200078e00ff */
[----:B------:R-:W-:-:S03]  /*10380*/  ISETP.GT.U32.AND P6, PT, R250, R7, PT ;  /* 0x00000007fa00720c */ /* 0x000fc60003fc4070 */
[----:B-1----:R-:W-:-:S04]  /*10390*/  IMAD.HI.U32 R14, R246, R13, RZ ;  /* 0x0000000df60e7227 */ /* 0x002fc800078e00ff */
[----:B------:R-:W-:Y:S02]  /*103a0*/  IMAD.MOV R4, RZ, RZ, -R4 ;  /* 0x000000ffff047224 */ /* 0x000fe400078e0a04 */
[----:B------:R-:W-:Y:S02]  /*103b0*/  IMAD.MOV.U32 R15, RZ, RZ, R12 ;  /* 0x000000ffff0f7224 */ /* 0x000fe400078e000c */
[----:B------:R-:W-:Y:S02]  /*103c0*/  @!P1 IMAD.IADD R0, R0, 0x1, -R250 ;  /* 0x0000000100009824 */ /* 0x000fe400078e0afa */
[----:B------:R-:W-:Y:S02]  /*103d0*/  IMAD.MOV R14, RZ, RZ, -R14 ;  /* 0x000000ffff0e7224 */ /* 0x000fe400078e0a0e */
[----:B------:R-:W-:Y:S01]  /*103e0*/  @!P3 IMAD.IADD R8, R8, 0x1, -R250 ;  /* 0x000000010808b824 */ /* 0x000fe200078e0afa */
[----:B------:R-:W-:Y:S01]  /*103f0*/  ISETP.GE.AND P3, PT, R9, RZ, PT ;  /* 0x000000ff0900720c */ /* 0x000fe20003f66270 */
[----:B------:R-:W-:Y:S01]  /*10400*/  IMAD R10, R250, R4, R10 ;  /* 0x00000004fa0a7224 */ /* 0x000fe200078e020a */
[----:B------:R-:W-:Y:S01]  /*10410*/  IADD3 R4, R2, 0x157, RZ ;  /* 0x0000015702047810 */ /* 0x000fe20007ffe0ff */
[----:B------:R-:W-:Y:S01]  /*10420*/  @!P0 IMAD.MOV R15, RZ, RZ, -R15 ;  /* 0x000000ffff0f8224 */ /* 0x000fe200078e0a0f */
[----:B------:R-:W-:Y:S01]  /*10430*/  ISETP.GT.U32.AND P0, PT, R250, R0, PT ;  /* 0x00000000fa00720c */ /* 0x000fe20003f04070 */
[----:B------:R-:W-:-:S03]  /*10440*/  IMAD.HI.U32 R11, R246, R5, RZ ;  /* 0x00000005f60b7227 */ /* 0x000fc600078e00ff */
[----:B------:R-:W-:Y:S01]  /*10450*/  STL [R1+0x3ec], R15 ;  /* 0x0003ec0f01007387 */ /* 0x000fe20000100800 */
[C---:B------:R-:W-:Y:S02]  /*10460*/  IMAD R9, R250.reuse, R14, R13 ;  /* 0x0000000efa097224 */ /* 0x040fe400078e020d */
[----:B------:R-:W-:Y:S01]  /*10470*/  @!P6 IMAD.IADD R7, R7, 0x1, -R250 ;  /* 0x000000010707e824 */ /* 0x000fe200078e0afa */
[C---:B------:R-:W-:Y:S01]  /*10480*/  ISETP.GT.U32.AND P6, PT, R250.reuse, R10, PT ;  /* 0x0000000afa00720c */ /* 0x040fe20003fc4070 */
[----:B------:R-:W-:Y:S01]  /*10490*/  IMAD.MOV R11, RZ, RZ, -R11 ;  /* 0x000000ffff0b7224 */ /* 0x000fe200078e0a0b */
[C---:B------:R-:W-:Y:S01]  /*104a0*/  ISETP.GT.U32.AND P1, PT, R250.reuse, R9, PT ;  /* 0x00000009fa00720c */ /* 0x040fe20003f24070 */
[----:B------:R-:W-:Y:S02]  /*104b0*/  IMAD.MOV.U32 R13, RZ, RZ, R8 ;  /* 0x000000ffff0d7224 */ /* 0x000fe400078e0008 */
[----:B------:R-:W-:Y:S02]  /*104c0*/  IMAD.MOV.U32 R12, RZ, RZ, R7 ;  /* 0x000000ffff0c7224 */ /* 0x000fe400078e0007 */
[----:B------:R-:W-:Y:S01]  /*104d0*/  IMAD R5, R250, R11, R5 ;  /* 0x0000000bfa057224 */ /* 0x000fe200078e0205 */
[----:B------:R-:W-:Y:S01]  /*104e0*/  @!P2 IADD3 R13, -R13, RZ, RZ ;  /* 0x000000ff0d0da210 */ /* 0x000fe20007ffe1ff */
[----:B------:R-:W-:Y:S01]  /*104f0*/  @!P4 IMAD.MOV R12, RZ, RZ, -R12 ;  /* 0x000000ffff0cc224 */ /* 0x000fe200078e0a0c */
[----:B------:R-:W-:Y:S01]  /*10500*/  IABS R11, R4 ;  /* 0x00000004000b7213 */ /* 0x000fe20000000000 */
[--C-:B------:R-:W-:Y:S01]  /*10510*/  @!P0 IMAD.IADD R0, R0, 0x1, -R250.reuse ;  /* 0x0000000100008824 */ /* 0x100fe200078e0afa */
[----:B------:R-:W-:Y:S01]  /*10520*/  ISETP.GE.AND P2, PT, R6, RZ, PT ;  /* 0x000000ff0600720c */ /* 0x000fe20003f46270 */
[----:B------:R-:W-:Y:S01]  /*10530*/  VIADD R6, R2, 0x158 ;  /* 0x0000015802067836 */ /* 0x000fe20000000000 */
[----:B------:R-:W-:Y:S01]  /*10540*/  ISETP.GT.U32.AND P4, PT, R250, R5, PT ;  /* 0x00000005fa00720c */ /* 0x000fe20003f84070 */
[----:B------:R-:W-:Y:S01]  /*10550*/  STL [R1+0x404], R13 ;  /* 0x0004040d01007387 */ /* 0x000fe20000100800 */
[----:B------:R-:W-:Y:S01]  /*10560*/  IMAD.MOV.U32 R8, RZ, RZ, R11 ;  /* 0x000000ffff087224 */ /* 0x000fe200078e000b */
[----:B------:R-:W-:Y:S01]  /*10570*/  ISETP.GE.AND P0, PT, R3, RZ, PT ;  /* 0x000000ff0300720c */ /* 0x000fe20003f06270 */
[--C-:B------:R-:W-:Y:S01]  /*10580*/  @!P6 IMAD.IADD R10, R10, 0x1, -R250.reuse ;  /* 0x000000010a0ae824 */ /* 0x100fe200078e0afa */
[----:B------:R1:W-:Y:S01]  /*10590*/  STL [R1+0x410], R12 ;  /* 0x0004100c01007387 */ /* 0x0003e20000100800 */
[----:B------:R-:W-:Y:S01]  /*105a0*/  IABS R11, R6 ;  /* 0x00000006000b7213 */ /* 0x000fe20000000000 */
[----:B------:R-:W-:Y:S01]  /*105b0*/  @!P1 IMAD.IADD R9, R9, 0x1, -R250 ;  /* 0x0000000109099824 */ /* 0x000fe200078e0afa */
[----:B------:R-:W-:Y:S01]  /*105c0*/  ISETP.GE.AND P1, PT, R4, RZ, PT ;  /* 0x000000ff0400720c */ /* 0x000fe20003f26270 */
[----:B------:R-:W-:-:S03]  /*105d0*/  IMAD.HI.U32 R7, R246, R8, RZ ;  /* 0x00000008f6077227 */ /* 0x000fc600078e00ff */
[----:B------:R-:W-:Y:S01]  /*105e0*/  ISETP.GT.U32.AND P6, PT, R250, R9, PT ;  /* 0x00000009fa00720c */ /* 0x000fe20003fc4070 */
[----:B------:R-:W-:Y:S01]  /*105f0*/  IMAD.HI.U32 R3, R246, R11, RZ ;  /* 0x0000000bf6037227 */ /* 0x000fe200078e00ff */
[----:B------:R-:W-:-:S03]  /*10600*/  @!P4 IADD3 R5, R5, -R250, RZ ;  /* 0x800000fa0505c210 */ /* 0x000fc60007ffe0ff */
[----:B-1----:R-:W-:Y:S01]  /*10610*/  IMAD.MOV.U32 R12, RZ, RZ, R0 ;  /* 0x000000ffff0c7224 */ /* 0x002fe200078e0000 */
[C---:B------:R-:W-:Y:S01]  /*10620*/  ISETP.GT.U32.AND P4, PT, R250.reuse, R5, PT ;  /* 0x00000005fa00720c */ /* 0x040fe20003f84070 */
[----:B------:R-:W-:Y:S02]  /*10630*/  IMAD.MOV R3, RZ, RZ, -R3 ;  /* 0x000000ffff037224 */ /* 0x000fe400078e0a03 */
[----:B------:R-:W-:Y:S01]  /*10640*/  @!P5 IMAD.MOV R12, RZ, RZ, -R12 ;  /* 0x000000ffff0cd224 */ /* 0x000fe200078e0a0c */
[C---:B------:R-:W-:Y:S01]  /*10650*/  ISETP.GT.U32.AND P5, PT, R250.reuse, R10, PT ;  /* 0x0000000afa00720c */ /* 0x040fe20003fa4070 */
[----:B------:R-:W-:Y:S02]  /*10660*/  IMAD.MOV R7, RZ, RZ, -R7 ;  /* 0x000000ffff077224 */ /* 0x000fe400078e0a07 */
[C---:B------:R-:W-:Y:S01]  /*10670*/  IMAD R11, R250.reuse, R3, R11 ;  /* 0x00000003fa0b7224 */ /* 0x040fe200078e020b */
[----:B------:R1:W-:Y:S01]  /*10680*/  STL [R1+0x414], R12 ;  /* 0x0004140c01007387 */ /* 0x0003e20000100800 */
[----:B------:R-:W-:-:S02]  /*10690*/  IMAD R8, R250, R7, R8 ;  /* 0x00000007fa087224 */ /* 0x000fc400078e0208 */
[C---:B------:R-:W-:Y:S02]  /*106a0*/  VIADD R7, R2.reuse, 0x15b ;  /* 0x0000015b02077836 */ /* 0x040fe40000000000 */
[----:B------:R-:W-:Y:S01]  /*106b0*/  VIADD R4, R2, 0x159 ;  /* 0x0000015902047836 */ /* 0x000fe20000000000 */
[----:B------:R-:W-:Y:S01]  /*106c0*/  @!P4 IADD3 R5, R5, -R250, RZ ;  /* 0x800000fa0505c210 */ /* 0x000fe20007ffe0ff */
[--C-:B------:R-:W-:Y:S01]  /*106d0*/  @!P6 IMAD.IADD R9, R9, 0x1, -R250.reuse ;  /* 0x000000010909e824 */ /* 0x100fe200078e0afa */
[----:B------:R-:W-:Y:S01]  /*106e0*/  ISETP.GT.U32.AND P6, PT, R250, R8, PT ;  /* 0x00000008fa00720c */ /* 0x000fe20003fc4070 */
[----:B------:R-:W-:Y:S01]  /*106f0*/  @!P5 IMAD.IADD R10, R10, 0x1, -R250 ;  /* 0x000000010a0ad824 */ /* 0x000fe200078e0afa */
[----:B------:R-:W-:Y:S01]  /*10700*/  ISETP.GT.U32.AND P5, PT, R250, R11, PT ;  /* 0x0000000bfa00720c */ /* 0x000fe20003fa4070 */
[----:B------:R-:W-:Y:S01]  /*10710*/  VIADD R0, R2, 0x15a ;  /* 0x0000015a02007836 */ /* 0x000fe20000000000 */
[----:B------:R-:W-:Y:S01]  /*10720*/  IABS R13, R7 ;  /* 0x00000007000d7213 */ /* 0x000fe20000000000 */
[----:B------:R-:W-:Y:S01]  /*10730*/  IMAD.MOV.U32 R15, RZ, RZ, R9 ;  /* 0x000000ffff0f7224 */ /* 0x000fe200078e0009 */
[----:B-1----:R-:W-:Y:S01]  /*10740*/  IABS R12, R4 ;  /* 0x00000004000c7213 */ /* 0x002fe20000000000 */
[----:B------:R-:W-:Y:S01]  /*10750*/  @!P2 IMAD.MOV R10, RZ, RZ, -R10 ;  /* 0x000000ffff0aa224 */ /* 0x000fe200078e0a0a */
[----:B------:R-:W-:Y:S01]  /*10760*/  ISETP.GE.AND P4, PT, R6, RZ, PT ;  /* 0x000000ff0600720c */ /* 0x000fe20003f86270 */
[----:B------:R-:W-:Y:S01]  /*10770*/  IMAD.MOV.U32 R6, RZ, RZ, R13 ;  /* 0x000000ffff067224 */ /* 0x000fe200078e000d */
[----:B------:R-:W-:Y:S01]  /*10780*/  IABS R3, R0 ;  /* 0x0000000000037213 */ /* 0x000fe20000000000 */
[----:B------:R-:W-:-:S04]  /*10790*/  IMAD.HI.U32 R13, R246, R12, RZ ;  /* 0x0000000cf60d7227 */ /* 0x000fc800078e00ff */
[----:B------:R-:W-:Y:S02]  /*107a0*/  @!P5 IMAD.IADD R11, R11, 0x1, -R250 ;  /* 0x000000010b0bd824 */ /* 0x000fe400078e0afa */
[----:B------:R-:W-:-:S04]  /*107b0*/  IMAD.HI.U32 R14, R246, R3, RZ ;  /* 0x00000003f60e7227 */ /* 0x000fc800078e00ff */
[----:B------:R-:W-:Y:S01]  /*107c0*/  @!P6 IMAD.IADD R8, R8, 0x1, -R250 ;  /* 0x000000010808e824 */ /* 0x000fe200078e0afa */
[----:B------:R-:W-:Y:S01]  /*107d0*/  ISETP.GE.AND P6, PT, R4, RZ, PT ;  /* 0x000000ff0400720c */ /* 0x000fe20003fc6270 */
[----:B------:R-:W-:Y:S02]  /*107e0*/  IMAD.MOV R13, RZ, RZ, -R13 ;  /* 0x000000ffff0d7224 */ /* 0x000fe400078e0a0d */
[----:B------:R-:W-:Y:S01]  /*107f0*/  IMAD.HI.U32 R4, R246, R6, RZ ;  /* 0x00000006f6047227 */ /* 0x000fe200078e00ff */
[----:B------:R-:W-:-:S03]  /*10800*/  ISETP.GT.U32.AND P5, PT, R250, R8, PT ;  /* 0x00000008fa00720c */ /* 0x000fc60003fa4070 */
[----:B------:R-:W-:Y:S01]  /*10810*/  @!P3 IMAD.MOV R15, RZ, RZ, -R15 ;  /* 0x000000ffff0fb224 */ /* 0x000fe200078e0a0f */
[----:B------:R-:W-:Y:S01]  /*10820*/  ISETP.GT.U32.AND P3, PT, R250, R11, PT ;  /* 0x0000000bfa00720c */ /* 0x000fe20003f64070 */
[----:B------:R-:W-:Y:S01]  /*10830*/  IMAD.MOV R9, RZ, RZ, -R14 ;  /* 0x000000ffff097224 */ /* 0x000fe200078e0a0e */
[----:B------:R-:W-:Y:S01]  /*10840*/  IADD3 R4, -R4, RZ, RZ ;  /* 0x000000ff04047210 */ /* 0x000fe20007ffe1ff */
[C---:B------:R-:W-:Y:S01]  /*10850*/  IMAD R12, R250.reuse, R13, R12 ;  /* 0x0000000dfa0c7224 */ /* 0x040fe200078e020c */
[----:B------:R-:W-:Y:S01]  /*10860*/  STL [R1+0x3f4], R15 ;  /* 0x0003f40f01007387 */ /* 0x000fe20000100800 */
[C---:B------:R-:W-:Y:S02]  /*10870*/  IMAD R3, R250.reuse, R9, R3 ;  /* 0x00000009fa037224 */ /* 0x040fe400078e0203 */
[C---:B------:R-:W-:Y:S01]  /*10880*/  IMAD R6, R250.reuse, R4, R6 ;  /* 0x00000004fa067224 */ /* 0x040fe200078e0206 */
[C---:B------:R-:W-:Y:S01]  /*10890*/  ISETP.GT.U32.AND P2, PT, R250.reuse, R12, PT ;  /* 0x0000000cfa00720c */ /* 0x040fe20003f44070 */
[----:B------:R-:W-:Y:S01]  /*108a0*/  @!P0 IMAD.MOV R5, RZ, RZ, -R5 ;  /* 0x000000ffff058224 */ /* 0x000fe200078e0a05 */
[----:B------:R-:W-:Y:S01]  /*108b0*/  ISETP.GT.U32.AND P0, PT, R250, R3, PT ;  /* 0x00000003fa00720c */ /* 0x000fe20003f04070 */
[----:B------:R-:W-:Y:S01]  /*108c0*/  VIADD R13, R2, 0x15c ;  /* 0x0000015c020d7836 */ /* 0x000fe20000000000 */
[----:B------:R-:W-:Y:S01]  /*108d0*/  STL [R1+0x3a0], R10 ;  /* 0x0003a00a01007387 */ /* 0x000fe20000100800 */
[--C-:B------:R-:W-:Y:S01]  /*108e0*/  @!P3 IMAD.IADD R11, R11, 0x1, -R250.reuse ;  /* 0x000000010b0bb824 */ /* 0x100fe200078e0afa */
[----:B------:R-:W-:Y:S01]  /*108f0*/  ISETP.GT.U32.AND P3, PT, R250, R6, PT ;  /* 0x00000006fa00720c */ /* 0x000fe20003f64070 */
[----:B------:R-:W-:Y:S01]  /*10900*/  @!P5 IMAD.IADD R8, R8, 0x1, -R250 ;  /* 0x000000010808d824 */ /* 0x000fe200078e0afa */
[----:B------:R-:W-:Y:S01]  /*10910*/  ISETP.GE.AND P5, PT, R0, RZ, PT ;  /* 0x000000ff0000720c */ /* 0x000fe20003fa6270 */
[----:B------:R-:W-:Y:S01]  /*10920*/  VIADD R0, R2, 0x15d ;  /* 0x0000015d02007836 */ /* 0x000fe20000000000 */
[----:B------:R-:W-:Y:S01]  /*10930*/  IABS R4, R13 ;  /* 0x0000000d00047213 */ /* 0x000fe20000000000 */
[----:B------:R1:W-:Y:S01]  /*10940*/  STL [R1+0x3b0], R5 ;  /* 0x0003b00501007387 */ /* 0x0003e20000100800 */
[----:B------:R-:W-:-:S02]  /*10950*/  @!P4 IMAD.MOV R11, RZ, RZ, -R11 ;  /* 0x000000ffff0bc224 */ /* 0x000fc400078e0a0b */
[--C-:B------:R-:W-:Y:S01]  /*10960*/  @!P2 IMAD.IADD R12, R12, 0x1, -R250.reuse ;  /* 0x000000010c0ca824 */ /* 0x100fe200078e0afa */
[----:B------:R-:W-:Y:S01]  /*10970*/  ISETP.GE.AND P2, PT, R7, RZ, PT ;  /* 0x000000ff0700720c */ /* 0x000fe20003f46270 */
[--C-:B------:R-:W-:Y:S01]  /*10980*/  @!P0 IMAD.IADD R3, R3, 0x1, -R250.reuse ;  /* 0x0000000103038824 */ /* 0x100fe200078e0afa */
[----:B------:R-:W-:Y:S01]  /*10990*/  IADD3 R7, R2, 0x15e, RZ ;  /* 0x0000015e02077810 */ /* 0x000fe20007ffe0ff */
[----:B------:R-:W-:Y:S01]  /*109a0*/  IMAD.HI.U32 R9, R246, R4, RZ ;  /* 0x00000004f6097227 */ /* 0x000fe200078e00ff */
[----:B------:R-:W-:Y:S02]  /*109b0*/  ISETP.GT.U32.AND P0, PT, R250, R12, PT ;  /* 0x0000000cfa00720c */ /* 0x000fe40003f04070 */
[----:B-1----:R-:W-:Y:S01]  /*109c0*/  IABS R5, R0 ;  /* 0x0000000000057213 */ /* 0x002fe20000000000 */
[----:B------:R-:W-:Y:S01]  /*109d0*/  @!P3 IMAD.IADD R6, R6, 0x1, -R250 ;  /* 0x000000010606b824 */ /* 0x000fe200078e0afa */
[----:B------:R-:W-:Y:S01]  /*109e0*/  ISETP.GT.U32.AND P3, PT, R250, R3, PT ;  /* 0x00000003fa00720c */ /* 0x000fe20003f64070 */
[----:B------:R-:W-:Y:S01]  /*109f0*/  IMAD.MOV.U32 R10, RZ, RZ, R8 ;  /* 0x000000ffff0a7224 */ /* 0x000fe200078e0008 */
[----:B------:R-:W-:Y:S01]  /*10a00*/  IABS R15, R7 ;  /* 0x00000007000f7213 */ /* 0x000fe20000000000 */
[----:B------:R-:W-:-:S02]  /*10a10*/  IMAD.MOV R9, RZ, RZ, -R9 ;  /* 0x000000ffff097224 */ /* 0x000fc400078e0a09 */
[----:B------:R-:W-:-:S04]  /*10a20*/  IMAD.HI.U32 R8, R246, R5, RZ ;  /* 0x00000005f6087227 */ /* 0x000fc800078e00ff */
[----:B------:R-:W-:Y:S01]  /*10a30*/  IMAD R4, R250, R9, R4 ;  /* 0x00000009fa047224 */ /* 0x000fe200078e0204 */
[----:B------:R-:W-:Y:S01]  /*10a40*/  @!P0 IADD3 R12, R12, -R250, RZ ;  /* 0x800000fa0c0c8210 */ /* 0x000fe20007ffe0ff */
[----:B------:R-:W-:Y:S02]  /*10a50*/  IMAD.MOV R8, RZ, RZ, -R8 ;  /* 0x000000ffff087224 */ /* 0x000fe400078e0a08 */
[----:B------:R-:W-:Y:S01]  /*10a60*/  @!P3 IMAD.IADD R3, R3, 0x1, -R250 ;  /* 0x000000010303b824 */ /* 0x000fe200078e0afa */
[C---:B------:R-:W-:Y:S01]  /*10a70*/  ISETP.GT.U32.AND P0, PT, R250.reuse, R4, PT ;  /* 0x00000004fa00720c */ /* 0x040fe20003f04070 */
[----:B------:R-:W-:Y:S01]  /*10a80*/  IMAD R5, R250, R8, R5 ;  /* 0x00000008fa057224 */ /* 0x000fe200078e0205 */
[----:B------:R-:W-:Y:S01]  /*10a90*/  MOV R17, R12 ;  /* 0x0000000c00117202 */ /* 0x000fe20000000f00 */
[----:B------:R-:W-:Y:S02]  /*10aa0*/  VIADD R9, R2, 0x15f ;  /* 0x0000015f02097836 */ /* 0x000fe40000000000 */
[----:B------:R-:W-:Y:S01]  /*10ab0*/  @!P1 IMAD.MOV R10, RZ, RZ, -R10 ;  /* 0x000000ffff0a9224 */ /* 0x000fe200078e0a0a */
[----:B------:R-:W-:Y:S01]  /*10ac0*/  ISETP.GT.U32.AND P3, PT, R250, R5, PT ;  /* 0x00000005fa00720c */ /* 0x000fe20003f64070 */
[----:B------:R-:W-:Y:S01]  /*10ad0*/  IMAD.HI.U32 R16, R246, R15, RZ ;  /* 0x0000000ff6107227 */ /* 0x000fe200078e00ff */
[----:B------:R-:W-:-:S02]  /*10ae0*/  IABS R8, R9 ;  /* 0x0000000900087213 */ /* 0x000fc40000000000 */
[----:B------:R-:W-:Y:S01]  /*10af0*/  ISETP.GT.U32.AND P1, PT, R250, R6, PT ;  /* 0x00000006fa00720c */ /* 0x000fe20003f24070 */
[----:B------:R-:W-:Y:S01]  /*10b00*/  IMAD.MOV R16, RZ, RZ, -R16 ;  /* 0x000000ffff107224 */ /* 0x000fe200078e0a10 */
[----:B------:R1:W-:Y:S01]  /*10b10*/  STL [R1+0x3c0], R10 ;  /* 0x0003c00a01007387 */ /* 0x0003e20000100800 */
[--C-:B------:R-:W-:Y:S01]  /*10b20*/  @!P0 IMAD.IADD R4, R4, 0x1, -R250.reuse ;  /* 0x0000000104048824 */ /* 0x100fe200078e0afa */
[----:B------:R-:W-:Y:S01]  /*10b30*/  ISETP.GE.AND P0, PT, R0, RZ, PT ;  /* 0x000000ff0000720c */ /* 0x000fe20003f06270 */
[----:B------:R-:W-:Y:S01]  /*10b40*/  IMAD.HI.U32 R14, R246, R8, RZ ;  /* 0x00000008f60e7227 */ /* 0x000fe200078e00ff */
[----:B------:R-:W-:Y:S03]  /*10b50*/  STL [R1+0x348], R11 ;  /* 0x0003480b01007387 */ /* 0x000fe60000100800 */
[----:B------:R-:W-:Y:S01]  /*10b60*/  @!P3 IMAD.IADD R5, R5, 0x1, -R250 ;  /* 0x000000010505b824 */ /* 0x000fe200078e0afa */
[C---:B------:R-:W-:Y:S01]  /*10b70*/  ISETP.GT.U32.AND P3, PT, R250.reuse, R4, PT ;  /* 0x00000004fa00720c */ /* 0x040fe20003f64070 */
[----:B------:R-:W-:-:S02]  /*10b80*/  IMAD R0, R250, R16, R15 ;  /* 0x00000010fa007224 */ /* 0x000fc400078e020f */
[----:B------:R-:W-:Y:S02]  /*10b90*/  IMAD.MOV R14, RZ, RZ, -R14 ;  /* 0x000000ffff0e7224 */ /* 0x000fe400078e0a0e */
[----:B-1----:R-:W-:Y:S01]  /*10ba0*/  VIADD R10, R2, 0x160 ;  /* 0x00000160020a7836 */ /* 0x002fe20000000000 */
[C---:B------:R-:W-:Y:S01]  /*10bb0*/  ISETP.GT.U32.AND P4, PT, R250.reuse, R0, PT ;  /* 0x00000000fa00720c */ /* 0x040fe20003f84070 */
[----:B------:R-:W-:Y:S02]  /*10bc0*/  IMAD R8, R250, R14, R8 ;  /* 0x0000000efa087224 */ /* 0x000fe400078e0208 */
[--C-:B------:R-:W-:Y:S01]  /*10bd0*/  @!P1 IMAD.IADD R6, R6, 0x1, -R250.reuse ;  /* 0x0000000106069824 */ /* 0x100fe200078e0afa */
[----:B------:R-:W-:Y:S01]  /*10be0*/  ISETP.GE.AND P1, PT, R13, RZ, PT ;  /* 0x000000ff0d00720c */ /* 0x000fe20003f26270 */
[----:B------:R-:W-:Y:S01]  /*10bf0*/  @!P6 IMAD.MOV R17, RZ, RZ, -R17 ;  /* 0x000000ffff11e224 */ /* 0x000fe200078e0a11 */
[----:B------:R-:W-:Y:S01]  /*10c00*/  ISETP.GT.U32.AND P6, PT, R250, R5, PT ;  /* 0x00000005fa00720c */ /* 0x000fe20003fc4070 */
[----:B------:R-:W-:Y:S01]  /*10c10*/  @!P5 IMAD.MOV R3, RZ, RZ, -R3 ;  /* 0x000000ffff03d224 */ /* 0x000fe200078e0a03 */
[----:B------:R-:W-:Y:S01]  /*10c20*/  IABS R13, R10 ;  /* 0x0000000a000d7213 */ /* 0x000fe20000000000 */
[----:B------:R-:W-:Y:S01]  /*10c30*/  @!P3 IMAD.IADD R4, R4, 0x1, -R250 ;  /* 0x000000010404b824 */ /* 0x000fe200078e0afa */
[----:B------:R-:W-:Y:S01]  /*10c40*/  ISETP.GT.U32.AND P3, PT, R250, R8, PT ;  /* 0x00000008fa00720c */ /* 0x000fe20003f64070 */
[----:B------:R-:W-:Y:S01]  /*10c50*/  @!P2 IMAD.MOV R6, RZ, RZ, -R6 ;  /* 0x000000ffff06a224 */ /* 0x000fe200078e0a06 */
[----:B------:R-:W-:Y:S01]  /*10c60*/  STL [R1+0x344], R17 ;  /* 0x0003441101007387 */ /* 0x000fe20000100800 */
[----:B------:R-:W-:Y:S01]  /*10c70*/  @!P4 IMAD.IADD R0, R0, 0x1, -R250 ;  /* 0x000000010000c824 */ /* 0x000fe200078e0afa */
[----:B------:R-:W-:Y:S01]  /*10c80*/  ISETP.GE.AND P5, PT, R7, RZ, PT ;  /* 0x000000ff0700720c */ /* 0x000fe20003fa6270 */
[----:B------:R-:W-:Y:S01]  /*10c90*/  IMAD.MOV.U32 R12, RZ, RZ, R4 ;  /* 0x000000ffff0c7224 */ /* 0x000fe200078e0004 */
[----:B------:R1:W-:Y:S01]  /*10ca0*/  STL [R1+0x340], R3 ;  /* 0x0003400301007387 */ /* 0x0003e20000100800 */
[----:B------:R-:W-:Y:S01]  /*10cb0*/  VIADD R7, R2, 0x162 ;  /* 0x0000016202077836 */ /* 0x000fe20000000000 */
[----:B------:R-:W-:Y:S01]  /*10cc0*/  ISETP.GE.AND P2, PT, R9, RZ, PT ;  /* 0x000000ff0900720c */ /* 0x000fe20003f46270 */
[----:B------:R-:W-:Y:S01]  /*10cd0*/  @!P1 IMAD.MOV R12, RZ, RZ, -R12 ;  /* 0x000000ffff0c9224 */ /* 0x000fe200078e0a0c */
[----:B------:R2:W-:Y:S01]  /*10ce0*/  STL [R1+0x33c], R6 ;  /* 0x00033c0601007387 */ /* 0x0005e20000100800 */
[----:B------:R-:W-:-:S02]  /*10cf0*/  @!P6 IADD3 R5, R5, -R250, RZ ;  /* 0x800000fa0505e210 */ /* 0x000fc40007ffe0ff */
[----:B------:R-:W-:Y:S01]  /*10d00*/  @!P3 IMAD.IADD R8, R8, 0x1, -R250 ;  /* 0x000000010808b824 */ /* 0x000fe200078e0afa */
[----:B------:R-:W-:Y:S01]  /*10d10*/  ISETP.GT.U32.AND P3, PT, R250, R0, PT ;  /* 0x00000000fa00720c */ /* 0x000fe20003f64070 */
[----:B------:R-:W-:Y:S01]  /*10d20*/  STL [R1+0x334], R12 ;  /* 0x0003340c01007387 */ /* 0x000fe20000100800 */
[----:B-1----:R-:W-:Y:S01]  /*10d30*/  IMAD.HI.U32 R3, R246, R13, RZ ;  /* 0x0000000df6037227 */ /* 0x002fe200078e00ff */
[----:B------:R-:W-:Y:S02]  /*10d40*/  IABS R11, R7 ;  /* 0x00000007000b7213 */ /* 0x000fe40000000000 */
[----:B------:R-:W-:Y:S01]  /*10d50*/  ISETP.GT.U32.AND P1, PT, R250, R8, PT ;  /* 0x00000008fa00720c */ /* 0x000fe20003f24070 */
[----:B--2---:R-:W-:Y:S01]  /*10d60*/  VIADD R6, R2, 0x161 ;  /* 0x0000016102067836 */ /* 0x004fe20000000000 */
[----:B------:R-:W-:Y:S01]  /*10d70*/  ISETP.GE.AND P6, PT, R10, RZ, PT ;  /* 0x000000ff0a00720c */ /* 0x000fe20003fc6270 */
[----:B------:R-:W-:Y:S01]  /*10d80*/  IMAD.MOV R3, RZ, RZ, -R3 ;  /* 0x000000ffff037224 */ /* 0x000fe200078e0a03 */
[----:B------:R-:W-:Y:S01]  /*10d90*/  IADD3 R10, R2, 0x168, RZ ;  /* 0x00000168020a7810 */ /* 0x000fe20007ffe0ff */
[----:B------:R-:W-:Y:S01]  /*10da0*/  @!P0 IMAD.MOV R5, RZ, RZ, -R5 ;  /* 0x000000ffff058224 */ /* 0x000fe200078e0a05 */
[----:B------:R-:W-:Y:S01]  /*10db0*/  IABS R15, R6 ;  /* 0x00000006000f7213 */ /* 0x000fe20000000000 */
[----:B------:R-:W-:Y:S01]  /*10dc0*/  IMAD R16, R250, R3, R13 ;  /* 0x00000003fa107224 */ /* 0x000fe200078e020d */
[----:B------:R-:W-:Y:S01]  /*10dd0*/  ISETP.GE.AND P4, PT, R6, RZ, PT ;  /* 0x000000ff0600720c */ /* 0x000fe20003f86270 */
[----:B------:R-:W-:Y:S01]  /*10de0*/  VIADD R6, R2, 0x163 ;  /* 0x0000016302067836 */ /* 0x000fe20000000000 */
[----:B------:R1:W-:Y:S01]  /*10df0*/  STL [R1+0x330], R5 ;  /* 0x0003300501007387 */ /* 0x0003e20000100800 */
[----:B------:R-:W-:Y:S01]  /*10e00*/  IMAD.HI.U32 R4, R246, R15, RZ ;  /* 0x0000000ff6047227 */ /* 0x000fe200078e00ff */
[----:B------:R-:W-:-:S02]  /*10e10*/  ISETP.GT.U32.AND P0, PT, R250, R16, PT ;  /* 0x00000010fa00720c */ /* 0x000fc40003f04070 */
[----:B------:R-:W-:Y:S01]  /*10e20*/  IABS R14, R6 ;  /* 0x00000006000e7213 */ /* 0x000fe20000000000 */
[--C-:B------:R-:W-:Y:S01]  /*10e30*/  @!P3 IMAD.IADD R0, R0, 0x1, -R250.reuse ;  /* 0x000000010000b824 */ /* 0x100fe200078e0afa */
[----:B------:R-:W-:Y:S01]  /*10e40*/  IADD3 R4, -R4, RZ, RZ ;  /* 0x000000ff04047210 */ /* 0x000fe20007ffe1ff */
[----:B------:R-:W-:Y:S01]  /*10e50*/  @!P1 IMAD.IADD R8, R8, 0x1, -R250 ;  /* 0x0000000108089824 */ /* 0x000fe200078e0afa */
[----:B------:R-:W-:Y:S01]  /*10e60*/  ISETP.GE.AND P1, PT, R7, RZ, PT ;  /* 0x000000ff0700720c */ /* 0x000fe20003f26270 */
[----:B------:R-:W-:Y:S02]  /*10e70*/  IMAD.MOV.U32 R9, RZ, RZ, R0 ;  /* 0x000000ffff097224 */ /* 0x000fe400078e0000 */
[----:B------:R-:W-:Y:S02]  /*10e80*/  IMAD R15, R250, R4, R15 ;  /* 0x00000004fa0f7224 */ /* 0x000fe400078e020f */
[----:B-1----:R-:W-:-:S03]  /*10e90*/  IMAD.HI.U32 R5, R246, R14, RZ ;  /* 0x0000000ef6057227 */ /* 0x002fc600078e00ff */
[----:B------:R-:W-:Y:S01]  /*10ea0*/  ISETP.GT.U32.AND P3, PT, R250, R15, PT ;  /* 0x0000000ffa00720c */ /* 0x000fe20003f64070 */
[----:B------:R-:W-:Y:S01]  /*10eb0*/  @!P0 IMAD.IADD R16, R16, 0x1, -R250 ;  /* 0x0000000110108824 */ /* 0x000fe200078e0afa */
[----:B------:R-:W-:Y:S01]  /*10ec0*/  ISETP.GE.AND P0, PT, R6, RZ, PT ;  /* 0x000000ff0600720c */ /* 0x000fe20003f06270 */
[----:B------:R-:W-:-:S04]  /*10ed0*/  IMAD.HI.U32 R4, R246, R11, RZ ;  /* 0x0000000bf6047227 */ /* 0x000fc800078e00ff */
[----:B------:R-:W-:Y:S01]  /*10ee0*/  @!P5 IMAD.MOV R9, RZ, RZ, -R9 ;  /* 0x000000ffff09d224 */ /* 0x000fe200078e0a09 */
[----:B------:R-:W-:Y:S01]  /*10ef0*/  ISETP.GT.U32.AND P5, PT, R250, R16, PT ;  /* 0x00000010fa00720c */ /* 0x000fe20003fa4070 */
[----:B------:R-:W-:Y:S02]  /*10f00*/  IMAD.MOV R5, RZ, RZ, -R5 ;  /* 0x000000ffff057224 */ /* 0x000fe400078e0a05 */
[----:B------:R-:W-:Y:S01]  /*10f10*/  VIADD R3, R2, 0x164 ;  /* 0x0000016402037836 */ /* 0x000fe20000000000 */
[----:B------:R1:W-:Y:S01]  /*10f20*/  STL [R1+0x328], R9 ;  /* 0x0003280901007387 */ /* 0x0003e20000100800 */
[----:B------:R-:W-:Y:S02]  /*10f30*/  IMAD.MOV R7, RZ, RZ, -R4 ;  /* 0x000000ffff077224 */ /* 0x000fe400078e0a04 */
[C---:B------:R-:W-:Y:S01]  /*10f40*/  IMAD R14, R250.reuse, R5, R14 ;  /* 0x00000005fa0e7224 */ /* 0x040fe200078e020e */
[----:B------:R-:W-:Y:S01]  /*10f50*/  IABS R13, R3 ;  /* 0x00000003000d7213 */ /* 0x000fe20000000000 */
[----:B------:R-:W-:-:S02]  /*10f60*/  IMAD R11, R250, R7, R11 ;  /* 0x00000007fa0b7224 */ /* 0x000fc400078e020b */
[----:B------:R-:W-:Y:S02]  /*10f70*/  IMAD.MOV.U32 R5, RZ, RZ, R8 ;  /* 0x000000ffff057224 */ /* 0x000fe400078e0008 */
[--C-:B------:R-:W-:Y:S02]  /*10f80*/  @!P3 IMAD.IADD R15, R15, 0x1, -R250.reuse ;  /* 0x000000010f0fb824 */ /* 0x100fe400078e0afa */
[----:B------:R-:W-:Y:S01]  /*10f90*/  @!P2 IMAD.MOV R5, RZ, RZ, -R5 ;  /* 0x000000ffff05a224 */ /* 0x000fe200078e0a05 */
[----:B------:R-:W-:Y:S01]  /*10fa0*/  ISETP.GT.U32.AND P2, PT, R250, R11, PT ;  /* 0x0000000bfa00720c */ /* 0x000fe20003f44070 */
[----:B------:R-:W-:Y:S01]  /*10fb0*/  IMAD.HI.U32 R4, R246, R13, RZ ;  /* 0x0000000df6047227 */ /* 0x000fe200078e00ff */
[----:B------:R-:W-:Y:S02]  /*10fc0*/  ISETP.GT.U32.AND P3, PT, R250, R15, PT ;  /* 0x0000000ffa00720c */ /* 0x000fe40003f64070 */
[----:B------:R2:W-:Y:S01]  /*10fd0*/  STL [R1+0x32c], R5 ;  /* 0x00032c0501007387 */ /* 0x0005e20000100800 */
[----:B------:R-:W-:Y:S01]  /*10fe0*/  @!P5 IMAD.IADD R16, R16, 0x1, -R250 ;  /* 0x000000011010d824 */ /* 0x000fe200078e0afa */
[----:B------:R-:W-:Y:S01]  /*10ff0*/  ISETP.GT.U32.AND P5, PT, R250, R14, PT ;  /* 0x0000000efa00720c */ /* 0x000fe20003fa4070 */
[----:B------:R-:W-:Y:S01]  /*11000*/  VIADD R7, R2, 0x165 ;  /* 0x0000016502077836 */ /* 0x000fe20000000000 */
[----:B------:R-:W-:Y:S01]  /*11010*/  IADD3 R4, -R4, RZ, RZ ;  /* 0x000000ff04047210 */ /* 0x000fe20007ffe1ff */
[----:B------:R-:W-:-:S02]  /*11020*/  VIADD R0, R2, 0x166 ;  /* 0x0000016602007836 */ /* 0x000fc40000000000 */
[----:B------:R-:W-:Y:S01]  /*11030*/  IMAD.MOV.U32 R18, RZ, RZ, R16 ;  /* 0x000000ffff127224 */ /* 0x000fe200078e0010 */
[----:B-1----:R-:W-:Y:S01]  /*11040*/  IABS R9, R7 ;  /* 0x0000000700097213 */ /* 0x002fe20000000000 */
[C---:B------:R-:W-:Y:S01]  /*11050*/  IMAD R13, R250.reuse, R4, R13 ;  /* 0x00000004fa0d7224 */ /* 0x040fe200078e020d */
[----:B--2---:R-:W-:Y:S01]  /*11060*/  IABS R5, R0 ;  /* 0x0000000000057213 */ /* 0x004fe20000000000 */
[--C-:B------:R-:W-:Y:S01]  /*11070*/  @!P2 IMAD.IADD R11, R11, 0x1, -R250.reuse ;  /* 0x000000010b0ba824 */ /* 0x100fe200078e0afa */
[----:B------:R-:W-:Y:S01]  /*11080*/  ISETP.GE.AND P2, PT, R3, RZ, PT ;  /* 0x000000ff0300720c */ /* 0x000fe20003f46270 */
[--C-:B------:R-:W-:Y:S01]  /*11090*/  @!P3 IMAD.IADD R15, R15, 0x1, -R250.reuse ;  /* 0x000000010f0fb824 */ /* 0x100fe200078e0afa */
[----:B------:R-:W-:Y:S01]  /*110a0*/  ISETP.GT.U32.AND P3, PT, R250, R13, PT ;  /* 0x0000000dfa00720c */ /* 0x000fe20003f64070 */
[----:B------:R-:W-:Y:S01]  /*110b0*/  @!P5 IMAD.IADD R14, R14, 0x1, -R250 ;  /* 0x000000010e0ed824 */ /* 0x000fe200078e0afa */
[----:B------:R-:W-:Y:S01]  /*110c0*/  ISETP.GT.U32.AND P5, PT, R250, R11, PT ;  /* 0x0000000bfa00720c */ /* 0x000fe20003fa4070 */
[----:B------:R-:W-:Y:S01]  /*110d0*/  IMAD.HI.U32 R12, R246, R9, RZ ;  /* 0x00000009f60c7227 */ /* 0x000fe200078e00ff */
[----:B------:R-:W-:-:S03]  /*110e0*/  IABS R4, R10 ;  /* 0x0000000a00047213 */ /* 0x000fc60000000000 */
[----:B------:R-:W-:Y:S01]  /*110f0*/  @!P6 IMAD.MOV R18, RZ, RZ, -R18 ;  /* 0x000000ffff12e224 */ /* 0x000fe200078e0a12 */
[----:B------:R-:W-:Y:S01]  /*11100*/  ISETP.GT.U32.AND P6, PT, R250, R14, PT ;  /* 0x0000000efa00720c */ /* 0x000fe20003fc4070 */
[----:B------:R-:W-:-:S03]  /*11110*/  IMAD.HI.U32 R3, R246, R5, RZ ;  /* 0x00000005f6037227 */ /* 0x000fc600078e00ff */
[----:B------:R-:W-:Y:S01]  /*11120*/  STL [R1+0x2e8], R18 ;  /* 0x0002e81201007387 */ /* 0x000fe20000100800 */
[----:B------:R-:W-:Y:S01]  /*11130*/  IMAD.MOV R12, RZ, RZ, -R12 ;  /* 0x000000ffff0c7224 */ /* 0x000fe200078e0a0c */
[----:B------:R-:W-:Y:S01]  /*11140*/  @!P3 IADD3 R13, R13, -R250, RZ ;  /* 0x800000fa0d0db210 */ /* 0x000fe20007ffe0ff */
[----:B------:R-:W-:Y:S02]  /*11150*/  IMAD.MOV R3, RZ, RZ, -R3 ;  /* 0x000000ffff037224 */ /* 0x000fe400078e0a03 */
[----:B------:R-:W-:Y:S01]  /*11160*/  VIADD R8, R2, 0x167 ;  /* 0x0000016702087836 */ /* 0x000fe20000000000 */
[C---:B------:R-:W-:Y:S01]  /*11170*/  ISETP.GT.U32.AND P3, PT, R250.reuse, R13, PT ;  /* 0x0000000dfa00720c */ /* 0x040fe20003f64070 */
[----:B------:R-:W-:Y:S02]  /*11180*/  IMAD.MOV.U32 R17, RZ, RZ, R15 ;  /* 0x000000ffff117224 */ /* 0x000fe400078e000f */
[C---:B------:R-:W-:Y:S01]  /*11190*/  IMAD R9, R250.reuse, R12, R9 ;  /* 0x0000000cfa097224 */ /* 0x040fe200078e0209 */
[----:B------:R-:W-:Y:S01]  /*111a0*/  IABS R6, R8 ;  /* 0x0000000800067213 */ /* 0x000fe20000000000 */
[----:B------:R-:W-:Y:S01]  /*111b0*/  IMAD R5, R250, R3, R5 ;  /* 0x00000003fa057224 */ /* 0x000fe200078e0205 */
[----:B------:R-:W-:Y:S01]  /*111c0*/  @!P6 IADD3 R14, R14, -R250, RZ ;  /* 0x800000fa0e0ee210 */ /* 0x000fe20007ffe0ff */
[----:B------:R-:W-:Y:S01]  /*111d0*/  @!P4 IMAD.MOV R17, RZ, RZ, -R17 ;  /* 0x000000ffff11c224 */ /* 0x000fe200078e0a11 */
[----:B------:R-:W-:Y:S01]  /*111e0*/  ISETP.GE.AND P4, PT, R7, RZ, PT ;  /* 0x000000ff0700720c */ /* 0x000fe20003f86270 */
[----:B------:R-:W-:Y:S01]  /*111f0*/  @!P5 IMAD.IADD R11, R11, 0x1, -R250 ;  /* 0x000000010b0bd824 */ /* 0x000fe200078e0afa */
[----:B------:R-:W-:Y:S01]  /*11200*/  ISETP.GT.U32.AND P5, PT, R250, R9, PT ;  /* 0x00000009fa00720c */ /* 0x000fe20003fa4070 */
[----:B------:R-:W-:Y:S01]  /*11210*/  IMAD.HI.U32 R7, R246, R4, RZ ;  /* 0x00000004f6077227 */ /* 0x000fe200078e00ff */
[----:B------:R-:W-:Y:S01]  /*11220*/  ISETP.GT.U32.AND P6, PT, R250, R5, PT ;  /* 0x00000005fa00720c */ /* 0x000fe20003fc4070 */
[----:B------:R-:W-:Y:S01]  /*11230*/  STL [R1+0x2f8], R17 ;  /* 0x0002f81101007387 */ /* 0x000fe20000100800 */
[----:B------:R-:W-:Y:S01]  /*11240*/  @!P0 IADD3 R14, -R14, RZ, RZ ;  /* 0x000000ff0e0e8210 */ /* 0x000fe20007ffe1ff */
[----:B------:R-:W-:-:S04]  /*11250*/  IMAD.HI.U32 R12, R246, R6, RZ ;  /* 0x00000006f60c7227 */ /* 0x000fc800078e00ff */
[----:B------:R-:W-:Y:S02]  /*11260*/  IMAD.MOV R7, RZ, RZ, -R7 ;  /* 0x000000ffff077224 */ /* 0x000fe400078e0a07 */
[----:B------:R-:W-:Y:S02]  /*11270*/  IMAD.MOV R12, RZ, RZ, -R12 ;  /* 0x000000ffff0c7224 */ /* 0x000fe400078e0a0c */
[----:B------:R-:W-:Y:S02]  /*11280*/  IMAD R4, R250, R7, R4 ;  /* 0x00000007fa047224 */ /* 0x000fe400078e0204 */
[----:B------:R-:W-:Y:S02]  /*11290*/  VIADD R3, R2, 0x169 ;  /* 0x0000016902037836 */ /* 0x000fe40000000000 */
[C---:B------:R-:W-:Y:S01]  /*112a0*/  IMAD R6, R250.reuse, R12, R6 ;  /* 0x0000000cfa067224 */ /* 0x040fe200078e0206 */
[----:B------:R-:W-:Y:S01]  /*112b0*/  ISETP.GT.U32.AND P0, PT, R250, R4, PT ;  /* 0x00000004fa00720c */ /* 0x000fe20003f04070 */
[----:B------:R-:W-:-:S02]  /*112c0*/  @!P5 IMAD.IADD R9, R9, 0x1, -R250 ;  /* 0x000000010909d824 */ /* 0x000fc400078e0afa */
[----:B------:R-:W-:Y:S01]  /*112d0*/  IMAD.MOV.U32 R15, RZ, RZ, R11 ;  /* 0x000000ffff0f7224 */ /* 0x000fe200078e000b */
[----:B------:R-:W-:Y:S01]  /*112e0*/  ISETP.GT.U32.AND P5, PT, R250, R6, PT ;  /* 0x00000006fa00720c */ /* 0x000fe20003fa4070 */
[--C-:B------:R-:W-:Y:S01]  /*112f0*/  @!P3 IMAD.IADD R13, R13, 0x1, -R250.reuse ;  /* 0x000000010d0db824 */ /* 0x100fe200078e0afa */
[----:B------:R-:W-:Y:S01]  /*11300*/  ISETP.GE.AND P3, PT, R0, RZ, PT ;  /* 0x000000ff0000720c */ /* 0x000fe20003f66270 */
[--C-:B------:R-:W-:Y:S01]  /*11310*/  @!P6 IMAD.IADD R5, R5, 0x1, -R250.reuse ;  /* 0x000000010505e824 */ /* 0x100fe200078e0afa */
[----:B------:R-:W-:Y:S01]  /*11320*/  IABS R0, R3 ;  /* 0x0000000300007213 */ /* 0x000fe20000000000 */
[----:B------:R-:W-:Y:S01]  /*11330*/  @!P1 IMAD.MOV R15, RZ, RZ, -R15 ;  /* 0x000000ffff0f9224 */ /* 0x000fe200078e0a0f */
[----:B------:R-:W-:Y:S01]  /*11340*/  ISETP.GT.U32.AND P1, PT, R250, R9, PT ;  /* 0x00000009fa00720c */ /* 0x000fe20003f24070 */
[----:B------:R-:W-:Y:S01]  /*11350*/  VIADD R7, R2, 0x16a ;  /* 0x0000016a02077836 */ /* 0x000fe20000000000 */
[----:B------:R-:W-:Y:S01]  /*11360*/  ISETP.GT.U32.AND P6, PT, R250, R5, PT ;  /* 0x00000005fa00720c */ /* 0x000fe20003fc4070 */
[----:B------:R-:W-:Y:S01]  /*11370*/  IMAD.HI.U32 R11, R246, R0, RZ ;  /* 0x00000000f60b7227 */ /* 0x000fe200078e00ff */
[----:B------:R-:W-:Y:S02]  /*11380*/  STL [R1+0x320], R15 ;  /* 0x0003200f01007387 */ /* 0x000fe40000100800 */
[----:B------:R-:W-:Y:S01]  /*11390*/  IABS R12, R7 ;  /* 0x00000007000c7213 */ /* 0x000fe20000000000 */
[----:B------:R-:W-:Y:S01]  /*113a0*/  IMAD.MOV R11, RZ, RZ, -R11 ;  /* 0x000000ffff0b7224 */ /* 0x000fe200078e0a0b */
[----:B------:R-:W-:Y:S01]  /*113b0*/  STL [R1+0x300], R14 ;  /* 0x0003000e01007387 */ /* 0x000fe20000100800 */
[----:B------:R-:W-:Y:S01]  /*113c0*/  @!P2 IMAD.MOV R13, RZ, RZ, -R13 ;  /* 0x000000ffff0da224 */ /* 0x000fe200078e0a0d */
[----:B------:R-:W-:Y:S01]  /*113d0*/  ISETP.GE.AND P2, PT, R8, RZ, PT ;  /* 0x000000ff0800720c */ /* 0x000fe20003f46270 */
[----:B------:R-:W-:-:S02]  /*113e0*/  @!P0 IMAD.IADD R4, R4, 0x1, -R250 ;  /* 0x0000000104048824 */ /* 0x000fc400078e0afa */
[----:B------:R-:W-:Y:S01]  /*113f0*/  IMAD.MOV.U32 R8, RZ, RZ, R12 ;  /* 0x000000ffff087224 */ /* 0x000fe200078e000c */
[----:B------:R1:W-:Y:S01]  /*11400*/  STL [R1+0x304], R13 ;  /* 0x0003040d01007387 */ /* 0x0003e20000100800 */
[C---:B------:R-:W-:Y:S01]  /*11410*/  IMAD R0, R250.reuse, R11, R0 ;  /* 0x0000000bfa007224 */ /* 0x040fe200078e0200 */
[----:B------:R-:W-:Y:S01]  /*11420*/  ISETP.GT.U32.AND P0, PT, R250, R4, PT ;  /* 0x00000004fa00720c */ /* 0x000fe20003f04070 */
[--C-:B------:R-:W-:Y:S02]  /*11430*/  @!P5 IMAD.IADD R6, R6, 0x1, -R250.reuse ;  /* 0x000000010606d824 */ /* 0x100fe400078e0afa */
[----:B------:R-:W-:Y:S01]  /*11440*/  @!P1 IMAD.IADD R9, R9, 0x1, -R250 ;  /* 0x0000000109099824 */ /* 0x000fe200078e0afa */
[----:B------:R-:W-:Y:S01]  /*11450*/  ISETP.GE.AND P1, PT, R10, RZ, PT ;  /* 0x000000ff0a00720c */ /* 0x000fe20003f26270 */
[----:B------:R-:W-:Y:S01]  /*11460*/  IMAD.HI.U32 R10, R246, R8, RZ ;  /* 0x00000008f60a7227 */ /* 0x000fe200078e00ff */
[----:B------:R-:W-:-:S03]  /*11470*/  ISETP.GT.U32.AND P5, PT, R250, R6, PT ;  /* 0x00000006fa00720c */ /* 0x000fc60003fa4070 */
[----:B------:R-:W-:Y:S01]  /*11480*/  @!P6 IMAD.IADD R5, R5, 0x1, -R250 ;  /* 0x000000010505e824 */ /* 0x000fe200078e0afa */
[----:B------:R-:W-:Y:S01]  /*11490*/  ISETP.GT.U32.AND P6, PT, R250, R0, PT ;  /* 0x00000000fa00720c */ /* 0x000fe20003fc4070 */
[----:B-1----:R-:W-:Y:S01]  /*114a0*/  IMAD.MOV.U32 R13, RZ, RZ, R9 ;  /* 0x000000ffff0d7224 */ /* 0x002fe200078e0009 */
[----:B------:R-:W-:Y:S01]  /*114b0*/  IADD3 R10, -R10, RZ, RZ ;  /* 0x000000ff0a0a7210 */ /* 0x000fe20007ffe1ff */
[----:B------:R-:W-:Y:S02]  /*114c0*/  IMAD.MOV.U32 R9, RZ, RZ, R5 ;  /* 0x000000ffff097224 */ /* 0x000fe400078e0005 */
[----:B------:R-:W-:Y:S01]  /*114d0*/  @!P4 IMAD.MOV R13, RZ, RZ, -R13 ;  /* 0x000000ffff0dc224 */ /* 0x000fe200078e0a0d */
[----:B------:R-:W-:Y:S01]  /*114e0*/  ISETP.GE.AND P4, PT, R3, RZ, PT ;  /* 0x000000ff0300720c */ /* 0x000fe20003f86270 */
[----:B------:R-:W-:Y:S02]  /*114f0*/  IMAD R3, R250, R10, R8 ;  /* 0x0000000afa037224 */ /* 0x000fe400078e0208 */
[----:B------:R-:W-:Y:S01]  /*11500*/  @!P3 IMAD.MOV R9, RZ, RZ, -R9 ;  /* 0x000000ffff09b224 */ /* 0x000fe200078e0a09 */
[----:B------:R-:W-:Y:S01]  /*11510*/  STL [R1+0x308], R13 ;  /* 0x0003080d01007387 */ /* 0x000fe20000100800 */
[--C-:B------:R-:W-:Y:S01]  /*11520*/  @!P0 IMAD.IADD R4, R4, 0x1, -R250.reuse ;  /* 0x0000000104048824 */ /* 0x100fe200078e0afa */
[----:B------:R-:W-:Y:S01]  /*11530*/  ISETP.GT.U32.AND P0, PT, R250, R3, PT ;  /* 0x00000003fa00720c */ /* 0x000fe20003f04070 */
[--C-:B------:R-:W-:Y:S01]  /*11540*/  @!P6 IMAD.IADD R0, R0, 0x1, -R250.reuse ;  /* 0x000000010000e824 */ /* 0x100fe200078e0afa */
[----:B------:R1:W-:Y:S01]  /*11550*/  STL [R1+0x30c], R9 ;  /* 0x00030c0901007387 */ /* 0x0003e20000100800 */
[----:B------:R-:W-:Y:S01]  /*11560*/  @!P5 IMAD.IADD R6, R6, 0x1, -R250 ;  /* 0x000000010606d824 */ /* 0x000fe200078e0afa */
[----:B------:R-:W-:Y:S01]  /*11570*/  ISETP.GE.AND P5, PT, R7, RZ, PT ;  /* 0x000000ff0700720c */ /* 0x000fe20003fa6270 */
[----:B------:R-:W-:Y:S01]  /*11580*/  VIADD R12, R2, 0x16b ;  /* 0x0000016b020c7836 */ /* 0x000fe20000000000 */
[----:B------:R-:W-:Y:S01]  /*11590*/  ISETP.GT.U32.AND P3, PT, R250, R0, PT ;  /* 0x00000000fa00720c */ /* 0x000fe20003f64070 */
[----:B------:R-:W-:Y:S01]  /*115a0*/  @!P2 IMAD.MOV R6, RZ, RZ, -R6 ;  /* 0x000000ffff06a224 */ /* 0x000fe200078e0a06 */
[C---:B------:R-:W-:Y:S01]  /*115b0*/  IADD3 R7, R2.reuse, 0x16e, RZ ;  /* 0x0000016e02077810 */ /* 0x040fe20007ffe0ff */
[----:B------:R-:W-:Y:S01]  /*115c0*/  VIADD R5, R2, 0x16d ;  /* 0x0000016d02057836 */ /* 0x000fe20000000000 */
[----:B------:R-:W-:Y:S01]  /*115d0*/  ISETP.GE.AND P6, PT, R12, RZ, PT ;  /* 0x000000ff0c00720c */ /* 0x000fe20003fc6270 */
[----:B------:R-:W-:Y:S01]  /*115e0*/  VIADD R8, R2, 0x16c ;  /* 0x0000016c02087836 */ /* 0x000fe20000000000 */
[----:B------:R-:W-:Y:S01]  /*115f0*/  IABS R12, R12 ;  /* 0x0000000c000c7213 */ /* 0x000fe20000000000 */
[----:B-1----:R-:W-:Y:S01]  /*11600*/  IMAD.MOV.U32 R9, RZ, RZ, R4 ;  /* 0x000000ffff097224 */ /* 0x002fe200078e0004 */
[----:B------:R-:W-:Y:S01]  /*11610*/  STL [R1+0x318], R6 ;  /* 0x0003180601007387 */ /* 0x000fe20000100800 */
[--C-:B------:R-:W-:Y:S01]  /*11620*/  @!P0 IMAD.IADD R3, R3, 0x1, -R250.reuse ;  /* 0x0000000103038824 */ /* 0x100fe200078e0afa */
[----:B------:R-:W-:Y:S01]  /*11630*/  ISETP.GE.AND P2, PT, R8, RZ, PT ;  /* 0x000000ff0800720c */ /* 0x000fe20003f46270 */
[----:B------:R-:W-:Y:S01]  /*11640*/  @!P1 IMAD.MOV R9, RZ, RZ, -R9 ;  /* 0x000000ffff099224 */ /* 0x000fe200078e0a09 */
[----:B------:R-:W-:Y:S01]  /*11650*/  ISETP.GE.AND P1, PT, R5, RZ, PT ;  /* 0x000000ff0500720c */ /* 0x000fe20003f26270 */
[----:B------:R-:W-:Y:S01]  /*11660*/  @!P3 IMAD.IADD R0, R0, 0x1, -R250 ;  /* 0x000000010000b824 */ /* 0x000fe200078e0afa */
[----:B------:R-:W-:Y:S01]  /*11670*/  ISETP.GT.U32.AND P0, PT, R250, R3, PT ;  /* 0x00000003fa00720c */ /* 0x000fe20003f04070 */
[C---:B------:R-:W-:Y:S01]  /*11680*/  VIADD R11, R2.reuse, 0x170 ;  /* 0x00000170020b7836 */ /* 0x040fe20000000000 */
[----:B------:R1:W-:Y:S01]  /*11690*/  STL [R1+0x31c], R9 ;  /* 0x00031c0901007387 */ /* 0x0003e20000100800 */
[----:B------:R-:W-:Y:S01]  /*116a0*/  IMAD.MOV.U32 R10, RZ, RZ, R0 ;  /* 0x000000ffff0a7224 */ /* 0x000fe200078e0000 */
[----:B------:R-:W-:Y:S01]  /*116b0*/  IABS R5, R5 ;  /* 0x0000000500057213 */ /* 0x000fe20000000000 */
[----:B------:R-:W-:Y:S01]  /*116c0*/  VIADD R16, R2, 0x16f ;  /* 0x0000016f02107836 */ /* 0x000fe20000000000 */
[----:B------:R-:W-:Y:S01]  /*116d0*/  IABS R8, R8 ;  /* 0x0000000800087213 */ /* 0x000fe20000000000 */
[----:B------:R-:W-:Y:S01]  /*116e0*/  @!P4 IMAD.MOV R10, RZ, RZ, -R10 ;  /* 0x000000ffff0ac224 */ /* 0x000fe200078e0a0a */
[----:B------:R-:W-:Y:S01]  /*116f0*/  ISETP.GE.AND P3, PT, R7, RZ, PT ;  /* 0x000000ff0700720c */ /* 0x000fe20003f66270 */
[----:B------:R-:W-:Y:S01]  /*11700*/  IMAD.HI.U32 R4, R246, R5, RZ ;  /* 0x00000005f6047227 */ /* 0x000fe200078e00ff */
[----:B------:R-:W-:-:S02]  /*11710*/  IABS R7, R7 ;  /* 0x0000000700077213 */ /* 0x000fc40000000000 */
[----:B------:R-:W-:Y:S01]  /*11720*/  IABS R14, R11 ;  /* 0x0000000b000e7213 */ /* 0x000fe20000000000 */
[C---:B-1----:R-:W-:Y:S01]  /*11730*/  IMAD.HI.U32 R9, R246.reuse, R12, RZ ;  /* 0x0000000cf6097227 */ /* 0x042fe200078e00ff */
[----:B------:R1:W-:Y:S03]  /*11740*/  STL [R1+0x310], R10 ;  /* 0x0003100a01007387 */ /* 0x0003e60000100800 */
[----:B------:R-:W-:Y:S01]  /*11750*/  @!P0 IMAD.IADD R3, R3, 0x1, -R250 ;  /* 0x0000000103038824 */ /* 0x000fe200078e0afa */
[----:B------:R-:W-:Y:S01]  /*11760*/  IADD3 R9, -R9, RZ, RZ ;  /* 0x000000ff09097210 */ /* 0x000fe20007ffe1ff */
[----:B------:R-:W-:Y:S02]  /*11770*/  IMAD.MOV R4, RZ, RZ, -R4 ;  /* 0x000000ffff047224 */ /* 0x000fe400078e0a04 */
[----:B------:R-:W-:-:S04]  /*11780*/  IMAD.HI.U32 R6, R246, R8, RZ ;  /* 0x00000008f6067227 */ /* 0x000fc800078e00ff */
[C---:B------:R-:W-:Y:S01]  /*11790*/  IMAD R12, R250.reuse, R9, R12 ;  /* 0x00000009fa0c7224 */ /* 0x040fe200078e020c */
[----:B------:R-:W-:Y:S01]  /*117a0*/  MOV R9, R3 ;  /* 0x0000000300097202 */ /* 0x000fe20000000f00 */
[C---:B------:R-:W-:Y:S01]  /*117b0*/  IMAD R5, R250.reuse, R4, R5 ;  /* 0x00000004fa057224 */ /* 0x040fe200078e0205 */
[----:B------:R-:W-:Y:S01]  /*117c0*/  IABS R3, R16 ;  /* 0x0000001000037213 */ /* 0x000fe20000000000 */
[----:B------:R-:W-:Y:S01]  /*117d0*/  IMAD.MOV R6, RZ, RZ, -R6 ;  /* 0x000000ffff067224 */ /* 0x000fe200078e0a06 */
[C---:B------:R-:W-:Y:S01]  /*117e0*/  ISETP.GT.U32.AND P4, PT, R250.reuse, R12, PT ;  /* 0x0000000cfa00720c */ /* 0x040fe20003f84070 */
[----:B------:R-:W-:Y:S01]  /*117f0*/  @!P5 IMAD.MOV R9, RZ, RZ, -R9 ;  /* 0x000000ffff09d224 */ /* 0x000fe200078e0a09 */
[C---:B------:R-:W-:Y:S01]  /*11800*/  ISETP.GT.U32.AND P5, PT, R250.reuse, R5, PT ;  /* 0x00000005fa00720c */ /* 0x040fe20003fa4070 */
[----:B------:R-:W-:Y:S02]  /*11810*/  IMAD R8, R250, R6, R8 ;  /* 0x00000006fa087224 */ /* 0x000fe400078e0208 */
[----:B------:R-:W-:Y:S01]  /*11820*/  IMAD.HI.U32 R0, R246, R7, RZ ;  /* 0x00000007f6007227 */ /* 0x000fe200078e00ff */
[----:B------:R2:W-:Y:S02]  /*11830*/  STL [R1+0x314], R9 ;  /* 0x0003140901007387 */ /* 0x0005e40000100800 */
[----:B------:R-:W-:Y:S01]  /*11840*/  ISETP.GT.U32.AND P0, PT, R250, R8, PT ;  /* 0x00000008fa00720c */ /* 0x000fe20003f04070 */
[----:B------:R-:W-:-:S02]  /*11850*/  IMAD.MOV R0, RZ, RZ, -R0 ;  /* 0x000000ffff007224 */ /* 0x000fc400078e0a00 */
[----:B------:R-:W-:Y:S02]  /*11860*/  VIADD R6, R2, 0x171 ;  /* 0x0000017102067836 */ /* 0x000fe40000000000 */
[--C-:B------:R-:W-:Y:S02]  /*11870*/  @!P4 IMAD.IADD R12, R12, 0x1, -R250.reuse ;  /* 0x000000010c0cc824 */ /* 0x100fe400078e0afa */
[C---:B------:R-:W-:Y:S01]  /*11880*/  IMAD R7, R250.reuse, R0, R7 ;  /* 0x00000000fa077224 */ /* 0x040fe200078e0207 */
[----:B-1----:R-:W-:Y:S01]  /*11890*/  IABS R10, R6 ;  /* 0x00000006000a7213 */ /* 0x002fe20000000000 */
[----:B------:R-:W-:Y:S01]  /*118a0*/  @!P5 IMAD.IADD R5, R5, 0x1, -R250 ;  /* 0x000000010505d824 */ /* 0x000fe200078e0afa */
[----:B------:R-:W-:Y:S01]  /*118b0*/  ISETP.GT.U32.AND P4, PT, R250, R12, PT ;  /* 0x0000000cfa00720c */ /* 0x000fe20003f84070 */
[----:B------:R-:W-:-:S03]  /*118c0*/  IMAD.HI.U32 R0, R246, R14, RZ ;  /* 0x0000000ef6007227 */ /* 0x000fc600078e00ff */
[----:B------:R-:W-:Y:S01]  /*118d0*/  ISETP.GT.U32.AND P5, PT, R250, R5, PT ;  /* 0x00000005fa00720c */ /* 0x000fe20003fa4070 */
[----:B------:R-:W-:Y:S02]  /*118e0*/  @!P0 IMAD.IADD R8, R8, 0x1, -R250 ;  /* 0x0000000108088824 */ /* 0x000fe400078e0afa */
[----:B--2---:R-:W-:-:S03]  /*118f0*/  IMAD.HI.U32 R9, R246, R3, RZ ;  /* 0x00000003f6097227 */ /* 0x004fc600078e00ff */
[----:B------:R-:W-:Y:S01]  /*11900*/  ISETP.GT.U32.AND P0, PT, R250, R8, PT ;  /* 0x00000008fa00720c */ /* 0x000fe20003f04070 */
[----:B------:R-:W-:Y:S01]  /*11910*/  IMAD.MOV R0, RZ, RZ, -R0 ;  /* 0x000000ffff007224 */ /* 0x000fe200078e0a00 */
[----:B------:R-:W-:Y:S01]  /*11920*/  IADD3 R9, -R9, RZ, RZ ;  /* 0x000000ff09097210 */ /* 0x000fe20007ffe1ff */
[----:B------:R-:W-:Y:S01]  /*11930*/  @!P4 IMAD.IADD R12, R12, 0x1, -R250 ;  /* 0x000000010c0cc824 */ /* 0x000fe200078e0afa */
[C---:B------:R-:W-:Y:S01]  /*11940*/  ISETP.GT.U32.AND P4, PT, R250.reuse, R7, PT ;  /* 0x00000007fa00720c */ /* 0x040fe20003f84070 */
[----:B------:R-:W-:Y:S02]  /*11950*/  IMAD R14, R250, R0, R14 ;  /* 0x00000000fa0e7224 */ /* 0x000fe400078e020e */
[----:B------:R-:W-:Y:S02]  /*11960*/  @!P5 IMAD.IADD R5, R5, 0x1, -R250 ;  /* 0x000000010505d824 */ /* 0x000fe400078e0afa */
[----:B------:R-:W-:Y:S01]  /*11970*/  VIADD R4, R2, 0x172 ;  /* 0x0000017202047836 */ /* 0x000fe20000000000 */
[C---:B------:R-:W-:Y:S01]  /*11980*/  ISETP.GT.U32.AND P5, PT, R250.reuse, R14, PT ;  /* 0x0000000efa00720c */ /* 0x040fe20003fa4070 */
[----:B------:R-:W-:-:S02]  /*11990*/  IMAD R3, R250, R9, R3 ;  /* 0x00000009fa037224 */ /* 0x000fc400078e0203 */
[----:B------:R-:W-:Y:S01]  /*119a0*/  IMAD.MOV.U32 R17, RZ, RZ, R12 ;  /* 0x000000ffff117224 */ /* 0x000fe200078e000c */
[----:B------:R-:W-:Y:S01]  /*119b0*/  IABS R13, R4 ;  /* 0x00000004000d7213 */ /* 0x000fe20000000000 */
[--C-:B------:R-:W-:Y:S01]  /*119c0*/  @!P0 IMAD.IADD R8, R8, 0x1, -R250.reuse ;  /* 0x0000000108088824 */ /* 0x100fe200078e0afa */
[----:B------:R-:W-:Y:S01]  /*119d0*/  ISETP.GT.U32.AND P0, PT, R250, R3, PT ;  /* 0x00000003fa00720c */ /* 0x000fe20003f04070 */
[----:B------:R-:W-:Y:S01]  /*119e0*/  @!P4 IMAD.IADD R7, R7, 0x1, -R250 ;  /* 0x000000010707c824 */ /* 0x000fe200078e0afa */
[----:B------:R-:W-:Y:S01]  /*119f0*/  @!P6 IADD3 R17, -R17, RZ, RZ ;  /* 0x000000ff1111e210 */ /* 0x000fe20007ffe1ff */
[----:B------:R-:W-:Y:S01]  /*11a00*/  VIADD R0, R2, 0x173 ;  /* 0x0000017302007836 */ /* 0x000fe20000000000 */
[----:B------:R-:W-:Y:S01]  /*11a10*/  ISETP.GE.AND P6, PT, R16, RZ, PT ;  /* 0x000000ff1000720c */ /* 0x000fe20003fc6270 */
[----:B------:R-:W-:Y:S01]  /*11a20*/  IMAD.HI.U32 R15, R246, R10, RZ ;  /* 0x0000000af60f7227 */ /* 0x000fe200078e00ff */
[----:B------:R-:W-:Y:S01]  /*11a30*/  ISETP.GT.U32.AND P4, PT, R250, R7, PT ;  /* 0x00000007fa00720c */ /* 0x000fe20003f84070 */
[----:B------:R1:W-:Y:S01]  /*11a40*/  STL [R1+0x2fc], R17 ;  /* 0x0002fc1101007387 */ /* 0x0003e20000100800 */
[----:B------:R-:W-:Y:S01]  /*11a50*/  IABS R12, R0 ;  /* 0x00000000000c7213 */ /* 0x000fe20000000000 */
[----:B------:R-:W-:-:S04]  /*11a60*/  IMAD.HI.U32 R9, R246, R13, RZ ;  /* 0x0000000df6097227 */ /* 0x000fc800078e00ff */
[----:B------:R-:W-:Y:S02]  /*11a70*/  IMAD.MOV R15, RZ, RZ, -R15 ;  /* 0x000000ffff0f7224 */ /* 0x000fe400078e0a0f */
[----:B------:R-:W-:Y:S02]  /*11a80*/  @!P5 IMAD.IADD R14, R14, 0x1, -R250 ;  /* 0x000000010e0ed824 */ /* 0x000fe400078e0afa */
[----:B-1----:R-:W-:Y:S02]  /*11a90*/  IMAD.MOV.U32 R17, RZ, RZ, R8 ;  /* 0x000000ffff117224 */ /* 0x002fe400078e0008 */
[----:B------:R-:W-:Y:S02]  /*11aa0*/  IMAD.MOV R9, RZ, RZ, -R9 ;  /* 0x000000ffff097224 */ /* 0x000fe400078e0a09 */
[----:B------:R-:W-:Y:S02]  /*11ab0*/  @!P4 IMAD.IADD R7, R7, 0x1, -R250 ;  /* 0x000000010707c824 */ /* 0x000fe400078e0afa */
[----:B------:R-:W-:-:S02]  /*11ac0*/  IMAD R10, R250, R15, R10 ;  /* 0x0000000ffa0a7224 */ /* 0x000fc400078e020a */
[----:B------:R-:W-:-:S03]  /*11ad0*/  IMAD.HI.U32 R8, R246, R12, RZ ;  /* 0x0000000cf6087227 */ /* 0x000fc600078e00ff */
[C---:B------:R-:W-:Y:S01]  /*11ae0*/  ISETP.GT.U32.AND P4, PT, R250.reuse, R10, PT ;  /* 0x0000000afa00720c */ /* 0x040fe20003f84070 */
[----:B------:R-:W-:Y:S01]  /*11af0*/  @!P2 IMAD.MOV R17, RZ, RZ, -R17 ;  /* 0x000000ffff11a224 */ /* 0x000fe200078e0a11 */
[C---:B------:R-:W-:Y:S01]  /*11b00*/  ISETP.GT.U32.AND P2, PT, R250.reuse, R14, PT ;  /* 0x0000000efa00720c */ /* 0x040fe20003f44070 */
[----:B------:R-:W-:Y:S01]  /*11b10*/  IMAD R13, R250, R9, R13 ;  /* 0x00000009fa0d7224 */ /* 0x000fe200078e020d */
[----:B------:R-:W-:Y:S01]  /*11b20*/  IADD3 R8, -R8, RZ, RZ ;  /* 0x000000ff08087210 */ /* 0x000fe20007ffe1ff */
[----:B------:R-:W-:Y:S01]  /*11b30*/  @!P0 IMAD.IADD R3, R3, 0x1, -R250 ;  /* 0x0000000103038824 */ /* 0x000fe200078e0afa */
[----:B------:R-:W-:Y:S01]  /*11b40*/  STL [R1+0x2f4], R17 ;  /* 0x0002f41101007387 */ /* 0x000fe20000100800 */
[----:B------:R-:W-:Y:S01]  /*11b50*/  IMAD.MOV.U32 R9, RZ, RZ, R7 ;  /* 0x000000ffff097224 */ /* 0x000fe200078e0007 */
[----:B------:R-:W-:Y:S01]  /*11b60*/  ISETP.GE.AND P0, PT, R11, RZ, PT ;  /* 0x000000ff0b00720c */ /* 0x000fe20003f06270 */
[----:B------:R-:W-:Y:S01]  /*11b70*/  @!P1 IMAD.MOV R5, RZ, RZ, -R5 ;  /* 0x000000ffff059224 */ /* 0x000fe200078e0a05 */
[C---:B------:R-:W-:Y:S01]  /*11b80*/  ISETP.GT.U32.AND P5, PT, R250.reuse, R3, PT ;  /* 0x00000003fa00720c */ /* 0x040fe20003fa4070 */
[----:B------:R-:W-:Y:S01]  /*11b90*/  @!P3 IMAD.MOV R9, RZ, RZ, -R9 ;  /* 0x000000ffff09b224 */ /* 0x000fe200078e0a09 */
[C---:B------:R-:W-:Y:S01]  /*11ba0*/  ISETP.GT.U32.AND P3, PT, R250.reuse, R13, PT ;  /* 0x0000000dfa00720c */ /* 0x040fe20003f64070 */
[----:B------:R-:W-:Y:S01]  /*11bb0*/  IMAD R12, R250, R8, R12 ;  /* 0x00000008fa0c7224 */ /* 0x000fe200078e020c */
[----:B------:R1:W-:Y:S01]  /*11bc0*/  STL [R1+0x2f0], R5 ;  /* 0x0002f00501007387 */ /* 0x0003e20000100800 */
[----:B------:R-:W-:Y:S01]  /*11bd0*/  @!P2 IMAD.IADD R14, R14, 0x1, -R250 ;  /* 0x000000010e0ea824 */ /* 0x000fe200078e0afa */
[----:B------:R-:W-:-:S02]  /*11be0*/  @!P4 IADD3 R10, R10, -R250, RZ ;  /* 0x800000fa0a0ac210 */ /* 0x000fc40007ffe0ff */
[----:B------:R-:W-:Y:S01]  /*11bf0*/  ISETP.GT.U32.AND P2, PT, R250, R12, PT ;  /* 0x0000000cfa00720c */ /* 0x000fe20003f44070 */
[----:B------:R2:W-:Y:S01]  /*11c00*/  STL [R1+0x2ec], R9 ;  /* 0x0002ec0901007387 */ /* 0x0005e20000100800 */
[----:B------:R-:W-:Y:S01]  /*11c10*/  ISETP.GE.AND P1, PT, R6, RZ, PT ;  /* 0x000000ff0600720c */ /* 0x000fe20003f26270 */
[----:B------:R-:W-:Y:S01]  /*11c20*/  VIADD R6, R2, 0x175 ;  /* 0x0000017502067836 */ /* 0x000fe20000000000 */
[----:B------:R-:W-:Y:S01]  /*11c30*/  ISETP.GE.AND P4, PT, R0, RZ, PT ;  /* 0x000000ff0000720c */ /* 0x000fe20003f86270 */
[--C-:B------:R-:W-:Y:S01]  /*11c40*/  @!P5 IMAD.IADD R3, R3, 0x1, -R250.reuse ;  /* 0x000000010303d824 */ /* 0x100fe200078e0afa */
[----:B------:R-:W-:Y:S01]  /*11c50*/  ISETP.GE.AND P5, PT, R4, RZ, PT ;  /* 0x000000ff0400720c */ /* 0x000fe20003fa6270 */
[----:B-1----:R-:W-:Y:S01]  /*11c60*/  VIADD R5, R2, 0x174 ;  /* 0x0000017402057836 */ /* 0x002fe20000000000 */
[----:B------:R-:W-:Y:S01]  /*11c70*/  IABS R4, R6 ;  /* 0x0000000600047213 */ /* 0x000fe20000000000 */
[--C-:B------:R-:W-:Y:S01]  /*11c80*/  @!P3 IMAD.IADD R13, R13, 0x1, -R250.reuse ;  /* 0x000000010d0db824 */ /* 0x100fe200078e0afa */
[----:B------:R-:W-:Y:S01]  /*11c90*/  ISETP.GT.U32.AND P3, PT, R250, R10, PT ;  /* 0x0000000afa00720c */ /* 0x000fe20003f64070 */
[----:B------:R-:W-:Y:S01]  /*11ca0*/  IMAD.MOV.U32 R7, RZ, RZ, R3 ;  /* 0x000000ffff077224 */ /* 0x000fe200078e0003 */
[----:B------:R-:W-:Y:S01]  /*11cb0*/  IABS R8, R5 ;  /* 0x0000000500087213 */ /* 0x000fe20000000000 */
[----:B------:R-:W-:-:S02]  /*11cc0*/  @!P2 IMAD.IADD R12, R12, 0x1, -R250 ;  /* 0x000000010c0ca824 */ /* 0x000fc400078e0afa */
[----:B------:R-:W-:Y:S01]  /*11cd0*/  @!P6 IMAD.MOV R7, RZ, RZ, -R7 ;  /* 0x000000ffff07e224 */ /* 0x000fe200078e0a07 */
[----:B------:R-:W-:Y:S01]  /*11ce0*/  ISETP.GT.U32.AND P6, PT, R250, R13, PT ;  /* 0x0000000dfa00720c */ /* 0x000fe20003fc4070 */
[----:B--2---:R-:W-:Y:S01]  /*11cf0*/  IMAD.HI.U32 R9, R246, R8, RZ ;  /* 0x00000008f6097227 */ /* 0x004fe200078e00ff */
[----:B------:R-:W-:Y:S02]  /*11d00*/  ISETP.GT.U32.AND P2, PT, R250, R12, PT ;  /* 0x0000000cfa00720c */ /* 0x000fe40003f44070 */
[----:B------:R1:W-:Y:S01]  /*11d10*/  STL [R1+0x2c4], R7 ;  /* 0x0002c40701007387 */ /* 0x0003e20000100800 */
[----:B------:R-:W-:Y:S02]  /*11d20*/  IMAD.MOV R9, RZ, RZ, -R9 ;  /* 0x000000ffff097224 */ /* 0x000fe400078e0a09 */
[----:B------:R-:W-:Y:S01]  /*11d30*/  IMAD.MOV.U32 R3, RZ, RZ, R4 ;  /* 0x000000ffff037224 */ /* 0x000fe200078e0004 */
[----:B------:R-:W-:Y:S01]  /*11d40*/  IADD3 R4, R2, 0x177, RZ ;  /* 0x0000017702047810 */ /* 0x000fe20007ffe0ff */
[----:B------:R-:W-:-:S02]  /*11d50*/  IMAD R8, R250, R9, R8 ;  /* 0x00000009fa087224 */ /* 0x000fc400078e0208 */
[----:B------:R-:W-:Y:S01]  /*11d60*/  @!P3 IMAD.IADD R10, R10, 0x1, -R250 ;  /* 0x000000010a0ab824 */ /* 0x000fe200078e0afa */
[----:B------:R-:W-:Y:S01]  /*11d70*/  IABS R16, R4 ;  /* 0x0000000400107213 */ /* 0x000fe20000000000 */
[----:B------:R-:W-:Y:S01]  /*11d80*/  VIADD R0, R2, 0x176 ;  /* 0x0000017602007836 */ /* 0x000fe20000000000 */
[----:B------:R-:W-:Y:S01]  /*11d90*/  ISETP.GT.U32.AND P3, PT, R250, R8, PT ;  /* 0x00000008fa00720c */ /* 0x000fe20003f64070 */
[----:B-1----:R-:W-:-:S03]  /*11da0*/  IMAD.HI.U32 R7, R246, R3, RZ ;  /* 0x00000003f6077227 */ /* 0x002fc600078e00ff */
[----:B------:R-:W-:Y:S01]  /*11db0*/  IABS R11, R0 ;  /* 0x00000000000b7213 */ /* 0x000fe20000000000 */
[----:B------:R-:W-:Y:S02]  /*11dc0*/  IMAD.MOV R7, RZ, RZ, -R7 ;  /* 0x000000ffff077224 */ /* 0x000fe400078e0a07 */
[----:B------:R-:W-:Y:S02]  /*11dd0*/  @!P2 IMAD.IADD R12, R12, 0x1, -R250 ;  /* 0x000000010c0ca824 */ /* 0x000fe400078e0afa */
[----:B------:R-:W-:Y:S02]  /*11de0*/  IMAD R3, R250, R7, R3 ;  /* 0x00000007fa037224 */ /* 0x000fe400078e0203 */
[----:B------:R-:W-:Y:S02]  /*11df0*/  IMAD.HI.U32 R9, R246, R11, RZ ;  /* 0x0000000bf6097227 */ /* 0x000fe400078e00ff */
[----:B------:R-:W-:Y:S02]  /*11e00*/  @!P3 IADD3 R8, R8, -R250, RZ ;  /* 0x800000fa0808b210 */ /* 0x000fe40007ffe0ff */
[----:B------:R-:W-:Y:S01]  /*11e10*/  ISETP.GT.U32.AND P2, PT, R250, R3, PT ;  /* 0x00000003fa00720c */ /* 0x000fe20003f44070 */
[----:B------:R-:W-:Y:S01]  /*11e20*/  VIADD R7, R2, 0x178 ;  /* 0x0000017802077836 */ /* 0x000fe20000000000 */
[----:B------:R-:W-:Y:S01]  /*11e30*/  ISETP.GE.AND P3, PT, R6, RZ, PT ;  /* 0x000000ff0600720c */ /* 0x000fe20003f66270 */
[----:B------:R-:W-:-:S02]  /*11e40*/  IMAD.MOV R9, RZ, RZ, -R9 ;  /* 0x000000ffff097224 */ /* 0x000fc400078e0a09 */
[----:B------:R-:W-:Y:S01]  /*11e50*/  @!P0 IMAD.MOV R14, RZ, RZ, -R14 ;  /* 0x000000ffff0e8224 */ /* 0x000fe200078e0a0e */
[C---:B------:R-:W-:Y:S01]  /*11e60*/  ISETP.GT.U32.AND P0, PT, R250.reuse, R8, PT ;  /* 0x00000008fa00720c */ /* 0x040fe20003f04070 */
[----:B------:R-:W-:Y:S01]  /*11e70*/  IMAD R11, R250, R9, R11 ;  /* 0x00000009fa0b7224 */ /* 0x000fe200078e020b */
[----:B------:R-:W-:Y:S01]  /*11e80*/  IABS R9, R7 ;  /* 0x0000000700097213 */ /* 0x000fe20000000000 */
[----:B------:R-:W-:Y:S01]  /*11e90*/  IMAD.MOV.U32 R15, RZ, RZ, R10 ;  /* 0x000000ffff0f7224 */ /* 0x000fe200078e000a */
[----:B------:R1:W-:Y:S01]  /*11ea0*/  STL [R1+0x2c8], R14 ;  /* 0x0002c80e01007387 */ /* 0x0003e20000100800 */
[----:B------:R-:W-:Y:S01]  /*11eb0*/  @!P6 IMAD.IADD R13, R13, 0x1, -R250 ;  /* 0x000000010d0de824 */ /* 0x000fe200078e0afa */
[----:B------:R-:W-:Y:S01]  /*11ec0*/  ISETP.GE.AND P6, PT, R5, RZ, PT ;  /* 0x000000ff0500720c */ /* 0x000fe20003fc6270 */
[----:B------:R-:W-:-:S04]  /*11ed0*/  IMAD.HI.U32 R5, R246, R16, RZ ;  /* 0x00000010f6057227 */ /* 0x000fc800078e00ff */
[----:B------:R-:W-:Y:S01]  /*11ee0*/  @!P2 IMAD.IADD R3, R3, 0x1, -R250 ;  /* 0x000000010303a824 */ /* 0x000fe200078e0afa */
[----:B------:R-:W-:Y:S01]  /*11ef0*/  ISETP.GT.U32.AND P2, PT, R250, R11, PT ;  /* 0x0000000bfa00720c */ /* 0x000fe20003f44070 */
[----:B------:R-:W-:-:S04]  /*11f00*/  IMAD.HI.U32 R10, R246, R9, RZ ;  /* 0x00000009f60a7227 */ /* 0x000fc800078e00ff */
[----:B-1----:R-:W-:Y:S02]  /*11f10*/  IMAD.MOV.U32 R14, RZ, RZ, R12 ;  /* 0x000000ffff0e7224 */ /* 0x002fe400078e000c */
[----:B------:R-:W-:Y:S01]  /*11f20*/  @!P1 IMAD.MOV R15, RZ, RZ, -R15 ;  /* 0x000000ffff0f9224 */ /* 0x000fe200078e0a0f */
[----:B------:R-:W-:Y:S01]  /*11f30*/  ISETP.GT.U32.AND P1, PT, R250, R3, PT ;  /* 0x00000003fa00720c */ /* 0x000fe20003f24070 */
[----:B------:R-:W-:Y:S01]  /*11f40*/  @!P5 IMAD.MOV R13, RZ, RZ, -R13 ;  /* 0x000000ffff0dd224 */ /* 0x000fe200078e0a0d */
[----:B------:R-:W-:Y:S01]  /*11f50*/  @!P4 IADD3 R14, -R14, RZ, RZ ;  /* 0x000000ff0e0ec210 */ /* 0x000fe20007ffe1ff */
[----:B------:R-:W-:Y:S01]  /*11f60*/  IMAD.MOV R5, RZ, RZ, -R5 ;  /* 0x000000ffff057224 */ /* 0x000fe200078e0a05 */
[----:B------:R-:W-:Y:S01]  /*11f70*/  STL [R1+0x2e4], R15 ;  /* 0x0002e40f01007387 */ /* 0x000fe20000100800 */
[----:B------:R-:W-:Y:S01]  /*11f80*/  VIADD R6, R2, 0x179 ;  /* 0x0000017902067836 */ /* 0x000fe20000000000 */
[----:B------:R-:W-:Y:S01]  /*11f90*/  ISETP.GE.AND P4, PT, R0, RZ, PT ;  /* 0x000000ff0000720c */ /* 0x000fe20003f86270 */
[----:B------:R-:W-:Y:S01]  /*11fa0*/  @!P0 IMAD.IADD R8, R8, 0x1, -R250 ;  /* 0x0000000108088824 */ /* 0x000fe200078e0afa */
[----:B------:R-:W-:Y:S01]  /*11fb0*/  STL [R1+0x2d0], R13 ;  /* 0x0002d00d01007387 */ /* 0x000fe20000100800 */
[----:B------:R-:W-:Y:S01]  /*11fc0*/  IMAD.MOV R10, RZ, RZ, -R10 ;  /* 0x000000ffff0a7224 */ /* 0x000fe200078e0a0a */
[----:B------:R-:W-:Y:S01]  /*11fd0*/  ISETP.GE.AND P0, PT, R4, RZ, PT ;  /* 0x000000ff0400720c */ /* 0x000fe20003f06270 */
[C---:B------:R-:W-:Y:S01]  /*11fe0*/  IMAD R16, R250.reuse, R5, R16 ;  /* 0x00000005fa107224 */ /* 0x040fe200078e0210 */
[----:B------:R1:W-:Y:S01]  /*11ff0*/  STL [R1+0x2e0], R14 ;  /* 0x0002e00e01007387 */ /* 0x0003e20000100800 */
[----:B------:R-:W-:Y:S01]  /*12000*/  IABS R5, R6 ;  /* 0x0000000600057213 */ /* 0x000fe20000000000 */
[----:B------:R-:W-:-:S02]  /*12010*/  IMAD R4, R250, R10, R9 ;  /* 0x0000000afa047224 */ /* 0x000fc400078e0209 */
[----:B------:R-:W-:Y:S01]  /*12020*/  ISETP.GT.U32.AND P5, PT, R250, R16, PT ;  /* 0x00000010fa00720c */ /* 0x000fe20003fa4070 */
[----:B------:R-:W-:Y:S01]  /*12030*/  @!P1 IMAD.IADD R3, R3, 0x1, -R250 ;  /* 0x0000000103039824 */ /* 0x000fe200078e0afa */
[----:B------:R-:W-:Y:S01]  /*12040*/  ISETP.GE.AND P1, PT, R7, RZ, PT ;  /* 0x000000ff0700720c */ /* 0x000fe20003f26270 */
[----:B------:R-:W-:Y:S01]  /*12050*/  IMAD.HI.U32 R12, R246, R5, RZ ;  /* 0x00000005f60c7227 */ /* 0x000fe200078e00ff */
[----:B------:R-:W-:-:S03]  /*12060*/  IADD3 R7, R2, 0x17b, RZ ;  /* 0x0000017b02077810 */ /* 0x000fc60007ffe0ff */
[----:B-1----:R-:W-:Y:S02]  /*12070*/  IMAD.MOV.U32 R14, RZ, RZ, R8 ;  /* 0x000000ffff0e7224 */ /* 0x002fe400078e0008 */
[----:B------:R-:W-:Y:S02]  /*12080*/  IMAD.MOV R12, RZ, RZ, -R12 ;  /* 0x000000ffff0c7224 */ /* 0x000fe400078e0a0c */
[----:B------:R-:W-:Y:S01]  /*12090*/  @!P6 IMAD.MOV R14, RZ, RZ, -R14 ;  /* 0x000000ffff0ee224 */ /* 0x000fe200078e0a0e */
[C---:B------:R-:W-:Y:S01]  /*120a0*/  ISETP.GT.U32.AND P6, PT, R250.reuse, R4, PT ;  /* 0x00000004fa00720c */ /* 0x040fe20003fc4070 */
[--C-:B------:R-:W-:Y:S02]  /*120b0*/  @!P2 IMAD.IADD R11, R11, 0x1, -R250.reuse ;  /* 0x000000010b0ba824 */ /* 0x100fe400078e0afa */
[----:B------:R-:W-:Y:S01]  /*120c0*/  IMAD R5, R250, R12, R5 ;  /* 0x0000000cfa057224 */ /* 0x000fe200078e0205 */
[----:B------:R1:W-:Y:S01]  /*120d0*/  STL [R1+0x2d4], R14 ;  /* 0x0002d40e01007387 */ /* 0x0003e20000100800 */
[----:B------:R-:W-:Y:S01]  /*120e0*/  VIADD R0, R2, 0x17a ;  /* 0x0000017a02007836 */ /* 0x000fe20000000000 */
[----:B------:R-:W-:Y:S01]  /*120f0*/  ISETP.GT.U32.AND P2, PT, R250, R11, PT ;  /* 0x0000000bfa00720c */ /* 0x000fe20003f44070 */
[----:B------:R-:W-:Y:S01]  /*12100*/  IMAD.MOV.U32 R13, RZ, RZ, R3 ;  /* 0x000000ffff0d7224 */ /* 0x000fe200078e0003 */
[----:B------:R-:W-:Y:S01]  /*12110*/  IABS R3, R7 ;  /* 0x0000000700037213 */ /* 0x000fe20000000000 */
[----:B------:R-:W-:Y:S01]  /*12120*/  @!P5 IMAD.IADD R16, R16, 0x1, -R250 ;  /* 0x000000011010d824 */ /* 0x000fe200078e0afa */
[----:B------:R-:W-:Y:S01]  /*12130*/  IABS R8, R0 ;  /* 0x0000000000087213 */ /* 0x000fe20000000000 */
[----:B------:R-:W-:Y:S01]  /*12140*/  @!P3 IMAD.MOV R13, RZ, RZ, -R13 ;  /* 0x000000ffff0db224 */ /* 0x000fe200078e0a0d */
[----:B------:R-:W-:-:S02]  /*12150*/  ISETP.GT.U32.AND P3, PT, R250, R5, PT ;  /* 0x00000005fa00720c */ /* 0x000fc40003f64070 */
[----:B------:R-:W-:Y:S01]  /*12160*/  @!P6 IADD3 R4, R4, -R250, RZ ;  /* 0x800000fa0404e210 */ /* 0x000fe20007ffe0ff */
[----:B------:R-:W-:Y:S01]  /*12170*/  IMAD.HI.U32 R9, R246, R8, RZ ;  /* 0x00000008f6097227 */ /* 0x000fe200078e00ff */
[C---:B------:R-:W-:Y:S01]  /*12180*/  ISETP.GT.U32.AND P5, PT, R250.reuse, R16, PT ;  /* 0x00000010fa00720c */ /* 0x040fe20003fa4070 */
[----:B------:R-:W-:Y:S01]  /*12190*/  STL [R1+0x2dc], R13 ;  /* 0x0002dc0d01007387 */ /* 0x000fe20000100800 */
[----:B------:R-:W-:Y:S01]  /*121a0*/  ISETP.GT.U32.AND P6, PT, R250, R4, PT ;  /* 0x00000004fa00720c */ /* 0x000fe20003fc4070 */
[--C-:B------:R-:W-:Y:S01]  /*121b0*/  @!P2 IMAD.IADD R11, R11, 0x1, -R250.reuse ;  /* 0x000000010b0ba824 */ /* 0x100fe200078e0afa */
[----:B------:R-:W-:Y:S01]  /*121c0*/  ISETP.GE.AND P2, PT, R6, RZ, PT ;  /* 0x000000ff0600720c */ /* 0x000fe20003f46270 */
[----:B------:R-:W-:Y:S02]  /*121d0*/  IMAD.MOV R9, RZ, RZ, -R9 ;  /* 0x000000ffff097224 */ /* 0x000fe400078e0a09 */
[----:B------:R-:W-:Y:S02]  /*121e0*/  IMAD.MOV.U32 R12, RZ, RZ, R11 ;  /* 0x000000ffff0c7224 */ /* 0x000fe400078e000b */
[----:B------:R-:W-:Y:S01]  /*121f0*/  @!P3 IMAD.IADD R5, R5, 0x1, -R250 ;  /* 0x000000010505b824 */ /* 0x000fe200078e0afa */
[----:B------:R-:W-:Y:S01]  /*12200*/  ISETP.GE.AND P3, PT, R7, RZ, PT ;  /* 0x000000ff0700720c */ /* 0x000fe20003f66270 */
[----:B------:R-:W-:-:S02]  /*12210*/  IMAD R8, R250, R9, R8 ;  /* 0x00000009fa087224 */ /* 0x000fc400078e0208 */
[----:B------:R-:W-:Y:S01]  /*12220*/  @!P5 IMAD.IADD R16, R16, 0x1, -R250 ;  /* 0x000000011010d824 */ /* 0x000fe200078e0afa */
[----:B------:R-:W-:Y:S01]  /*12230*/  ISETP.GE.AND P5, PT, R0, RZ, PT ;  /* 0x000000ff0000720c */ /* 0x000fe20003fa6270 */
[----:B------:R-:W-:Y:S01]  /*12240*/  @!P4 IMAD.MOV R12, RZ, RZ, -R12 ;  /* 0x000000ffff0cc224 */ /* 0x000fe200078e0a0c */
[----:B------:R-:W-:Y:S01]  /*12250*/  ISETP.GT.U32.AND P4, PT, R250, R5, PT ;  /* 0x00000005fa00720c */ /* 0x000fe20003f84070 */
[----:B------:R-:W-:Y:S01]  /*12260*/  @!P6 IMAD.IADD R4, R4, 0x1, -R250 ;  /* 0x000000010404e824 */ /* 0x000fe200078e0afa */
[----:B------:R-:W-:Y:S01]  /*12270*/  ISETP.GT.U32.AND P6, PT, R250, R8, PT ;  /* 0x00000008fa00720c */ /* 0x000fe20003fc4070 */
[----:B------:R-:W-:Y:S01]  /*12280*/  IMAD.HI.U32 R0, R246, R3, RZ ;  /* 0x00000003f6007227 */ /* 0x000fe200078e00ff */
[----:B------:R2:W-:Y:S03]  /*12290*/  STL [R1+0x2d8], R12 ;  /* 0x0002d80c01007387 */ /* 0x0005e60000100800 */
[----:B------:R-:W-:-:S02]  /*122a0*/  VIADD R6, R2, 0x17c ;  /* 0x0000017c02067836 */ /* 0x000fc40000000000 */
[----:B------:R-:W-:Y:S02]  /*122b0*/  IMAD.MOV R0, RZ, RZ, -R0 ;  /* 0x000000ffff007224 */ /* 0x000fe400078e0a00 */
[----:B------:R-:W-:Y:S01]  /*122c0*/  VIADD R11, R2, 0x17d ;  /* 0x0000017d020b7836 */ /* 0x000fe20000000000 */
[----:B------:R-:W-:Y:S01]  /*122d0*/  IABS R10, R6 ;  /* 0x00000006000a7213 */ /* 0x000fe20000000000 */
[----:B------:R-:W-:Y:S01]  /*122e0*/  IMAD R3, R250, R0, R3 ;  /* 0x00000000fa037224 */ /* 0x000fe200078e0203 */
[----:B------:R-:W-:Y:S01]  /*122f0*/  IADD3 R0, R2, 0x17f, RZ ;  /* 0x0000017f02007810 */ /* 0x000fe20007ffe0ff */
[----:B------:R-:W-:Y:S01]  /*12300*/  @!P4 IMAD.IADD R5, R5, 0x1, -R250 ;  /* 0x000000010505c824 */ /* 0x000fe200078e0afa */
[----:B-1----:R-:W-:Y:S01]  /*12310*/  IABS R14, R11 ;  /* 0x0000000b000e7213 */ /* 0x002fe20000000000 */
[----:B------:R-:W-:Y:S01]  /*12320*/  IMAD.HI.U32 R7, R246, R10, RZ ;  /* 0x0000000af6077227 */ /* 0x000fe200078e00ff */
[----:B------:R-:W-:-:S03]  /*12330*/  ISETP.GT.U32.AND P4, PT, R250, R3, PT ;  /* 0x00000003fa00720c */ /* 0x000fc60003f84070 */
[----:B------:R-:W-:Y:S02]  /*12340*/  @!P6 IMAD.IADD R8, R8, 0x1, -R250 ;  /* 0x000000010808e824 */ /* 0x000fe400078e0afa */
[----:B--2---:R-:W-:Y:S02]  /*12350*/  VIADD R12, R2, 0x17e ;  /* 0x0000017e020c7836 */ /* 0x004fe40000000000 */
[----:B------:R-:W-:Y:S02]  /*12360*/  IMAD.MOV R7, RZ, RZ, -R7 ;  /* 0x000000ffff077224 */ /* 0x000fe400078e0a07 */
[----:B------:R-:W-:Y:S01]  /*12370*/  @!P0 IMAD.MOV R16, RZ, RZ, -R16 ;  /* 0x000000ffff108224 */ /* 0x000fe200078e0a10 */
[C---:B------:R-:W-:Y:S01]  /*12380*/  ISETP.GT.U32.AND P0, PT, R250.reuse, R8, PT ;  /* 0x00000008fa00720c */ /* 0x040fe20003f04070 */
[----:B------:R-:W-:Y:S01]  /*12390*/  IMAD R10, R250, R7, R10 ;  /* 0x00000007fa0a7224 */ /* 0x000fe200078e020a */
[----:B------:R-:W-:Y:S01]  /*123a0*/  IABS R13, R12 ;  /* 0x0000000c000d7213 */ /* 0x000fe20000000000 */
[----:B------:R-:W-:Y:S01]  /*123b0*/  IMAD.HI.U32 R17, R246, R14, RZ ;  /* 0x0000000ef6117227 */ /* 0x000fe200078e00ff */
[----:B------:R-:W-:Y:S01]  /*123c0*/  IABS R7, R0 ;  /* 0x0000000000077213 */ /* 0x000fe20000000000 */
[----:B------:R1:W-:Y:S01]  /*123d0*/  STL [R1+0x2cc], R16 ;  /* 0x0002cc1001007387 */ /* 0x0003e20000100800 */
[----:B------:R-:W-:Y:S01]  /*123e0*/  ISETP.GT.U32.AND P6, PT, R250, R10, PT ;  /* 0x0000000afa00720c */ /* 0x000fe20003fc4070 */
[----:B------:R-:W-:Y:S01]  /*123f0*/  IMAD.MOV R17, RZ, RZ, -R17 ;  /* 0x000000ffff117224 */ /* 0x000fe200078e0a11 */
[----:B------:R-:W-:Y:S01]  /*12400*/  @!P4 IADD3 R3, R3, -R250, RZ ;  /* 0x800000fa0303c210 */ /* 0x000fe20007ffe0ff */
[----:B------:R-:W-:Y:S01]  /*12410*/  IMAD.HI.U32 R15, R246, R13, RZ ;  /* 0x0000000df60f7227 */ /* 0x000fe200078e00ff */
[----:B------:R-:W-:-:S03]  /*12420*/  ISETP.GE.AND P4, PT, R6, RZ, PT ;  /* 0x000000ff0600720c */ /* 0x000fc60003f86270 */
[----:B------:R-:W-:Y:S02]  /*12430*/  VIADD R9, R2, 0x180 ;  /* 0x0000018002097836 */ /* 0x000fe40000000000 */
[----:B------:R-:W-:Y:S02]  /*12440*/  IMAD R6, R250, R17, R14 ;  /* 0x00000011fa067224 */ /* 0x000fe400078e020e */
[----:B------:R-:W-:Y:S01]  /*12450*/  IMAD.MOV R15, RZ, RZ, -R15 ;  /* 0x000000ffff0f7224 */ /* 0x000fe200078e0a0f */
[----:B------:R-:W-:Y:S01]  /*12460*/  IABS R14, R9 ;  /* 0x00000009000e7213 */ /* 0x000fe20000000000 */
[----:B-1----:R-:W-:Y:S02]  /*12470*/  IMAD.MOV.U32 R16, RZ, RZ, R7 ;  /* 0x000000ffff107224 */ /* 0x002fe400078e0007 */
[----:B------:R-:W-:Y:S01]  /*12480*/  @!P0 IMAD.IADD R8, R8, 0x1, -R250 ;  /* 0x0000000108088824 */ /* 0x000fe200078e0afa */
[----:B------:R-:W-:Y:S01]  /*12490*/  ISETP.GT.U32.AND P0, PT, R250, R6, PT ;  /* 0x00000006fa00720c */ /* 0x000fe20003f04070 */
[----:B------:R-:W-:-:S02]  /*124a0*/  IMAD.MOV.U32 R18, RZ, RZ, R4 ;  /* 0x000000ffff127224 */ /* 0x000fc400078e0004 */
[----:B------:R-:W-:Y:S01]  /*124b0*/  IMAD R7, R250, R15, R13 ;  /* 0x0000000ffa077224 */ /* 0x000fe200078e020d */
[----:B------:R-:W-:Y:S01]  /*124c0*/  MOV R13, R8 ;  /* 0x00000008000d7202 */ /* 0x000fe20000000f00 */
[----:B------:R-:W-:-:S04]  /*124d0*/  IMAD.HI.U32 R4, R246, R16, RZ ;  /* 0x00000010f6047227 */ /* 0x000fc800078e00ff */
[----:B------:R-:W-:Y:S01]  /*124e0*/  @!P1 IMAD.MOV R18, RZ, RZ, -R18 ;  /* 0x000000ffff129224 */ /* 0x000fe200078e0a12 */
[----:B------:R-:W-:Y:S01]  /*124f0*/  ISETP.GT.U32.AND P1, PT, R250, R3, PT ;  /* 0x00000003fa00720c */ /* 0x000fe20003f24070 */
[----:B------:R-:W-:Y:S02]  /*12500*/  IMAD.MOV.U32 R15, RZ, RZ, R5 ;  /* 0x000000ffff0f7224 */ /* 0x000fe400078e0005 */
[----:B------:R-:W-:Y:S01]  /*12510*/  IMAD.HI.U32 R5, R246, R14, RZ ;  /* 0x0000000ef6057227 */ /* 0x000fe200078e00ff */
[----:B------:R-:W-:Y:S03]  /*12520*/  STL [R1+0x2c0], R18 ;  /* 0x0002c01201007387 */ /* 0x000fe60000100800 */
[----:B------:R-:W-:Y:S02]  /*12530*/  @!P6 IMAD.IADD R10, R10, 0x1, -R250 ;  /* 0x000000010a0ae824 */ /* 0x000fe400078e0afa */
[----:B------:R-:W-:-:S02]  /*12540*/  IMAD.MOV R4, RZ, RZ, -R4 ;  /* 0x000000ffff047224 */ /* 0x000fc400078e0a04 */
[----:B------:R-:W-:Y:S01]  /*12550*/  @!P5 IMAD.MOV R13, RZ, RZ, -R13 ;  /* 0x000000ffff0dd224 */ /* 0x000fe200078e0a0d */
[C---:B------:R-:W-:Y:S01]  /*12560*/  ISETP.GT.U32.AND P5, PT, R250.reuse, R7, PT ;  /* 0x00000007fa00720c */ /* 0x040fe20003fa4070 */
[----:B------:R-:W-:Y:S01]  /*12570*/  IMAD.MOV R8, RZ, RZ, -R5 ;  /* 0x000000ffff087224 */ /* 0x000fe200078e0a05 */
[C---:B------:R-:W-:Y:S01]  /*12580*/  ISETP.GT.U32.AND P6, PT, R250.reuse, R10, PT ;  /* 0x0000000afa00720c */ /* 0x040fe20003fc4070 */
[----:B------:R-:W-:Y:S02]  /*12590*/  IMAD R5, R250, R4, R16 ;  /* 0x00000004fa057224 */ /* 0x000fe400078e0210 */
[--C-:B------:R-:W-:Y:S02]  /*125a0*/  @!P0 IMAD.IADD R6, R6, 0x1, -R250.reuse ;  /* 0x0000000106068824 */ /* 0x100fe400078e0afa */
[----:B------:R-:W-:Y:S01]  /*125b0*/  @!P2 IMAD.MOV R15, RZ, RZ, -R15 ;  /* 0x000000ffff0fa224 */ /* 0x000fe200078e0a0f */
[----:B------:R-:W-:Y:S01]  /*125c0*/  ISETP.GT.U32.AND P0, PT, R250, R5, PT ;  /* 0x00000005fa00720c */ /* 0x000fe20003f04070 */
[--C-:B------:R-:W-:Y:S01]  /*125d0*/  @!P1 IMAD.IADD R3, R3, 0x1, -R250.reuse ;  /* 0x0000000103039824 */ /* 0x100fe200078e0afa */
[----:B------:R-:W-:Y:S01]  /*125e0*/  ISETP.GE.AND P2, PT, R11, RZ, PT ;  /* 0x000000ff0b00720c */ /* 0x000fe20003f46270 */
[----:B------:R-:W-:Y:S01]  /*125f0*/  VIADD R4, R2, 0x184 ;  /* 0x0000018402047836 */ /* 0x000fe20000000000 */
[----:B------:R-:W-:Y:S01]  /*12600*/  STL [R1+0x2bc], R15 ;  /* 0x0002bc0f01007387 */ /* 0x000fe20000100800 */
[----:B------:R-:W-:Y:S01]  /*12610*/  IMAD.MOV.U32 R11, RZ, RZ, R3 ;  /* 0x000000ffff0b7224 */ /* 0x000fe200078e0003 */
[----:B------:R-:W-:Y:S01]  /*12620*/  ISETP.GE.AND P1, PT, R12, RZ, PT ;  /* 0x000000ff0c00720c */ /* 0x000fe20003f26270 */
[--C-:B------:R-:W-:Y:S01]  /*12630*/  @!P5 IMAD.IADD R7, R7, 0x1, -R250.reuse ;  /* 0x000000010707d824 */ /* 0x100fe200078e0afa */
[----:B------:R1:W-:Y:S01]  /*12640*/  STL [R1+0x2b8], R13 ;  /* 0x0002b80d01007387 */ /* 0x0003e20000100800 */
[----:B------:R-:W-:Y:S01]  /*12650*/  @!P6 IMAD.IADD R10, R10, 0x1, -R250 ;  /* 0x000000010a0ae824 */ /* 0x000fe200078e0afa */
[----:B------:R-:W-:Y:S01]  /*12660*/  ISETP.GE.AND P6, PT, R0, RZ, PT ;  /* 0x000000ff0000720c */ /* 0x000fe20003fc6270 */
[C---:B------:R-:W-:Y:S01]  /*12670*/  IMAD R0, R250.reuse, R8, R14 ;  /* 0x00000008fa007224 */ /* 0x040fe200078e020e */
[C---:B------:R-:W-:Y:S01]  /*12680*/  ISETP.GT.U32.AND P5, PT, R250.reuse, R6, PT ;  /* 0x00000006fa00720c */ /* 0x040fe20003fa4070 */
[----:B------:R-:W-:Y:S01]  /*12690*/  @!P3 IMAD.MOV R11, RZ, RZ, -R11 ;  /* 0x000000ffff0bb224 */ /* 0x000fe200078e0a0b */
[----:B------:R-:W-:Y:S01]  /*126a0*/  ISETP.GT.U32.AND P3, PT, R250, R7, PT ;  /* 0x00000007fa00720c */ /* 0x000fe20003f64070 */
[----:B------:R-:W-:-:S02]  /*126b0*/  @!P0 IMAD.IADD R5, R5, 0x1, -R250 ;  /* 0x0000000105058824 */ /* 0x000fc400078e0afa */
[C---:B------:R-:W-:Y:S01]  /*126c0*/  VIADD R3, R2.reuse, 0x183 ;  /* 0x0000018302037836 */ /* 0x040fe20000000000 */
[C---:B-1----:R-:W-:Y:S01]  /*126d0*/  IADD3 R13, R2.reuse, 0x181, RZ ;  /* 0x00000181020d7810 */ /* 0x042fe20007ffe0ff */
[----:B------:R-:W-:Y:S01]  /*126e0*/  VIADD R8, R2, 0x182 ;  /* 0x0000018202087836 */ /* 0x000fe20000000000 */
[----:B------:R-:W-:Y:S01]  /*126f0*/  ISETP.GT.U32.AND P0, PT, R250, R5, PT ;  /* 0x00000005fa00720c */ /* 0x000fe20003f04070 */
[----:B------:R-:W-:Y:S01]  /*12700*/  IMAD.MOV.U32 R19, RZ, RZ, R10 ;  /* 0x000000ffff137224 */ /* 0x000fe200078e000a */
[----:B------:R-:W-:Y:S01]  /*12710*/  IABS R14, R13 ;  /* 0x0000000d000e7213 */ /* 0x000fe20000000000 */
[----:B------:R1:W-:Y:S01]  /*12720*/  STL [R1+0x2b4], R11 ;  /* 0x0002b40b01007387 */ /* 0x0003e20000100800 */
[----:B------:R-:W-:Y:S01]  /*12730*/  IABS R12, R3 ;  /* 0x00000003000c7213 */ /* 0x000fe20000000000 */
[----:B------:R-:W-:Y:S01]  /*12740*/  @!P5 IMAD.IADD R6, R6, 0x1, -R250 ;  /* 0x000000010606d824 */ /* 0x000fe200078e0afa */
[----:B------:R-:W-:Y:S01]  /*12750*/  ISETP.GT.U32.AND P5, PT, R250, R0, PT ;  /* 0x00000000fa00720c */ /* 0x000fe20003fa4070 */
[----:B------:R-:W-:Y:S01]  /*12760*/  IMAD.HI.U32 R16, R246, R14, RZ ;  /* 0x0000000ef6107227 */ /* 0x000fe200078e00ff */
[----:B------:R-:W-:-:S03]  /*12770*/  IABS R15, R8 ;  /* 0x00000008000f7213 */ /* 0x000fc60000000000 */
[--C-:B------:R-:W-:Y:S01]  /*12780*/  @!P3 IMAD.IADD R7, R7, 0x1, -R250.reuse ;  /* 0x000000010707b824 */ /* 0x100fe200078e0afa */
[----:B------:R-:W-:Y:S01]  /*12790*/  IADD3 R16, -R16, RZ, RZ ;  /* 0x000000ff10107210 */ /* 0x000fe20007ffe1ff */
[----:B------:R-:W-:Y:S01]  /*127a0*/  @!P0 IMAD.IADD R5, R5, 0x1, -R250 ;  /* 0x0000000105058824 */ /* 0x000fe200078e0afa */
[----:B------:R-:W-:Y:S01]  /*127b0*/  ISETP.GE.AND P3, PT, R9, RZ, PT ;  /* 0x000000ff0900720c */ /* 0x000fe20003f66270 */
[----:B------:R-:W-:Y:S01]  /*127c0*/  IMAD.HI.U32 R17, R246, R12, RZ ;  /* 0x0000000cf6117227 */ /* 0x000fe200078e00ff */
[----:B------:R-:W-:Y:S02]  /*127d0*/  @!P1 IADD3 R7, -R7, RZ, RZ ;  /* 0x000000ff07079210 */ /* 0x000fe40007ffe1ff */
[----:B-1----:R-:W-:Y:S01]  /*127e0*/  IABS R11, R4 ;  /* 0x00000004000b7213 */ /* 0x002fe20000000000 */
[----:B------:R-:W-:Y:S02]  /*127f0*/  IMAD R9, R250, R16, R14 ;  /* 0x00000010fa097224 */ /* 0x000fe400078e020e */
[----:B------:R-:W-:-:S02]  /*12800*/  IMAD.MOV R17, RZ, RZ, -R17 ;  /* 0x000000ffff117224 */ /* 0x000fc400078e0a11 */
[----:B------:R-:W-:Y:S01]  /*12810*/  @!P5 IMAD.IADD R0, R0, 0x1, -R250 ;  /* 0x000000010000d824 */ /* 0x000fe200078e0afa */
[----:B------:R-:W-:Y:S01]  /*12820*/  ISETP.GT.U32.AND P0, PT, R250, R9, PT ;  /* 0x00000009fa00720c */ /* 0x000fe20003f04070 */
[----:B------:R-:W-:Y:S01]  /*12830*/  IMAD.HI.U32 R14, R246, R15, RZ ;  /* 0x0000000ff60e7227 */ /* 0x000fe200078e00ff */
[----:B------:R-:W-:Y:S02]  /*12840*/  ISETP.GE.AND P5, PT, R13, RZ, PT ;  /* 0x000000ff0d00720c */ /* 0x000fe40003fa6270 */
[----:B------:R-:W-:Y:S01]  /*12850*/  IADD3 R13, R2, 0x185, RZ ;  /* 0x00000185020d7810 */ /* 0x000fe20007ffe0ff */
[C---:B------:R-:W-:Y:S02]  /*12860*/  IMAD R12, R250.reuse, R17, R12 ;  /* 0x00000011fa0c7224 */ /* 0x040fe400078e020c */
[----:B------:R-:W-:Y:S01]  /*12870*/  IMAD.MOV R14, RZ, RZ, -R14 ;  /* 0x000000ffff0e7224 */ /* 0x000fe200078e0a0e */
[----:B------:R-:W-:Y:S01]  /*12880*/  IABS R10, R13 ;  /* 0x0000000d000a7213 */ /* 0x000fe20000000000 */
[----:B------:R-:W-:Y:S01]  /*12890*/  @!P4 IMAD.MOV R19, RZ, RZ, -R19 ;  /* 0x000000ffff13c224 */ /* 0x000fe200078e0a13 */
[----:B------:R-:W-:Y:S01]  /*128a0*/  ISETP.GT.U32.AND P1, PT, R250, R12, PT ;  /* 0x0000000cfa00720c */ /* 0x000fe20003f24070 */
[----:B------:R-:W-:-:S02]  /*128b0*/  IMAD.MOV.U32 R18, RZ, RZ, R6 ;  /* 0x000000ffff127224 */ /* 0x000fc400078e0006 */
[----:B------:R-:W-:Y:S01]  /*128c0*/  @!P0 IMAD.IADD R9, R9, 0x1, -R250 ;  /* 0x0000000109098824 */ /* 0x000fe200078e0afa */
[C---:B------:R-:W-:Y:S01]  /*128d0*/  ISETP.GT.U32.AND P0, PT, R250.reuse, R0, PT ;  /* 0x00000000fa00720c */ /* 0x040fe20003f04070 */
[----:B------:R-:W-:Y:S01]  /*128e0*/  IMAD R14, R250, R14, R15 ;  /* 0x0000000efa0e7224 */ /* 0x000fe200078e020f */
[----:B------:R-:W-:Y:S01]  /*128f0*/  STL [R1+0x2b0], R19 ;  /* 0x0002b01301007387 */ /* 0x000fe20000100800 */
[----:B------:R-:W-:Y:S01]  /*12900*/  IMAD.HI.U32 R16, R246, R11, RZ ;  /* 0x0000000bf6107227 */ /* 0x000fe200078e00ff */
[----:B------:R-:W-:-:S03]  /*12910*/  ISETP.GT.U32.AND P4, PT, R250, R9, PT ;  /* 0x00000009fa00720c */ /* 0x000fc60003f84070 */
[----:B------:R-:W-:Y:S01]  /*12920*/  @!P2 IMAD.MOV R18, RZ, RZ, -R18 ;  /* 0x000000ffff12a224 */ /* 0x000fe200078e0a12 */
[----:B------:R-:W-:Y:S01]  /*12930*/  ISETP.GT.U32.AND P2, PT, R250, R14, PT ;  /* 0x0000000efa00720c */ /* 0x000fe20003f44070 */
[----:B------:R-:W-:Y:S02]  /*12940*/  VIADD R15, R2, 0x186 ;  /* 0x00000186020f7836 */ /* 0x000fe40000000000 */
[----:B------:R-:W-:Y:S01]  /*12950*/  IMAD.MOV R16, RZ, RZ, -R16 ;  /* 0x000000ffff107224 */ /* 0x000fe200078e0a10 */
[----:B------:R-:W-:Y:S01]  /*12960*/  STL [R1+0x2ac], R18 ;  /* 0x0002ac1201007387 */ /* 0x000fe20000100800 */
[--C-:B------:R-:W-:Y:S01]  /*12970*/  @!P0 IMAD.IADD R0, R0, 0x1, -R250.reuse ;  /* 0x0000000100008824 */ /* 0x100fe200078e0afa */
[----:B------:R-:W-:Y:S01]  /*12980*/  IABS R6, R15 ;  /* 0x0000000f00067213 */ /* 0x000fe20000000000 */
[----:B------:R-:W-:Y:S01]  /*12990*/  IMAD R11, R250, R16, R11 ;  /* 0x00000010fa0b7224 */ /* 0x000fe200078e020b */
[----:B------:R1:W-:Y:S01]  /*129a0*/  STL [R1+0x2a8], R7 ;  /* 0x0002a80701007387 */ /* 0x0003e20000100800 */
[----:B------:R-:W-:-:S02]  /*129b0*/  @!P1 IMAD.IADD R12, R12, 0x1, -R250 ;  /* 0x000000010c0c9824 */ /* 0x000fc400078e0afa */
[----:B------:R-:W-:Y:S01]  /*129c0*/  IMAD.MOV.U32 R16, RZ, RZ, R5 ;  /* 0x000000ffff107224 */ /* 0x000fe200078e0005 */
[----:B------:R-:W-:Y:S01]  /*129d0*/  ISETP.GT.U32.AND P0, PT, R250, R11, PT ;  /* 0x0000000bfa00720c */ /* 0x000fe20003f04070 */
[----:B------:R-:W-:-:S04]  /*129e0*/  IMAD.HI.U32 R5, R246, R10, RZ ;  /* 0x0000000af6057227 */ /* 0x000fc800078e00ff */
[----:B------:R-:W-:Y:S01]  /*129f0*/  @!P4 IMAD.IADD R9, R9, 0x1, -R250 ;  /* 0x000000010909c824 */ /* 0x000fe200078e0afa */
[----:B------:R-:W-:Y:S01]  /*12a00*/  ISETP.GE.AND P4, PT, R3, RZ, PT ;  /* 0x000000ff0300720c */ /* 0x000fe20003f86270 */
[----:B-1----:R-:W-:Y:S02]  /*12a10*/  IMAD.MOV.U32 R7, RZ, RZ, R0 ;  /* 0x000000ffff077224 */ /* 0x002fe400078e0000 */
[----:B------:R-:W-:-:S04]  /*12a20*/  IMAD.HI.U32 R3, R246, R6, RZ ;  /* 0x00000006f6037227 */ /* 0x000fc800078e00ff */
[----:B------:R-:W-:Y:S01]  /*12a30*/  @!P3 IMAD.MOV R7, RZ, RZ, -R7 ;  /* 0x000000ffff07b224 */ /* 0x000fe200078e0a07 */
[----:B------:R-:W-:Y:S01]  /*12a40*/  ISETP.GT.U32.AND P3, PT, R250, R12, PT ;  /* 0x0000000cfa00720c */ /* 0x000fe20003f64070 */
[----:B------:R-:W-:Y:S01]  /*12a50*/  IMAD.MOV R5, RZ, RZ, -R5 ;  /* 0x000000ffff057224 */ /* 0x000fe200078e0a05 */
[----:B------:R-:W-:Y:S01]  /*12a60*/  IADD3 R3, -R3, RZ, RZ ;  /* 0x000000ff03037210 */ /* 0x000fe20007ffe1ff */
[----:B------:R-:W-:Y:S01]  /*12a70*/  @!P2 IMAD.IADD R14, R14, 0x1, -R250 ;  /* 0x000000010e0ea824 */ /* 0x000fe200078e0afa */
[----:B------:R-:W-:Y:S01]  /*12a80*/  ISETP.GE.AND P2, PT, R4, RZ, PT ;  /* 0x000000ff0400720c */ /* 0x000fe20003f46270 */
[C---:B------:R-:W-:Y:S02]  /*12a90*/  IMAD R5, R250.reuse, R5, R10 ;  /* 0x00000005fa057224 */ /* 0x040fe400078e020a */
[----:B------:R-:W-:Y:S01]  /*12aa0*/  IMAD.MOV.U32 R4, RZ, RZ, R9 ;  /* 0x000000ffff047224 */ /* 0x000fe200078e0009 */
[C---:B------:R-:W-:Y:S01]  /*12ab0*/  ISETP.GT.U32.AND P1, PT, R250.reuse, R14, PT ;  /* 0x0000000efa00720c */ /* 0x040fe20003f24070 */
[----:B------:R-:W-:-:S02]  /*12ac0*/  IMAD R0, R250, R3, R6 ;  /* 0x00000003fa007224 */ /* 0x000fc400078e0206 */
[----:B------:R-:W-:Y:S01]  /*12ad0*/  @!P5 IMAD.MOV R4, RZ, RZ, -R4 ;  /* 0x000000ffff04d224 */ /* 0x000fe200078e0a04 */
[----:B------:R-:W-:Y:S01]  /*12ae0*/  ISETP.GT.U32.AND P5, PT, R250, R5, PT ;  /* 0x00000005fa00720c */ /* 0x000fe20003fa4070 */
[----:B------:R-:W-:Y:S01]  /*12af0*/  @!P6 IMAD.MOV R16, RZ, RZ, -R16 ;  /* 0x000000ffff10e224 */ /* 0x000fe200078e0a10 */
[----:B------:R-:W-:Y:S01]  /*12b00*/  ISETP.GE.AND P6, PT, R8, RZ, PT ;  /* 0x000000ff0800720c */ /* 0x000fe20003fc6270 */
[--C-:B------:R-:W-:Y:S01]  /*12b10*/  @!P0 IMAD.IADD R11, R11, 0x1, -R250.reuse ;  /* 0x000000010b0b8824 */ /* 0x100fe200078e0afa */
[----:B------:R-:W-:Y:S01]  /*12b20*/  @!P3 IADD3 R12, R12, -R250, RZ ;  /* 0x800000fa0c0cb210 */ /* 0x000fe20007ffe0ff */
[----:B------:R-:W-:Y:S01]  /*12b30*/  VIADD R8, R2, 0x187 ;  /* 0x0000018702087836 */ /* 0x000fe20000000000 */
[----:B------:R-:W-:Y:S01]  /*12b40*/  ISETP.GT.U32.AND P3, PT, R250, R0, PT ;  /* 0x00000000fa00720c */ /* 0x000fe20003f64070 */
[----:B------:R-:W-:Y:S01]  /*12b50*/  VIADD R6, R2, 0x188 ;  /* 0x0000018802067836 */ /* 0x000fe20000000000 */
[----:B------:R-:W-:Y:S01]  /*12b60*/  ISETP.GT.U32.AND P0, PT, R250, R11, PT ;  /* 0x0000000bfa00720c */ /* 0x000fe20003f04070 */
[--C-:B------:R-:W-:Y:S01]  /*12b70*/  @!P1 IMAD.IADD R14, R14, 0x1, -R250.reuse ;  /* 0x000000010e0e9824 */ /* 0x100fe200078e0afa */
[----:B------:R-:W-:Y:S01]  /*12b80*/  IABS R3, R8 ;  /* 0x0000000800037213 */ /* 0x000fe20000000000 */
[----:B------:R-:W-:Y:S01]  /*12b90*/  STL [R1+0x2a4], R16 ;  /* 0x0002a41001007387 */ /* 0x000fe20000100800 */
[----:B------:R-:W-:Y:S01]  /*12ba0*/  ISETP.GE.AND P1, PT, R13, RZ, PT ;  /* 0x000000ff0d00720c */ /* 0x000fe20003f26270 */
[----:B------:R-:W-:Y:S01]  /*12bb0*/  @!P5 IMAD.IADD R5, R5, 0x1, -R250 ;  /* 0x000000010505d824 */ /* 0x000fe200078e0afa */
[----:B------:R-:W-:Y:S01]  /*12bc0*/  ISETP.GE.AND P5, PT, R8, RZ, PT ;  /* 0x000000ff0800720c */ /* 0x000fe20003fa6270 */
[----:B------:R1:W-:Y:S01]  /*12bd0*/  STL [R1+0x2a0], R7 ;  /* 0x0002a00701007387 */ /* 0x0003e20000100800 */
[----:B------:R-:W-:-:S03]  /*12be0*/  IMAD.HI.U32 R13, R246, R3, RZ ;  /* 0x00000003f60d7227 */ /* 0x000fc600078e00ff */
[----:B------:R2:W-:Y:S01]  /*12bf0*/  STL [R1+0x29c], R4 ;  /* 0x00029c0401007387 */ /* 0x0005e20000100800 */
[--C-:B------:R-:W-:Y:S01]  /*12c00*/  @!P3 IMAD.IADD R0, R0, 0x1, -R250.reuse ;  /* 0x000000010000b824 */ /* 0x100fe200078e0afa */
[----:B------:R-:W-:Y:S01]  /*12c10*/  ISETP.GT.U32.AND P3, PT, R250, R5, PT ;  /* 0x00000005fa00720c */ /* 0x000fe20003f64070 */
[----:B------:R-:W-:Y:S02]  /*12c20*/  IMAD.MOV R13, RZ, RZ, -R13 ;  /* 0x000000ffff0d7224 */ /* 0x000fe400078e0a0d */
[----:B------:R-:W-:Y:S01]  /*12c30*/  @!P0 IMAD.IADD R11, R11, 0x1, -R250 ;  /* 0x000000010b0b8824 */ /* 0x000fe200078e0afa */
[----:B------:R-:W-:Y:S01]  /*12c40*/  ISETP.GE.AND P0, PT, R15, RZ, PT ;  /* 0x000000ff0f00720c */ /* 0x000fe20003f06270 */
[----:B-1----:R-:W-:Y:S02]  /*12c50*/  VIADD R7, R2, 0x189 ;  /* 0x0000018902077836 */ /* 0x002fe40000000000 */
[C---:B------:R-:W-:Y:S01]  /*12c60*/  IMAD R3, R250.reuse, R13, R3 ;  /* 0x0000000dfa037224 */ /* 0x040fe200078e0203 */
[----:B--2---:R-:W-:Y:S01]  /*12c70*/  IABS R4, R6 ;  /* 0x0000000600047213 */ /* 0x004fe20000000000 */
[----:B------:R-:W-:Y:S01]  /*12c80*/  IMAD.MOV.U32 R16, RZ, RZ, R14 ;  /* 0x000000ffff107224 */ /* 0x000fe200078e000e */
[----:B------:R-:W-:Y:S01]  /*12c90*/  IABS R9, R7 ;  /* 0x0000000700097213 */ /* 0x000fe20000000000 */
[----:B------:R-:W-:Y:S01]  /*12ca0*/  @!P4 IMAD.MOV R12, RZ, RZ, -R12 ;  /* 0x000000ffff0cc224 */ /* 0x000fe200078e0a0c */
[----:B------:R-:W-:Y:S01]  /*12cb0*/  ISETP.GT.U32.AND P4, PT, R250, R3, PT ;  /* 0x00000003fa00720c */ /* 0x000fe20003f84070 */
[----:B------:R-:W-:Y:S01]  /*12cc0*/  IMAD.HI.U32 R10, R246, R4, RZ ;  /* 0x00000004f60a7227 */ /* 0x000fe200078e00ff */
[----:B------:R-:W-:-:S02]  /*12cd0*/  @!P6 IADD3 R16, -R16, RZ, RZ ;  /* 0x000000ff1010e210 */ /* 0x000fc40007ffe1ff */
[----:B------:R-:W-:Y:S01]  /*12ce0*/  ISETP.GT.U32.AND P6, PT, R250, R0, PT ;  /* 0x00000000fa00720c */ /* 0x000fe20003fc4070 */
[----:B------:R-:W-:Y:S02]  /*12cf0*/  IMAD.MOV R8, RZ, RZ, -R10 ;  /* 0x000000ffff087224 */ /* 0x000fe400078e0a0a */
[----:B------:R-:W-:Y:S01]  /*12d00*/  IMAD.MOV.U32 R10, RZ, RZ, R11 ;  /* 0x000000ffff0a7224 */ /* 0x000fe200078e000b */
[----:B------:R-:W-:Y:S01]  /*12d10*/  STL [R1+0x298], R16 ;  /* 0x0002981001007387 */ /* 0x000fe20000100800 */
[----:B------:R-:W-:-:S03]  /*12d20*/  IMAD.HI.U32 R11, R246, R9, RZ ;  /* 0x00000009f60b7227 */ /* 0x000fc600078e00ff */
[----:B------:R1:W-:Y:S01]  /*12d30*/  STL [R1+0x294], R12 ;  /* 0x0002940c01007387 */ /* 0x0003e20000100800 */
[----:B------:R-:W-:Y:S02]  /*12d40*/  IMAD.MOV R11, RZ, RZ, -R11 ;  /* 0x000000ffff0b7224 */ /* 0x000fe400078e0a0b */
[----:B------:R-:W-:Y:S02]  /*12d50*/  @!P3 IMAD.IADD R5, R5, 0x1, -R250 ;  /* 0x000000010505b824 */ /* 0x000fe400078e0afa */
[C---:B------:R-:W-:Y:S02]  /*12d60*/  IMAD R11, R250.reuse, R11, R9 ;  /* 0x0000000bfa0b7224 */ /* 0x040fe400078e0209 */
[C---:B------:R-:W-:Y:S02]  /*12d70*/  IMAD R4, R250.reuse, R8, R4 ;  /* 0x00000008fa047224 */ /* 0x040fe400078e0204 */
[----:B------:R-:W-:Y:S02]  /*12d80*/  @!P4 IMAD.IADD R3, R3, 0x1, -R250 ;  /* 0x000000010303c824 */ /* 0x000fe400078e0afa */
[----:B-1----:R-:W-:Y:S01]  /*12d90*/  IMAD.MOV.U32 R12, RZ, RZ, R5 ;  /* 0x000000ffff0c7224 */ /* 0x002fe200078e0005 */
[C---:B------:R-:W-:Y:S01]  /*12da0*/  ISETP.GT.U32.AND P3, PT, R250.reuse, R4, PT ;  /* 0x00000004fa00720c */ /* 0x040fe20003f64070 */
[----:B------:R-:W-:Y:S01]  /*12db0*/  @!P2 IMAD.MOV R10, RZ, RZ, -R10 ;  /* 0x000000ffff0aa224 */ /* 0x000fe200078e0a0a */
[C---:B------:R-:W-:Y:S01]  /*12dc0*/  ISETP.GT.U32.AND P4, PT, R250.reuse, R3, PT ;  /* 0x00000003fa00720c */ /* 0x040fe20003f84070 */
[----:B------:R-:W-:Y:S01]  /*12dd0*/  @!P1 IMAD.MOV R12, RZ, RZ, -R12 ;  /* 0x000000ffff0c9224 */ /* 0x000fe200078e0a0c */
[----:B------:R-:W-:Y:S01]  /*12de0*/  ISETP.GT.U32.AND P1, PT, R250, R11, PT ;  /* 0x0000000bfa00720c */ /* 0x000fe20003f24070 */
[--C-:B------:R-:W-:Y:S01]  /*12df0*/  @!P6 IMAD.IADD R0, R0, 0x1, -R250.reuse ;  /* 0x000000010000e824 */ /* 0x100fe200078e0afa */
[----:B------:R1:W-:Y:S01]  /*12e00*/  STL [R1+0x290], R10 ;  /* 0x0002900a01007387 */ /* 0x0003e20000100800 */
[----:B------:R-:W-:Y:S01]  /*12e10*/  VIADD R8, R2, 0x18a ;  /* 0x0000018a02087836 */ /* 0x000fe20000000000 */
[----:B------:R-:W-:Y:S01]  /*12e20*/  ISETP.GE.AND P2, PT, R6, RZ, PT ;  /* 0x000000ff0600720c */ /* 0x000fe20003f46270 */
[----:B------:R-:W-:Y:S01]  /*12e30*/  VIADD R6, R2, 0x18c ;  /* 0x0000018c02067836 */ /* 0x000fe20000000000 */
[----:B------:R-:W-:Y:S01]  /*12e40*/  ISETP.GE.AND P6, PT, R7, RZ, PT ;  /* 0x000000ff0700720c */ /* 0x000fe20003fc6270 */
[----:B------:R2:W-:Y:S01]  /*12e50*/  STL [R1+0x28c], R12 ;  /* 0x00028c0c01007387 */ /* 0x0005e20000100800 */
[----:B------:R-:W-:Y:S01]  /*12e60*/  IABS R17, R8 ;  /* 0x0000000800117213 */ /* 0x000fe20000000000 */
[--C-:B------:R-:W-:Y:S01]  /*12e70*/  @!P3 IMAD.IADD R4, R4, 0x1, -R250.reuse ;  /* 0x000000010404b824 */ /* 0x100fe200078e0afa */
[----:B------:R-:W-:Y:S01]  /*12e80*/  IADD3 R7, R2, 0x18b, RZ ;  /* 0x0000018b02077810 */ /* 0x000fe20007ffe0ff */
[----:B------:R-:W-:Y:S01]  /*12e90*/  @!P4 IMAD.IADD R3, R3, 0x1, -R250 ;  /* 0x000000010303c824 */ /* 0x000fe200078e0afa */
[----:B------:R-:W-:Y:S01]  /*12ea0*/  IABS R9, R6 ;  /* 0x0000000600097213 */ /* 0x000fe20000000000 */
[----:B-1----:R-:W-:Y:S01]  /*12eb0*/  IMAD.MOV.U32 R10, RZ, RZ, R0 ;  /* 0x000000ffff0a7224 */ /* 0x002fe200078e0000 */
[----:B------:R-:W-:Y:S01]  /*12ec0*/  IABS R18, R7 ;  /* 0x0000000700127213 */ /* 0x000fe20000000000 */
[----:B------:R-:W-:Y:S01]  /*12ed0*/  @!P1 IMAD.IADD R11, R11, 0x1, -R250 ;  /* 0x000000010b0b9824 */ /* 0x000fe200078e0afa */
[----:B------:R-:W-:Y:S01]  /*12ee0*/  ISETP.GE.AND P4, PT, R7, RZ, PT ;  /* 0x000000ff0700720c */ /* 0x000fe20003f86270 */
[----:B------:R-:W-:Y:S01]  /*12ef0*/  IMAD.MOV.U32 R5, RZ, RZ, R9 ;  /* 0x000000ffff057224 */ /* 0x000fe200078e0009 */
[----:B------:R-:W-:Y:S01]  /*12f00*/  @!P0 IADD3 R10, -R10, RZ, RZ ;  /* 0x000000ff0a0a8210 */ /* 0x000fe20007ffe1ff */
[----:B------:R-:W-:Y:S01]  /*12f10*/  IMAD.HI.U32 R9, R246, R18, RZ ;  /* 0x00000012f6097227 */ /* 0x000fe200078e00ff */
[----:B------:R-:W-:-:S02]  /*12f20*/  ISETP.GE.AND P0, PT, R8, RZ, PT ;  /* 0x000000ff0800720c */ /* 0x000fc40003f06270 */
[----:B------:R-:W-:Y:S01]  /*12f30*/  ISETP.GT.U32.AND P1, PT, R250, R11, PT ;  /* 0x0000000bfa00720c */ /* 0x000fe20003f24070 */
[----:B------:R-:W-:Y:S01]  /*12f40*/  IMAD.HI.U32 R8, R246, R17, RZ ;  /* 0x00000011f6087227 */ /* 0x000fe200078e00ff */
[C---:B------:R-:W-:Y:S01]  /*12f50*/  ISETP.GT.U32.AND P3, PT, R250.reuse, R4, PT ;  /* 0x00000004fa00720c */ /* 0x040fe20003f64070 */
[----:B------:R1:W-:Y:S02]  /*12f60*/  STL [R1+0x288], R10 ;  /* 0x0002880a01007387 */ /* 0x0003e40000100800 */
[----:B------:R-:W-:Y:S02]  /*12f70*/  IMAD.MOV R8, RZ, RZ, -R8 ;  /* 0x000000ffff087224 */ /* 0x000fe400078e0a08 */
[----:B--2---:R-:W-:Y:S02]  /*12f80*/  IMAD.MOV.U32 R12, RZ, RZ, R3 ;  /* 0x000000ffff0c7224 */ /* 0x004fe400078e0003 */
[----:B------:R-:W-:Y:S01]  /*12f90*/  IMAD R17, R250, R8, R17 ;  /* 0x00000008fa117224 */ /* 0x000fe200078e0211 */
[----:B------:R-:W-:Y:S01]  /*12fa0*/  IADD3 R8, R2, 0x18d, RZ ;  /* 0x0000018d02087810 */ /* 0x000fe20007ffe0ff */
[----:B------:R-:W-:-:S02]  /*12fb0*/  IMAD.MOV R7, RZ, RZ, -R9 ;  /* 0x000000ffff077224 */ /* 0x000fc400078e0a09 */
[----:B------:R-:W-:Y:S01]  /*12fc0*/  @!P5 IMAD.MOV R12, RZ, RZ, -R12 ;  /* 0x000000ffff0cd224 */ /* 0x000fe200078e0a0c */
[C---:B------:R-:W-:Y:S01]  /*12fd0*/  ISETP.GT.U32.AND P5, PT, R250.reuse, R17, PT ;  /* 0x00000011fa00720c */ /* 0x040fe20003fa4070 */
[----:B------:R-:W-:Y:S02]  /*12fe0*/  IMAD R18, R250, R7, R18 ;  /* 0x00000007fa127224 */ /* 0x000fe400078e0212 */
[--C-:B------:R-:W-:Y:S01]  /*12ff0*/  @!P1 IMAD.IADD R11, R11, 0x1, -R250.reuse ;  /* 0x000000010b0b9824 */ /* 0x100fe200078e0afa */
[----:B------:R2:W-:Y:S01]  /*13000*/  STL [R1+0x284], R12 ;  /* 0x0002840c01007387 */ /* 0x0005e20000100800 */
[----:B------:R-:W-:Y:S01]  /*13010*/  @!P3 IMAD.IADD R4, R4, 0x1, -R250 ;  /* 0x000000010404b824 */ /* 0x000fe200078e0afa */
[----:B------:R-:W-:Y:S01]  /*13020*/  ISETP.GT.U32.AND P1, PT, R250, R18, PT ;  /* 0x00000012fa00720c */ /* 0x000fe20003f24070 */
[----:B------:R-:W-:Y:S01]  /*13030*/  IMAD.HI.U32 R0, R246, R5, RZ ;  /* 0x00000005f6007227 */ /* 0x000fe200078e00ff */
[----:B------:R-:W-:-:S03]  /*13040*/  ISETP.GE.AND P3, PT, R6, RZ, PT ;  /* 0x000000ff0600720c */ /* 0x000fc60003f66270 */
[----:B-1----:R-:W-:Y:S02]  /*13050*/  IMAD.MOV.U32 R10, RZ, RZ, R4 ;  /* 0x000000ffff0a7224 */ /* 0x002fe400078e0004 */
[----:B------:R-:W-:Y:S01]  /*13060*/  @!P5 IADD3 R17, R17, -R250, RZ ;  /* 0x800000fa1111d210 */ /* 0x000fe20007ffe0ff */
[----:B------:R-:W-:Y:S02]  /*13070*/  IMAD.MOV R0, RZ, RZ, -R0 ;  /* 0x000000ffff007224 */ /* 0x000fe400078e0a00 */
[----:B------:R-:W-:Y:S01]  /*13080*/  VIADD R3, R2, 0x18e ;  /* 0x0000018e02037836 */ /* 0x000fe20000000000 */
[----:B------:R-:W-:Y:S01]  /*13090*/  ISETP.GT.U32.AND P5, PT, R250, R17, PT ;  /* 0x00000011fa00720c */ /* 0x000fe20003fa4070 */
[----:B------:R-:W-:Y:S01]  /*130a0*/  @!P2 IMAD.MOV R10, RZ, RZ, -R10 ;  /* 0x000000ffff0aa224 */ /* 0x000fe200078e0a0a */
[----:B------:R-:W-:Y:S01]  /*130b0*/  ISETP.GE.AND P2, PT, R8, RZ, PT ;  /* 0x000000ff0800720c */ /* 0x000fe20003f46270 */
[----:B------:R-:W-:Y:S01]  /*130c0*/  IMAD R0, R250, R0, R5 ;  /* 0x00000000fa007224 */ /* 0x000fe200078e0205 */
[----:B------:R-:W-:Y:S01]  /*130d0*/  IABS R8, R8 ;  /* 0x0000000800087213 */ /* 0x000fe20000000000 */
[----:B------:R-:W-:Y:S01]  /*130e0*/  @!P1 IMAD.IADD R18, R18, 0x1, -R250 ;  /* 0x0000000112129824 */ /* 0x000fe200078e0afa */
[----:B------:R-:W-:Y:S01]  /*130f0*/  IABS R4, R3 ;  /* 0x0000000300047213 */ /* 0x000fe20000000000 */
[----:B------:R-:W-:Y:S01]  /*13100*/  IMAD.MOV.U32 R15, RZ, RZ, R11 ;  /* 0x000000ffff0f7224 */ /* 0x000fe200078e000b */
[----:B------:R1:W-:Y:S01]  /*13110*/  STL [R1+0x280], R10 ;  /* 0x0002800a01007387 */ /* 0x0003e20000100800 */
[----:B------:R-:W-:Y:S01]  /*13120*/  IMAD.HI.U32 R9, R246, R8, RZ ;  /* 0x00000008f6097227 */ /* 0x000fe200078e00ff */
[----:B------:R-:W-:-:S03]  /*13130*/  ISETP.GT.U32.AND P1, PT, R250, R18, PT ;  /* 0x00000012fa00720c */ /* 0x000fc60003f24070 */
[----:B------:R-:W-:Y:S01]  /*13140*/  @!P6 IMAD.MOV R15, RZ, RZ, -R15 ;  /* 0x000000ffff0fe224 */ /* 0x000fe200078e0a0f */
[----:B------:R-:W-:Y:S01]  /*13150*/  ISETP.GT.U32.AND P6, PT, R250, R0, PT ;  /* 0x00000000fa00720c */ /* 0x000fe20003fc4070 */
[----:B------:R-:W-:Y:S01]  /*13160*/  IMAD.HI.U32 R7, R246, R4, RZ ;  /* 0x00000004f6077227 */ /* 0x000fe200078e00ff */
[----:B------:R-:W-:Y:S02]  /*13170*/  @!P5 IADD3 R17, R17, -R250, RZ ;  /* 0x800000fa1111d210 */ /* 0x000fe40007ffe0ff */
[----:B------:R-:W-:Y:S01]  /*13180*/  ISETP.GE.AND P5, PT, R3, RZ, PT ;  /* 0x000000ff0300720c */ /* 0x000fe20003fa6270 */
[----:B------:R-:W-:Y:S01]  /*13190*/  IMAD.MOV R9, RZ, RZ, -R9 ;  /* 0x000000ffff097224 */ /* 0x000fe200078e0a09 */
[----:B------:R-:W-:Y:S01]  /*131a0*/  MOV R20, R17 ;  /* 0x0000001100147202 */ /* 0x000fe20000000f00 */
[----:B------:R-:W-:Y:S01]  /*131b0*/  IMAD.MOV R7, RZ, RZ, -R7 ;  /* 0x000000ffff077224 */ /* 0x000fe200078e0a07 */
[----:B------:R3:W-:Y:S01]  /*131c0*/  STL [R1+0x27c], R15 ;  /* 0x00027c0f01007387 */ /* 0x0007e20000100800 */
[----:B------:R-:W-:-:S02]  /*131d0*/  IMAD R3, R250, R9, R8 ;  /* 0x00000009fa037224 */ /* 0x000fc400078e0208 */
[----:B------:R-:W-:Y:S02]  /*131e0*/  IMAD R4, R250, R7, R4 ;  /* 0x00000007fa047224 */ /* 0x000fe400078e0204 */
[--C-:B------:R-:W-:Y:S01]  /*131f0*/  @!P1 IMAD.IADD R18, R18, 0x1, -R250.reuse ;  /* 0x0000000112129824 */ /* 0x100fe200078e0afa */
[----:B------:R-:W-:Y:S01]  /*13200*/  ISETP.GT.U32.AND P1, PT, R250, R3, PT ;  /* 0x00000003fa00720c */ /* 0x000fe20003f24070 */
[----:B------:R-:W-:Y:S01]  /*13210*/  @!P6 IMAD.IADD R0, R0, 0x1, -R250 ;  /* 0x000000010000e824 */ /* 0x000fe200078e0afa */
[----:B------:R-:W-:Y:S01]  /*13220*/  ISETP.GT.U32.AND P6, PT, R250, R4, PT ;  /* 0x00000004fa00720c */ /* 0x000fe20003fc4070 */
[C---:B--2---:R-:W-:Y:S02]  /*13230*/  VIADD R12, R2.reuse, 0x190 ;  /* 0x00000190020c7836 */ /* 0x044fe40000000000 */
[C---:B------:R-:W-:Y:S02]  /*13240*/  VIADD R14, R2.reuse, 0x18f ;  /* 0x0000018f020e7836 */ /* 0x040fe40000000000 */
[C---:B------:R-:W-:Y:S01]  /*13250*/  VIADD R8, R2.reuse, 0x192 ;  /* 0x0000019202087836 */ /* 0x040fe20000000000 */
[----:B------:R-:W-:Y:S01]  /*13260*/  IABS R13, R12 ;  /* 0x0000000c000d7213 */ /* 0x000fe20000000000 */
[----:B------:R-:W-:Y:S01]  /*13270*/  VIADD R7, R2, 0x191 ;  /* 0x0000019102077836 */ /* 0x000fe20000000000 */
[----:B-1----:R-:W-:Y:S01]  /*13280*/  IABS R10, R14 ;  /* 0x0000000e000a7213 */ /* 0x002fe20000000000 */
[----:B------:R-:W-:Y:S01]  /*13290*/  @!P0 IMAD.MOV R20, RZ, RZ, -R20 ;  /* 0x000000ffff148224 */ /* 0x000fe200078e0a14 */
[----:B---3--:R-:W-:Y:S01]  /*132a0*/  IABS R15, R8 ;  /* 0x00000008000f7213 */ /* 0x008fe20000000000 */
[--C-:B------:R-:W-:Y:S01]  /*132b0*/  @!P1 IMAD.IADD R3, R3, 0x1, -R250.reuse ;  /* 0x0000000103039824 */ /* 0x100fe200078e0afa */
[----:B------:R-:W-:Y:S01]  /*132c0*/  ISETP.GT.U32.AND P1, PT, R250, R0, PT ;  /* 0x00000000fa00720c */ /* 0x000fe20003f24070 */
[----:B------:R-:W-:Y:S01]  /*132d0*/  @!P6 IMAD.IADD R4, R4, 0x1, -R250 ;  /* 0x000000010404e824 */ /* 0x000fe200078e0afa */
[----:B------:R-:W-:Y:S01]  /*132e0*/  IABS R11, R7 ;  /* 0x00000007000b7213 */ /* 0x000fe20000000000 */
[----:B------:R-:W-:Y:S01]  /*132f0*/  IMAD.HI.U32 R5, R246, R13, RZ ;  /* 0x0000000df6057227 */ /* 0x000fe200078e00ff */
[C---:B------:R-:W-:Y:S01]  /*13300*/  ISETP.GT.U32.AND P6, PT, R250.reuse, R3, PT ;  /* 0x00000003fa00720c */ /* 0x040fe20003fc4070 */
[----:B------:R1:W-:Y:S01]  /*13310*/  STL [R1+0x278], R20 ;  /* 0x0002781401007387 */ /* 0x0003e20000100800 */
[----:B------:R-:W-:Y:S01]  /*13320*/  ISETP.GT.U32.AND P0, PT, R250, R4, PT ;  /* 0x00000004fa00720c */ /* 0x000fe20003f04070 */
[----:B------:R-:W-:-:S04]  /*13330*/  IMAD.HI.U32 R6, R246, R10, RZ ;  /* 0x0000000af6067227 */ /* 0x000fc800078e00ff */
[----:B------:R-:W-:Y:S02]  /*13340*/  IMAD.MOV R5, RZ, RZ, -R5 ;  /* 0x000000ffff057224 */ /* 0x000fe400078e0a05 */
[----:B------:R-:W-:-:S04]  /*13350*/  IMAD.HI.U32 R17, R246, R15, RZ ;  /* 0x0000000ff6117227 */ /* 0x000fc800078e00ff */
[----:B------:R-:W-:Y:S02]  /*13360*/  IMAD.MOV R6, RZ, RZ, -R6 ;  /* 0x000000ffff067224 */ /* 0x000fe400078e0a06 */
[----:B------:R-:W-:-:S04]  /*13370*/  IMAD.HI.U32 R19, R246, R11, RZ ;  /* 0x0000000bf6137227 */ /* 0x000fc800078e00ff */
[C---:B------:R-:W-:Y:S02]  /*13380*/  IMAD R13, R250.reuse, R5, R13 ;  /* 0x00000005fa0d7224 */ /* 0x040fe400078e020d */
[----:B------:R-:W-:Y:S02]  /*13390*/  IMAD.MOV R17, RZ, RZ, -R17 ;  /* 0x000000ffff117224 */ /* 0x000fe400078e0a11 */
[----:B------:R-:W-:Y:S02]  /*133a0*/  IMAD R10, R250, R6, R10 ;  /* 0x00000006fa0a7224 */ /* 0x000fe400078e020a */
[----:B------:R-:W-:Y:S02]  /*133b0*/  IMAD.MOV R19, RZ, RZ, -R19 ;  /* 0x000000ffff137224 */ /* 0x000fe400078e0a13 */
[----:B------:R-:W-:Y:S01]  /*133c0*/  @!P1 IMAD.IADD R0, R0, 0x1, -R250 ;  /* 0x0000000100009824 */ /* 0x000fe200078e0afa */
[C---:B------:R-:W-:Y:S01]  /*133d0*/  ISETP.GT.U32.AND P1, PT, R250.reuse, R13, PT ;  /* 0x0000000dfa00720c */ /* 0x040fe20003f24070 */
[----:B------:R-:W-:-:S02]  /*133e0*/  IMAD R15, R250, R17, R15 ;  /* 0x00000011fa0f7224 */ /* 0x000fc400078e020f */
[----:B------:R-:W-:Y:S01]  /*133f0*/  @!P4 IMAD.MOV R18, RZ, RZ, -R18 ;  /* 0x000000ffff12c224 */ /* 0x000fe200078e0a12 */
[C---:B------:R-:W-:Y:S01]  /*13400*/  ISETP.GT.U32.AND P4, PT, R250.reuse, R10, PT ;  /* 0x0000000afa00720c */ /* 0x040fe20003f84070 */
[----:B------:R-:W-:Y:S01]  /*13410*/  IMAD R11, R250, R19, R11 ;  /* 0x00000013fa0b7224 */ /* 0x000fe200078e020b */
[----:B------:R-:W-:Y:S01]  /*13420*/  MOV R21, R0 ;  /* 0x0000000000157202 */ /* 0x000fe20000000f00 */
[--C-:B------:R-:W-:Y:S01]  /*13430*/  @!P0 IMAD.IADD R4, R4, 0x1, -R250.reuse ;  /* 0x0000000104048824 */ /* 0x100fe200078e0afa */
        /* <DEDUP_REMOVED lines=8> */
[--C-:B------:R-:W-:Y:S01]  /*134c0*/  @!P4 IMAD.IADD R10, R10, 0x1, -R250.reuse ;  /* 0x000000010a0ac824 */ /* 0x100fe200078e0afa */
[----:B------:R-:W-:Y:S01]  /*134d0*/  IABS R9, R6 ;  /* 0x0000000600097213 */ /* 0x000fe20000000000 */
[----:B-1----:R-:W-:Y:S01]  /*134e0*/  IMAD.MOV.U32 R20, RZ, RZ, R3 ;  /* 0x000000ffff147224 */ /* 0x002fe200078e0003 */
[----:B------:R-:W-:Y:S01]  /*134f0*/  ISETP.GE.AND P4, PT, R14, RZ, PT ;  /* 0x000000ff0e00720c */ /* 0x000fe20003f86270 */
[----:B------:R-:W-:Y:S01]  /*13500*/  @!P0 IMAD.IADD R15, R15, 0x1, -R250 ;  /* 0x000000010f0f8824 */ /* 0x000fe200078e0afa */
[----:B------:R-:W-:Y:S01]  /*13510*/  ISETP.GT.U32.AND P0, PT, R250, R13, PT ;  /* 0x0000000dfa00720c */ /* 0x000fe20003f04070 */
[----:B--2---:R-:W-:Y:S01]  /*13520*/  IMAD.HI.U32 R18, R246, R16, RZ ;  /* 0x00000010f6127227 */ /* 0x004fe200078e00ff */
[----:B------:R-:W-:-:S03]  /*13530*/  ISETP.GE.AND P1, PT, R12, RZ, PT ;  /* 0x000000ff0c00720c */ /* 0x000fc60003f26270 */
[----:B------:R-:W-:Y:S01]  /*13540*/  @!P6 IMAD.IADD R11, R11, 0x1, -R250 ;  /* 0x000000010b0be824 */ /* 0x000fe200078e0afa */
[----:B------:R-:W-:Y:S01]  /*13550*/  ISETP.GT.U32.AND P6, PT, R250, R10, PT ;  /* 0x0000000afa00720c */ /* 0x000fe20003fc4070 */
[----:B------:R-:W-:Y:S01]  /*13560*/  IMAD.HI.U32 R19, R246, R9, RZ ;  /* 0x00000009f6137227 */ /* 0x000fe200078e00ff */
[----:B------:R-:W-:-:S03]  /*13570*/  IADD3 R18, -R18, RZ, RZ ;  /* 0x000000ff12127210 */ /* 0x000fc60007ffe1ff */
[----:B------:R-:W-:Y:S01]  /*13580*/  @!P3 IMAD.MOV R21, RZ, RZ, -R21 ;  /* 0x000000ffff15b224 */ /* 0x000fe200078e0a15 */
[C---:B------:R-:W-:Y:S01]  /*13590*/  ISETP.GT.U32.AND P3, PT, R250.reuse, R11, PT ;  /* 0x0000000bfa00720c */ /* 0x040fe20003f64070 */
[----:B------:R-:W-:Y:S01]  /*135a0*/  @!P2 IMAD.MOV R20, RZ, RZ, -R20 ;  /* 0x000000ffff14a224 */ /* 0x000fe200078e0a14 */
[----:B------:R-:W-:Y:S01]  /*135b0*/  ISETP.GT.U32.AND P2, PT, R250, R15, PT ;  /* 0x0000000ffa00720c */ /* 0x000fe20003f44070 */
[----:B------:R-:W-:Y:S01]  /*135c0*/  IMAD.MOV R19, RZ, RZ, -R19 ;  /* 0x000000ffff137224 */ /* 0x000fe200078e0a13 */
[----:B------:R-:W-:Y:S01]  /*135d0*/  STL [R1+0x26c], R21 ;  /* 0x00026c1501007387 */ /* 0x000fe20000100800 */
[----:B------:R-:W-:Y:S02]  /*135e0*/  VIADD R14, R2, 0x195 ;  /* 0x00000195020e7836 */ /* 0x000fe40000000000 */
[C---:B------:R-:W-:Y:S01]  /*135f0*/  IMAD R16, R250.reuse, R18, R16 ;  /* 0x00000012fa107224 */ /* 0x040fe200078e0210 */
[----:B------:R-:W-:Y:S01]  /*13600*/  STL [R1+0x268], R20 ;  /* 0x0002681401007387 */ /* 0x000fe20000100800 */
[----:B------:R-:W-:Y:S01]  /*13610*/  IMAD R9, R250, R19, R9 ;  /* 0x00000013fa097224 */ /* 0x000fe200078e0209 */
[----:B------:R-:W-:Y:S01]  /*13620*/  IABS R3, R14 ;  /* 0x0000000e00037213 */ /* 0x000fe20000000000 */
[----:B------:R-:W-:-:S02]  /*13630*/  VIADD R12, R2, 0x196 ;  /* 0x00000196020c7836 */ /* 0x000fc40000000000 */
[----:B------:R-:W-:Y:S01]  /*13640*/  @!P5 IMAD.MOV R4, RZ, RZ, -R4 ;  /* 0x000000ffff04d224 */ /* 0x000fe200078e0a04 */
[C---:B------:R-:W-:Y:S01]  /*13650*/  ISETP.GT.U32.AND P5, PT, R250.reuse, R16, PT ;  /* 0x00000010fa00720c */ /* 0x040fe20003fa4070 */
[--C-:B------:R-:W-:Y:S01]  /*13660*/  @!P0 IMAD.IADD R13, R13, 0x1, -R250.reuse ;  /* 0x000000010d0d8824 */ /* 0x100fe200078e0afa */
[----:B------:R-:W-:Y:S01]  /*13670*/  ISETP.GT.U32.AND P0, PT, R250, R9, PT ;  /* 0x00000009fa00720c */ /* 0x000fe20003f04070 */
[--C-:B------:R-:W-:Y:S01]  /*13680*/  @!P6 IMAD.IADD R10, R10, 0x1, -R250.reuse ;  /* 0x000000010a0ae824 */ /* 0x100fe200078e0afa */
[----:B------:R-:W-:Y:S01]  /*13690*/  IABS R0, R12 ;  /* 0x0000000c00007213 */ /* 0x000fe20000000000 */
[----:B------:R-:W-:Y:S01]  /*136a0*/  @!P2 IMAD.IADD R15, R15, 0x1, -R250 ;  /* 0x000000010f0fa824 */ /* 0x000fe200078e0afa */
[----:B------:R-:W-:Y:S01]  /*136b0*/  ISETP.GE.AND P6, PT, R7, RZ, PT ;  /* 0x000000ff0700720c */ /* 0x000fe20003fc6270 */
[----:B------:R-:W-:Y:S01]  /*136c0*/  IMAD.HI.U32 R7, R246, R3, RZ ;  /* 0x00000003f6077227 */ /* 0x000fe200078e00ff */
[----:B------:R-:W-:Y:S01]  /*136d0*/  @!P3 IADD3 R11, R11, -R250, RZ ;  /* 0x800000fa0b0bb210 */ /* 0x000fe20007ffe0ff */
[----:B------:R1:W-:Y:S01]  /*136e0*/  STL [R1+0x264], R4 ;  /* 0x0002640401007387 */ /* 0x0003e20000100800 */
[----:B------:R-:W-:Y:S01]  /*136f0*/  ISETP.GE.AND P3, PT, R8, RZ, PT ;  /* 0x000000ff0800720c */ /* 0x000fe20003f66270 */
[----:B------:R-:W-:Y:S01]  /*13700*/  IMAD.MOV.U32 R17, RZ, RZ, R13 ;  /* 0x000000ffff117224 */ /* 0x000fe200078e000d */
[----:B------:R-:W-:Y:S01]  /*13710*/  ISETP.GE.AND P2, PT, R5, RZ, PT ;  /* 0x000000ff0500720c */ /* 0x000fe20003f46270 */
[----:B------:R-:W-:-:S02]  /*13720*/  IMAD.MOV R5, RZ, RZ, -R7 ;  /* 0x000000ffff057224 */ /* 0x000fc400078e0a07 */
[----:B------:R-:W-:Y:S02]  /*13730*/  IMAD.MOV.U32 R7, RZ, RZ, R11 ;  /* 0x000000ffff077224 */ /* 0x000fe400078e000b */
[----:B------:R-:W-:Y:S02]  /*13740*/  IMAD R5, R250, R5, R3 ;  /* 0x00000005fa057224 */ /* 0x000fe400078e0203 */
[----:B-1----:R-:W-:-:S04]  /*13750*/  IMAD.HI.U32 R4, R246, R0, RZ ;  /* 0x00000000f6047227 */ /* 0x002fc800078e00ff */
[----:B------:R-:W-:Y:S02]  /*13760*/  IMAD.MOV R4, RZ, RZ, -R4 ;  /* 0x000000ffff047224 */ /* 0x000fe400078e0a04 */
[--C-:B------:R-:W-:Y:S01]  /*13770*/  @!P5 IMAD.IADD R16, R16, 0x1, -R250.reuse ;  /* 0x000000011010d824 */ /* 0x100fe200078e0afa */
[----:B------:R-:W-:Y:S01]  /*13780*/  ISETP.GE.AND P5, PT, R6, RZ, PT ;  /* 0x000000ff0600720c */ /* 0x000fe20003fa6270 */
[----:B------:R-:W-:Y:S02]  /*13790*/  @!P0 IMAD.IADD R9, R9, 0x1, -R250 ;  /* 0x0000000109098824 */ /* 0x000fe400078e0afa */
[----:B------:R-:W-:Y:S01]  /*137a0*/  IMAD.MOV.U32 R18, RZ, RZ, R10 ;  /* 0x000000ffff127224 */ /* 0x000fe200078e000a */
[C---:B------:R-:W-:Y:S01]  /*137b0*/  ISETP.GT.U32.AND P0, PT, R250.reuse, R16, PT ;  /* 0x00000010fa00720c */ /* 0x040fe20003f04070 */
[----:B------:R-:W-:Y:S01]  /*137c0*/  IMAD R0, R250, R4, R0 ;  /* 0x00000004fa007224 */ /* 0x000fe200078e0200 */
[----:B------:R-:W-:Y:S01]  /*137d0*/  IADD3 R10, R2, 0x199, RZ ;  /* 0x00000199020a7810 */ /* 0x000fe20007ffe0ff */
[----:B------:R-:W-:Y:S01]  /*137e0*/  IMAD.MOV.U32 R6, RZ, RZ, R15 ;  /* 0x000000ffff067224 */ /* 0x000fe200078e000f */
[----:B------:R-:W-:Y:S01]  /*137f0*/  @!P4 IADD3 R18, -R18, RZ, RZ ;  /* 0x000000ff1212c210 */ /* 0x000fe20007ffe1ff */
[----:B------:R-:W-:Y:S01]  /*13800*/  @!P6 IMAD.MOV R7, RZ, RZ, -R7 ;  /* 0x000000ffff07e224 */ /* 0x000fe200078e0a07 */
[C---:B------:R-:W-:Y:S01]  /*13810*/  ISETP.GT.U32.AND P6, PT, R250.reuse, R5, PT ;  /* 0x00000005fa00720c */ /* 0x040fe20003fc4070 */
[----:B------:R-:W-:Y:S01]  /*13820*/  @!P1 IMAD.MOV R17, RZ, RZ, -R17 ;  /* 0x000000ffff119224 */ /* 0x000fe200078e0a11 */
[C---:B------:R-:W-:Y:S01]  /*13830*/  ISETP.GT.U32.AND P1, PT, R250.reuse, R9, PT ;  /* 0x00000009fa00720c */ /* 0x040fe20003f24070 */
[----:B------:R-:W-:Y:S01]  /*13840*/  @!P3 IMAD.MOV R6, RZ, RZ, -R6 ;  /* 0x000000ffff06b224 */ /* 0x000fe200078e0a06 */
[----:B------:R-:W-:Y:S01]  /*13850*/  ISETP.GT.U32.AND P3, PT, R250, R0, PT ;  /* 0x00000000fa00720c */ /* 0x000fe20003f64070 */
[C---:B------:R-:W-:Y:S01]  /*13860*/  VIADD R3, R2.reuse, 0x198 ;  /* 0x0000019802037836 */ /* 0x040fe20000000000 */
[----:B------:R-:W-:Y:S01]  /*13870*/  STL [R1+0x25c], R18 ;  /* 0x00025c1201007387 */ /* 0x000fe20000100800 */
[----:B------:R-:W-:Y:S01]  /*13880*/  VIADD R4, R2, 0x197 ;  /* 0x0000019702047836 */ /* 0x000fe20000000000 */
[----:B------:R-:W-:-:S02]  /*13890*/  @!P0 IADD3 R16, R16, -R250, RZ ;  /* 0x800000fa10108210 */ /* 0x000fc40007ffe0ff */
[----:B------:R-:W-:Y:S01]  /*138a0*/  STL [R1+0x258], R17 ;  /* 0x0002581101007387 */ /* 0x000fe20000100800 */
[----:B------:R-:W-:Y:S02]  /*138b0*/  ISETP.GE.AND P4, PT, R14, RZ, PT ;  /* 0x000000ff0e00720c */ /* 0x000fe40003f86270 */
[--C-:B------:R-:W-:Y:S01]  /*138c0*/  @!P6 IMAD.IADD R5, R5, 0x1, -R250.reuse ;  /* 0x000000010505e824 */ /* 0x100fe200078e0afa */
[----:B------:R1:W-:Y:S01]  /*138d0*/  STL [R1+0x254], R7 ;  /* 0x0002540701007387 */ /* 0x0003e20000100800 */
[----:B------:R-:W-:Y:S01]  /*138e0*/  IABS R11, R4 ;  /* 0x00000004000b7213 */ /* 0x000fe20000000000 */
[--C-:B------:R-:W-:Y:S01]  /*138f0*/  @!P1 IMAD.IADD R9, R9, 0x1, -R250.reuse ;  /* 0x0000000109099824 */ /* 0x100fe200078e0afa */
[----:B------:R-:W-:Y:S01]  /*13900*/  ISETP.GE.AND P1, PT, R4, RZ, PT ;  /* 0x000000ff0400720c */ /* 0x000fe20003f26270 */
[----:B------:R2:W-:Y:S01]  /*13910*/  STL [R1+0x250], R6 ;  /* 0x0002500601007387 */ /* 0x0005e20000100800 */
[----:B------:R-:W-:Y:S01]  /*13920*/  @!P3 IMAD.IADD R0, R0, 0x1, -R250 ;  /* 0x000000010000b824 */ /* 0x000fe200078e0afa */
[----:B------:R-:W-:-:S02]  /*13930*/  ISETP.GT.U32.AND P3, PT, R250, R5, PT ;  /* 0x00000005fa00720c */ /* 0x000fc40003f64070 */
[----:B------:R-:W-:Y:S01]  /*13940*/  ISETP.GE.AND P6, PT, R3, RZ, PT ;  /* 0x000000ff0300720c */ /* 0x000fe20003fc6270 */
[----:B-1----:R-:W-:Y:S01]  /*13950*/  IMAD.MOV.U32 R7, RZ, RZ, R16 ;  /* 0x000000ffff077224 */ /* 0x002fe200078e0010 */
[----:B------:R-:W-:Y:S02]  /*13960*/  ISETP.GE.AND P0, PT, R12, RZ, PT ;  /* 0x000000ff0c00720c */ /* 0x000fe40003f06270 */
[----:B------:R-:W-:Y:S01]  /*13970*/  IADD3 R16, R2, 0x19d, RZ ;  /* 0x0000019d02107810 */ /* 0x000fe20007ffe0ff */
[----:B------:R-:W-:Y:S01]  /*13980*/  @!P2 IMAD.MOV R7, RZ, RZ, -R7 ;  /* 0x000000ffff07a224 */ /* 0x000fe200078e0a07 */
[----:B--2---:R-:W-:Y:S02]  /*13990*/  IABS R6, R3 ;  /* 0x0000000300067213 */ /* 0x004fe40000000000 */
[----:B------:R-:W-:-:S03]  /*139a0*/  ISETP.GT.U32.AND P2, PT, R250, R0, PT ;  /* 0x00000000fa00720c */ /* 0x000fc60003f44070 */
[----:B------:R-:W-:Y:S01]  /*139b0*/  @!P3 IMAD.IADD R5, R5, 0x1, -R250 ;  /* 0x000000010505b824 */ /* 0x000fe200078e0afa */
[----:B------:R1:W-:Y:S01]  /*139c0*/  STL [R1+0x24c], R7 ;  /* 0x00024c0701007387 */ /* 0x0003e20000100800 */
[----:B------:R-:W-:Y:S02]  /*139d0*/  IMAD.MOV.U32 R4, RZ, RZ, R6 ;  /* 0x000000ffff047224 */ /* 0x000fe400078e0006 */
[----:B------:R-:W-:-:S04]  /*139e0*/  IMAD.HI.U32 R6, R246, R11, RZ ;  /* 0x0000000bf6067227 */ /* 0x000fc800078e00ff */
[----:B------:R-:W-:Y:S02]  /*139f0*/  IMAD.MOV R6, RZ, RZ, -R6 ;  /* 0x000000ffff067224 */ /* 0x000fe400078e0a06 */
[----:B------:R-:W-:-:S04]  /*13a00*/  IMAD.HI.U32 R3, R246, R4, RZ ;  /* 0x00000004f6037227 */ /* 0x000fc800078e00ff */
[C---:B------:R-:W-:Y:S02]  /*13a10*/  IMAD R11, R250.reuse, R6, R11 ;  /* 0x00000006fa0b7224 */ /* 0x040fe400078e020b */
[----:B------:R-:W-:Y:S02]  /*13a20*/  IMAD.MOV R3, RZ, RZ, -R3 ;  /* 0x000000ffff037224 */ /* 0x000fe400078e0a03 */
[----:B------:R-:W-:Y:S01]  /*13a30*/  IMAD.MOV.U32 R12, RZ, RZ, R5 ;  /* 0x000000ffff0c7224 */ /* 0x000fe200078e0005 */
[C---:B------:R-:W-:Y:S01]  /*13a40*/  ISETP.GT.U32.AND P3, PT, R250.reuse, R11, PT ;  /* 0x0000000bfa00720c */ /* 0x040fe20003f64070 */
[----:B------:R-:W-:Y:S01]  /*13a50*/  IMAD R4, R250, R3, R4 ;  /* 0x00000003fa047224 */ /* 0x000fe200078e0204 */
[----:B------:R-:W-:Y:S01]  /*13a60*/  IADD3 R3, R2, 0x19c, RZ ;  /* 0x0000019c02037810 */ /* 0x000fe20007ffe0ff */
[----:B-1----:R-:W-:Y:S02]  /*13a70*/  IMAD.MOV.U32 R7, RZ, RZ, R9 ;  /* 0x000000ffff077224 */ /* 0x002fe400078e0009 */
[----:B------:R-:W-:Y:S01]  /*13a80*/  @!P4 IMAD.MOV R12, RZ, RZ, -R12 ;  /* 0x000000ffff0cc224 */ /* 0x000fe200078e0a0c */
[----:B------:R-:W-:Y:S01]  /*13a90*/  ISETP.GT.U32.AND P4, PT, R250, R4, PT ;  /* 0x00000004fa00720c */ /* 0x000fe20003f84070 */
[----:B------:R-:W-:Y:S01]  /*13aa0*/  @!P5 IMAD.MOV R7, RZ, RZ, -R7 ;  /* 0x000000ffff07d224 */ /* 0x000fe200078e0a07 */
[----:B------:R-:W-:Y:S01]  /*13ab0*/  ISETP.GE.AND P5, PT, R10, RZ, PT ;  /* 0x000000ff0a00720c */ /* 0x000fe20003fa6270 */
[--C-:B------:R-:W-:Y:S01]  /*13ac0*/  @!P2 IMAD.IADD R0, R0, 0x1, -R250.reuse ;  /* 0x000000010000a824 */ /* 0x100fe200078e0afa */
[----:B------:R-:W-:Y:S01]  /*13ad0*/  IABS R10, R10 ;  /* 0x0000000a000a7213 */ /* 0x000fe20000000000 */
[----:B------:R-:W-:Y:S01]  /*13ae0*/  VIADD R9, R2, 0x19b ;  /* 0x0000019b02097836 */ /* 0x000fe20000000000 */
[----:B------:R1:W-:Y:S01]  /*13af0*/  STL [R1+0x248], R7 ;  /* 0x0002480701007387 */ /* 0x0003e20000100800 */
[----:B------:R-:W-:-:S02]  /*13b00*/  @!P3 IMAD.IADD R11, R11, 0x1, -R250 ;  /* 0x000000010b0bb824 */ /* 0x000fc400078e0afa */
[----:B------:R-:W-:Y:S01]  /*13b10*/  IMAD.MOV.U32 R8, RZ, RZ, R0 ;  /* 0x000000ffff087224 */ /* 0x000fe200078e0000 */
[----:B------:R-:W-:Y:S01]  /*13b20*/  STL [R1+0x244], R12 ;  /* 0x0002440c01007387 */ /* 0x000fe20000100800 */
[----:B------:R-:W-:Y:S01]  /*13b30*/  IMAD.HI.U32 R6, R246, R10, RZ ;  /* 0x0000000af6067227 */ /* 0x000fe200078e00ff */
[----:B------:R-:W-:-:S03]  /*13b40*/  ISETP.GT.U32.AND P3, PT, R250, R11, PT ;  /* 0x0000000bfa00720c */ /* 0x000fc60003f64070 */
[----:B------:R-:W-:Y:S01]  /*13b50*/  @!P0 IMAD.MOV R8, RZ, RZ, -R8 ;  /* 0x000000ffff088224 */ /* 0x000fe200078e0a08 */
[----:B------:R-:W-:Y:S01]  /*13b60*/  ISETP.GE.AND P0, PT, R9, RZ, PT ;  /* 0x000000ff0900720c */ /* 0x000fe20003f06270 */
[----:B-1----:R-:W-:Y:S01]  /*13b70*/  VIADD R7, R2, 0x19a ;  /* 0x0000019a02077836 */ /* 0x002fe20000000000 */
[----:B------:R-:W-:Y:S01]  /*13b80*/  IABS R9, R9 ;  /* 0x0000000900097213 */ /* 0x000fe20000000000 */
[----:B------:R-:W-:Y:S01]  /*13b90*/  IMAD.MOV R5, RZ, RZ, -R6 ;  /* 0x000000ffff057224 */ /* 0x000fe200078e0a06 */
[----:B------:R1:W-:Y:S01]  /*13ba0*/  STL [R1+0x240], R8 ;  /* 0x0002400801007387 */ /* 0x0003e20000100800 */
[----:B------:R-:W-:Y:S01]  /*13bb0*/  @!P4 IMAD.IADD R4, R4, 0x1, -R250 ;  /* 0x000000010404c824 */ /* 0x000fe200078e0afa */
[----:B------:R-:W-:Y:S01]  /*13bc0*/  ISETP.GE.AND P2, PT, R7, RZ, PT ;  /* 0x000000ff0700720c */ /* 0x000fe20003f46270 */
[----:B------:R-:W-:Y:S01]  /*13bd0*/  IMAD R10, R250, R5, R10 ;  /* 0x00000005fa0a7224 */ /* 0x000fe200078e020a */
[----:B------:R-:W-:Y:S01]  /*13be0*/  IABS R7, R7 ;  /* 0x0000000700077213 */ /* 0x000fe20000000000 */
[----:B------:R-:W-:Y:S01]  /*13bf0*/  IMAD.HI.U32 R5, R246, R9, RZ ;  /* 0x00000009f6057227 */ /* 0x000fe200078e00ff */
[----:B------:R-:W-:-:S03]  /*13c00*/  ISETP.GT.U32.AND P4, PT, R250, R4, PT ;  /* 0x00000004fa00720c */ /* 0x000fc60003f84070 */
[----:B------:R-:W-:Y:S01]  /*13c10*/  @!P3 IMAD.IADD R11, R11, 0x1, -R250 ;  /* 0x000000010b0bb824 */ /* 0x000fe200078e0afa */
[----:B-1----:R-:W-:Y:S01]  /*13c20*/  IABS R8, R3 ;  /* 0x0000000300087213 */ /* 0x002fe20000000000 */
[----:B------:R-:W-:Y:S01]  /*13c30*/  IMAD.HI.U32 R0, R246, R7, RZ ;  /* 0x00000007f6007227 */ /* 0x000fe200078e00ff */
[----:B------:R-:W-:-:S03]  /*13c40*/  ISETP.GT.U32.AND P3, PT, R250, R10, PT ;  /* 0x0000000afa00720c */ /* 0x000fc60003f64070 */
[----:B------:R-:W-:-:S04]  /*13c50*/  IMAD.HI.U32 R6, R246, R8, RZ ;  /* 0x00000008f6067227 */ /* 0x000fc800078e00ff */
[----:B------:R-:W-:Y:S02]  /*13c60*/  IMAD.MOV R5, RZ, RZ, -R5 ;  /* 0x000000ffff057224 */ /* 0x000fe400078e0a05 */
[----:B------:R-:W-:Y:S02]  /*13c70*/  IMAD.MOV R0, RZ, RZ, -R0 ;  /* 0x000000ffff007224 */ /* 0x000fe400078e0a00 */
[----:B------:R-:W-:Y:S02]  /*13c80*/  IMAD.MOV R6, RZ, RZ, -R6 ;  /* 0x000000ffff067224 */ /* 0x000fe400078e0a06 */
[C---:B------:R-:W-:Y:S02]  /*13c90*/  IMAD R9, R250.reuse, R5, R9 ;  /* 0x00000005fa097224 */ /* 0x040fe400078e0209 */
[----:B------:R-:W-:Y:S01]  /*13ca0*/  IMAD R7, R250, R0, R7 ;  /* 0x00000000fa077224 */ /* 0x000fe200078e0207 */
[----:B------:R-:W-:Y:S01]  /*13cb0*/  IABS R0, R16 ;  /* 0x0000001000007213 */ /* 0x000fe20000000000 */
[----:B------:R-:W-:-:S02]  /*13cc0*/  IMAD.MOV.U32 R12, RZ, RZ, R11 ;  /* 0x000000ffff0c7224 */ /* 0x000fc400078e000b */
[----:B------:R-:W-:Y:S02]  /*13cd0*/  IMAD R8, R250, R6, R8 ;  /* 0x00000006fa087224 */ /* 0x000fe400078e0208 */
[----:B------:R-:W-:Y:S01]  /*13ce0*/  @!P4 IMAD.IADD R4, R4, 0x1, -R250 ;  /* 0x000000010404c824 */ /* 0x000fe200078e0afa */
[C---:B------:R-:W-:Y:S01]  /*13cf0*/  ISETP.GT.U32.AND P4, PT, R250.reuse, R9, PT ;  /* 0x00000009fa00720c */ /* 0x040fe20003f84070 */
[----:B------:R-:W-:Y:S01]  /*13d00*/  @!P1 IMAD.MOV R12, RZ, RZ, -R12 ;  /* 0x000000ffff0c9224 */ /* 0x000fe200078e0a0c */
[----:B------:R-:W-:Y:S01]  /*13d10*/  ISETP.GT.U32.AND P1, PT, R250, R7, PT ;  /* 0x00000007fa00720c */ /* 0x000fe20003f24070 */
[----:B------:R-:W-:Y:S01]  /*13d20*/  @!P3 IMAD.IADD R10, R10, 0x1, -R250 ;  /* 0x000000010a0ab824 */ /* 0x000fe200078e0afa */
[----:B------:R-:W-:Y:S01]  /*13d30*/  ISETP.GT.U32.AND P3, PT, R250, R8, PT ;  /* 0x00000008fa00720c */ /* 0x000fe20003f64070 */
[----:B------:R-:W-:Y:S01]  /*13d40*/  IMAD.HI.U32 R5, R246, R0, RZ ;  /* 0x00000000f6057227 */ /* 0x000fe200078e00ff */
[----:B------:R1:W-:Y:S03]  /*13d50*/  STL [R1+0x23c], R12 ;  /* 0x00023c0c01007387 */ /* 0x0003e60000100800 */
[----:B------:R-:W-:Y:S01]  /*13d60*/  IMAD.MOV.U32 R13, RZ, RZ, R4 ;  /* 0x000000ffff0d7224 */ /* 0x000fe200078e0004 */
[----:B------:R-:W-:Y:S01]  /*13d70*/  IADD3 R5, -R5, RZ, RZ ;  /* 0x000000ff05057210 */ /* 0x000fe20007ffe1ff */
[----:B------:R-:W-:-:S02]  /*13d80*/  VIADD R6, R2, 0x19f ;  /* 0x0000019f02067836 */ /* 0x000fc40000000000 */
[--C-:B------:R-:W-:Y:S02]  /*13d90*/  @!P4 IMAD.IADD R9, R9, 0x1, -R250.reuse ;  /* 0x000000010909c824 */ /* 0x100fe400078e0afa */
[----:B------:R-:W-:Y:S01]  /*13da0*/  @!P1 IMAD.IADD R7, R7, 0x1, -R250 ;  /* 0x0000000107079824 */ /* 0x000fe200078e0afa */
[----:B------:R-:W-:Y:S01]  /*13db0*/  ISETP.GT.U32.AND P1, PT, R250, R10, PT ;  /* 0x0000000afa00720c */ /* 0x000fe20003f24070 */
[----:B-1----:R-:W-:Y:S01]  /*13dc0*/  VIADD R12, R2, 0x19e ;  /* 0x0000019e020c7836 */ /* 0x002fe20000000000 */
[----:B------:R-:W-:Y:S01]  /*13dd0*/  @!P3 IADD3 R8, R8, -R250, RZ ;  /* 0x800000fa0808b210 */ /* 0x000fe20007ffe0ff */
[----:B------:R-:W-:Y:S01]  /*13de0*/  @!P6 IMAD.MOV R13, RZ, RZ, -R13 ;  /* 0x000000ffff0de224 */ /* 0x000fe200078e0a0d */
[C---:B------:R-:W-:Y:S01]  /*13df0*/  ISETP.GT.U32.AND P3, PT, R250.reuse, R9, PT ;  /* 0x00000009fa00720c */ /* 0x040fe20003f64070 */
[----:B------:R-:W-:Y:S01]  /*13e00*/  IMAD R0, R250, R5, R0 ;  /* 0x00000005fa007224 */ /* 0x000fe200078e0200 */
[----:B------:R-:W-:Y:S01]  /*13e10*/  IABS R11, R12 ;  /* 0x0000000c000b7213 */ /* 0x000fe20000000000 */
[----:B------:R-:W-:Y:S01]  /*13e20*/  VIADD R5, R2, 0x1a0 ;  /* 0x000001a002057836 */ /* 0x000fe20000000000 */
[C---:B------:R-:W-:Y:S01]  /*13e30*/  ISETP.GT.U32.AND P4, PT, R250.reuse, R7, PT ;  /* 0x00000007fa00720c */ /* 0x040fe20003f84070 */
[----:B------:R1:W-:Y:S01]  /*13e40*/  STL [R1+0x238], R13 ;  /* 0x0002380d01007387 */ /* 0x0003e20000100800 */
[----:B------:R-:W-:Y:S01]  /*13e50*/  ISETP.GT.U32.AND P6, PT, R250, R8, PT ;  /* 0x00000008fa00720c */ /* 0x000fe20003fc4070 */
[----:B------:R-:W-:Y:S01]  /*13e60*/  IMAD.HI.U32 R4, R246, R11, RZ ;  /* 0x0000000bf6047227 */ /* 0x000fe200078e00ff */
[----:B------:R-:W-:-:S02]  /*13e70*/  IABS R14, R5 ;  /* 0x00000005000e7213 */ /* 0x000fc40000000000 */
[----:B------:R-:W-:Y:S01]  /*13e80*/  IABS R15, R6 ;  /* 0x00000006000f7213 */ /* 0x000fe20000000000 */
[----:B------:R-:W-:Y:S02]  /*13e90*/  IMAD.MOV R4, RZ, RZ, -R4 ;  /* 0x000000ffff047224 */ /* 0x000fe400078e0a04 */
[--C-:B------:R-:W-:Y:S01]  /*13ea0*/  @!P1 IMAD.IADD R10, R10, 0x1, -R250.reuse ;  /* 0x000000010a0a9824 */ /* 0x100fe200078e0afa */
[C---:B------:R-:W-:Y:S01]  /*13eb0*/  ISETP.GT.U32.AND P1, PT, R250.reuse, R0, PT ;  /* 0x00000000fa00720c */ /* 0x040fe20003f24070 */
[C---:B------:R-:W-:Y:S02]  /*13ec0*/  IMAD R11, R250.reuse, R4, R11 ;  /* 0x00000004fa0b7224 */ /* 0x040fe400078e020b */
[--C-:B------:R-:W-:Y:S02]  /*13ed0*/  @!P3 IMAD.IADD R9, R9, 0x1, -R250.reuse ;  /* 0x000000010909b824 */ /* 0x100fe400078e0afa */
[--C-:B------:R-:W-:Y:S01]  /*13ee0*/  @!P4 IMAD.IADD R7, R7, 0x1, -R250.reuse ;  /* 0x000000010707c824 */ /* 0x100fe200078e0afa */
[----:B------:R-:W-:Y:S01]  /*13ef0*/  ISETP.GT.U32.AND P3, PT, R250, R11, PT ;  /* 0x0000000bfa00720c */ /* 0x000fe20003f64070 */
[----:B------:R-:W-:Y:S01]  /*13f00*/  @!P6 IMAD.IADD R8, R8, 0x1, -R250 ;  /* 0x000000010808e824 */ /* 0x000fe200078e0afa */
[----:B------:R-:W-:Y:S01]  /*13f10*/  ISETP.GE.AND P4, PT, R3, RZ, PT ;  /* 0x000000ff0300720c */ /* 0x000fe20003f86270 */
[----:B------:R-:W-:Y:S01]  /*13f20*/  VIADD R3, R2, 0x1a1 ;  /* 0x000001a102037836 */ /* 0x000fe20000000000 */
[----:B------:R-:W-:Y:S01]  /*13f30*/  ISETP.GE.AND P6, PT, R16, RZ, PT ;  /* 0x000000ff1000720c */ /* 0x000fe20003fc6270 */
[----:B------:R-:W-:-:S02]  /*13f40*/  IMAD.MOV.U32 R18, RZ, RZ, R10 ;  /* 0x000000ffff127224 */ /* 0x000fc400078e000a */
[----:B------:R-:W-:Y:S01]  /*13f50*/  IMAD.HI.U32 R4, R246, R14, RZ ;  /* 0x0000000ef6047227 */ /* 0x000fe200078e00ff */
[----:B------:R-:W-:Y:S02]  /*13f60*/  IABS R16, R3 ;  /* 0x0000000300107213 */ /* 0x000fe40000000000 */
[----:B------:R-:W-:Y:S01]  /*13f70*/  @!P5 IADD3 R18, -R18, RZ, RZ ;  /* 0x000000ff1212d210 */ /* 0x000fe20007ffe1ff */
[--C-:B------:R-:W-:Y:S01]  /*13f80*/  @!P1 IMAD.IADD R0, R0, 0x1, -R250.reuse ;  /* 0x0000000100009824 */ /* 0x100fe200078e0afa */
[----:B------:R-:W-:Y:S01]  /*13f90*/  ISETP.GE.AND P1, PT, R12, RZ, PT ;  /* 0x000000ff0c00720c */ /* 0x000fe20003f26270 */
[----:B------:R-:W-:Y:S02]  /*13fa0*/  @!P3 IMAD.IADD R11, R11, 0x1, -R250 ;  /* 0x000000010b0bb824 */ /* 0x000fe400078e0afa */
[----:B------:R-:W-:Y:S01]  /*13fb0*/  IMAD.MOV.U32 R12, RZ, RZ, R16 ;  /* 0x000000ffff0c7224 */ /* 0x000fe200078e0010 */
[C---:B------:R-:W-:Y:S01]  /*13fc0*/  ISETP.GT.U32.AND P3, PT, R250.reuse, R0, PT ;  /* 0x00000000fa00720c */ /* 0x040fe20003f64070 */
[----:B------:R-:W-:Y:S01]  /*13fd0*/  IMAD.MOV R4, RZ, RZ, -R4 ;  /* 0x000000ffff047224 */ /* 0x000fe200078e0a04 */
[----:B------:R-:W-:Y:S01]  /*13fe0*/  ISETP.GT.U32.AND P5, PT, R250, R11, PT ;  /* 0x0000000bfa00720c */ /* 0x000fe20003fa4070 */
[----:B------:R-:W-:Y:S01]  /*13ff0*/  IMAD.HI.U32 R10, R246, R12, RZ ;  /* 0x0000000cf60a7227 */ /* 0x000fe200078e00ff */
[----:B------:R-:W-:Y:S03]  /*14000*/  STL [R1+0x234], R18 ;  /* 0x0002341201007387 */ /* 0x000fe60000100800 */
[----:B------:R-:W-:-:S02]  /*14010*/  IMAD R14, R250, R4, R14 ;  /* 0x00000004fa0e7224 */ /* 0x000fc400078e020e */
[----:B------:R-:W-:Y:S02]  /*14020*/  IMAD.MOV.U32 R17, RZ, RZ, R7 ;  /* 0x000000ffff117224 */ /* 0x000fe400078e0007 */
[----:B-1----:R-:W-:-:S04]  /*14030*/  IMAD.HI.U32 R13, R246, R15, RZ ;  /* 0x0000000ff60d7227 */ /* 0x002fc800078e00ff */
[----:B------:R-:W-:Y:S01]  /*14040*/  IMAD.MOV R7, RZ, RZ, -R10 ;  /* 0x000000ffff077224 */ /* 0x000fe200078e0a0a */
[----:B------:R-:W-:Y:S01]  /*14050*/  IADD3 R13, -R13, RZ, RZ ;  /* 0x000000ff0d0d7210 */ /* 0x000fe20007ffe1ff */
[----:B------:R-:W-:Y:S01]  /*14060*/  @!P4 IMAD.MOV R8, RZ, RZ, -R8 ;  /* 0x000000ffff08c224 */ /* 0x000fe200078e0a08 */
[C---:B------:R-:W-:Y:S01]  /*14070*/  ISETP.GT.U32.AND P4, PT, R250.reuse, R14, PT ;  /* 0x0000000efa00720c */ /* 0x040fe20003f84070 */
[C---:B------:R-:W-:Y:S02]  /*14080*/  IMAD R12, R250.reuse, R7, R12 ;  /* 0x00000007fa0c7224 */ /* 0x040fe400078e020c */
[----:B------:R-:W-:Y:S02]  /*14090*/  @!P2 IMAD.MOV R17, RZ, RZ, -R17 ;  /* 0x000000ffff11a224 */ /* 0x000fe400078e0a11 */
[--C-:B------:R-:W-:Y:S01]  /*140a0*/  @!P5 IMAD.IADD R11, R11, 0x1, -R250.reuse ;  /* 0x000000010b0bd824 */ /* 0x100fe200078e0afa */
[C---:B------:R-:W-:Y:S01]  /*140b0*/  ISETP.GT.U32.AND P5, PT, R250.reuse, R12, PT ;  /* 0x0000000cfa00720c */ /* 0x040fe20003fa4070 */
[----:B------:R-:W-:Y:S01]  /*140c0*/  @!P0 IMAD.MOV R9, RZ, RZ, -R9 ;  /* 0x000000ffff098224 */ /* 0x000fe200078e0a09 */
[----:B------:R-:W-:Y:S01]  /*140d0*/  STL [R1+0x230], R17 ;  /* 0x0002301101007387 */ /* 0x000fe20000100800 */
[----:B------:R-:W-:Y:S01]  /*140e0*/  IMAD R15, R250, R13, R15 ;  /* 0x0000000dfa0f7224 */ /* 0x000fe200078e020f */
[----:B------:R-:W-:Y:S01]  /*140f0*/  ISETP.GE.AND P0, PT, R6, RZ, PT ;  /* 0x000000ff0600720c */ /* 0x000fe20003f06270 */
[--C-:B------:R-:W-:Y:S01]  /*14100*/  @!P3 IMAD.IADD R0, R0, 0x1, -R250.reuse ;  /* 0x000000010000b824 */ /* 0x100fe200078e0afa */
[----:B------:R-:W-:Y:S01]  /*14110*/  STL [R1+0x22c], R9 ;  /* 0x00022c0901007387 */ /* 0x000fe20000100800 */
[----:B------:R-:W-:Y:S01]  /*14120*/  ISETP.GE.AND P3, PT, R5, RZ, PT ;  /* 0x000000ff0500720c */ /* 0x000fe20003f66270 */
[----:B------:R-:W-:Y:S01]  /*14130*/  VIADD R5, R2, 0x1a3 ;  /* 0x000001a302057836 */ /* 0x000fe20000000000 */
[----:B------:R-:W-:Y:S01]  /*14140*/  ISETP.GT.U32.AND P2, PT, R250, R15, PT ;  /* 0x0000000ffa00720c */ /* 0x000fe20003f44070 */
[----:B------:R1:W-:Y:S01]  /*14150*/  STL [R1+0x228], R8 ;  /* 0x0002280801007387 */ /* 0x0003e20000100800 */
[----:B------:R-:W-:-:S02]  /*14160*/  @!P4 IMAD.IADD R14, R14, 0x1, -R250 ;  /* 0x000000010e0ec824 */ /* 0x000fc400078e0afa */
[----:B------:R-:W-:Y:S01]  /*14170*/  IABS R7, R5 ;  /* 0x0000000500077213 */ /* 0x000fe20000000000 */
[----:B------:R-:W-:Y:S02]  /*14180*/  @!P5 IMAD.IADD R12, R12, 0x1, -R250 ;  /* 0x000000010c0cd824 */ /* 0x000fe400078e0afa */
[----:B------:R-:W-:Y:S01]  /*14190*/  ISETP.GT.U32.AND P4, PT, R250, R14, PT ;  /* 0x0000000efa00720c */ /* 0x000fe20003f84070 */
[----:B------:R-:W-:Y:S02]  /*141a0*/  VIADD R4, R2, 0x1a2 ;  /* 0x000001a202047836 */ /* 0x000fe40000000000 */
[----:B------:R-:W-:Y:S01]  /*141b0*/  ISETP.GT.U32.AND P5, PT, R250, R12, PT ;  /* 0x0000000cfa00720c */ /* 0x000fe20003fa4070 */
[----:B-1----:R-:W-:Y:S02]  /*141c0*/  IMAD.MOV.U32 R8, RZ, RZ, R0 ;  /* 0x000000ffff087224 */ /* 0x002fe400078e0000 */
[----:B------:R-:W-:Y:S01]  /*141d0*/  IABS R10, R4 ;  /* 0x00000004000a7213 */ /* 0x000fe20000000000 */
[----:B------:R-:W-:Y:S01]  /*141e0*/  VIADD R6, R2, 0x1a4 ;  /* 0x000001a402067836 */ /* 0x000fe20000000000 */
[----:B------:R-:W-:Y:S01]  /*141f0*/  @!P2 IADD3 R15, R15, -R250, RZ ;  /* 0x800000fa0f0fa210 */ /* 0x000fe20007ffe0ff */
[----:B------:R-:W-:Y:S01]  /*14200*/  @!P6 IMAD.MOV R8, RZ, RZ, -R8 ;  /* 0x000000ffff08e224 */ /* 0x000fe200078e0a08 */
[----:B------:R-:W-:Y:S01]  /*14210*/  ISETP.GE.AND P2, PT, R3, RZ, PT ;  /* 0x000000ff0300720c */ /* 0x000fe20003f46270 */
[----:B------:R-:W-:Y:S01]  /*14220*/  IMAD.HI.U32 R3, R246, R10, RZ ;  /* 0x0000000af6037227 */ /* 0x000fe200078e00ff */
[----:B------:R-:W-:-:S02]  /*14230*/  ISETP.GT.U32.AND P6, PT, R250, R15, PT ;  /* 0x0000000ffa00720c */ /* 0x000fc40003fc4070 */
[----:B------:R1:W-:Y:S01]  /*14240*/  STL [R1+0x220], R8 ;  /* 0x0002200801007387 */ /* 0x0003e20000100800 */
[--C-:B------:R-:W-:Y:S01]  /*14250*/  @!P4 IMAD.IADD R14, R14, 0x1, -R250.reuse ;  /* 0x000000010e0ec824 */ /* 0x100fe200078e0afa */
[----:B------:R-:W-:Y:S01]  /*14260*/  ISETP.GE.AND P4, PT, R4, RZ, PT ;  /* 0x000000ff0400720c */ /* 0x000fe20003f86270 */
[----:B------:R-:W-:Y:S01]  /*14270*/  IMAD.MOV R3, RZ, RZ, -R3 ;  /* 0x000000ffff037224 */ /* 0x000fe200078e0a03 */
[----:B------:R-:W-:Y:S01]  /*14280*/  IABS R13, R6 ;  /* 0x00000006000d7213 */ /* 0x000fe20000000000 */
[----:B------:R-:W-:Y:S02]  /*14290*/  @!P5 IMAD.IADD R12, R12, 0x1, -R250 ;  /* 0x000000010c0cd824 */ /* 0x000fe400078e0afa */
[----:B------:R-:W-:Y:S02]  /*142a0*/  IMAD R10, R250, R3, R10 ;  /* 0x00000003fa0a7224 */ /* 0x000fe400078e020a */
[----:B------:R-:W-:Y:S01]  /*142b0*/  VIADD R0, R2, 0x1a5 ;  /* 0x000001a502007836 */ /* 0x000fe20000000000 */
[----:B------:R-:W-:Y:S01]  /*142c0*/  @!P2 IADD3 R12, -R12, RZ, RZ ;  /* 0x000000ff0c0ca210 */ /* 0x000fe20007ffe1ff */
[----:B-1----:R-:W-:-:S03]  /*142d0*/  IMAD.HI.U32 R8, R246, R7, RZ ;  /* 0x00000007f6087227 */ /* 0x002fc600078e00ff */
[----:B------:R-:W-:Y:S01]  /*142e0*/  IABS R3, R0 ;  /* 0x0000000000037213 */ /* 0x000fe20000000000 */
[----:B------:R-:W-:Y:S01]  /*142f0*/  @!P6 IMAD.IADD R15, R15, 0x1, -R250 ;  /* 0x000000010f0fe824 */ /* 0x000fe200078e0afa */
[----:B------:R-:W-:Y:S01]  /*14300*/  IADD3 R8, -R8, RZ, RZ ;  /* 0x000000ff08087210 */ /* 0x000fe20007ffe1ff */
[----:B------:R-:W-:Y:S01]  /*14310*/  IMAD.MOV.U32 R18, RZ, RZ, R11 ;  /* 0x000000ffff127224 */ /* 0x000fe200078e000b */
[C---:B------:R-:W-:Y:S01]  /*14320*/  ISETP.GT.U32.AND P6, PT, R250.reuse, R10, PT ;  /* 0x0000000afa00720c */ /* 0x040fe20003fc4070 */
[----:B------:R-:W-:Y:S02]  /*14330*/  IMAD.MOV.U32 R17, RZ, RZ, R15 ;  /* 0x000000ffff117224 */ /* 0x000fe400078e000f */
[----:B------:R-:W-:Y:S02]  /*14340*/  IMAD R4, R250, R8, R7 ;  /* 0x00000008fa047224 */ /* 0x000fe400078e0207 */
[----:B------:R-:W-:Y:S02]  /*14350*/  VIADD R7, R2, 0x1a6 ;  /* 0x000001a602077836 */ /* 0x000fe40000000000 */
[----:B------:R-:W-:Y:S01]  /*14360*/  @!P0 IMAD.MOV R17, RZ, RZ, -R17 ;  /* 0x000000ffff118224 */ /* 0x000fe200078e0a11 */
[----:B------:R-:W-:Y:S01]  /*14370*/  ISETP.GT.U32.AND P5, PT, R250, R4, PT ;  /* 0x00000004fa00720c */ /* 0x000fe20003fa4070 */
[----:B------:R-:W-:Y:S01]  /*14380*/  IMAD.HI.U32 R16, R246, R13, RZ ;  /* 0x0000000df6107227 */ /* 0x000fe200078e00ff */
[----:B------:R-:W-:-:S03]  /*14390*/  IABS R9, R7 ;  /* 0x0000000700097213 */ /* 0x000fc60000000000 */
[----:B------:R-:W-:Y:S01]  /*143a0*/  @!P6 IMAD.IADD R10, R10, 0x1, -R250 ;  /* 0x000000010a0ae824 */ /* 0x000fe200078e0afa */
[----:B------:R-:W-:Y:S01]  /*143b0*/  ISETP.GE.AND P6, PT, R5, RZ, PT ;  /* 0x000000ff0500720c */ /* 0x000fe20003fc6270 */
[----:B------:R-:W-:Y:S01]  /*143c0*/  IMAD.HI.U32 R11, R246, R9, RZ ;  /* 0x00000009f60b7227 */ /* 0x000fe200078e00ff */
[----:B------:R-:W-:-:S03]  /*143d0*/  IADD3 R5, R2, 0x1a7, RZ ;  /* 0x000001a702057810 */ /* 0x000fc60007ffe0ff */
[----:B------:R-:W-:Y:S01]  /*143e0*/  @!P1 IMAD.MOV R18, RZ, RZ, -R18 ;  /* 0x000000ffff129224 */ /* 0x000fe200078e0a12 */
[----:B------:R-:W-:Y:S01]  /*143f0*/  ISETP.GT.U32.AND P1, PT, R250, R10, PT ;  /* 0x0000000afa00720c */ /* 0x000fe20003f24070 */
[----:B------:R-:W-:Y:S02]  /*14400*/  @!P5 IMAD.IADD R4, R4, 0x1, -R250 ;  /* 0x000000010404d824 */ /* 0x000fe400078e0afa */
[----:B------:R-:W-:Y:S01]  /*14410*/  IMAD.HI.U32 R8, R246, R3, RZ ;  /* 0x00000003f6087227 */ /* 0x000fe200078e00ff */
[----:B------:R-:W-:Y:S02]  /*14420*/  STL [R1+0x21c], R18 ;  /* 0x00021c1201007387 */ /* 0x000fe40000100800 */
[----:B------:R-:W-:Y:S01]  /*14430*/  ISETP.GT.U32.AND P0, PT, R250, R4, PT ;  /* 0x00000004fa00720c */ /* 0x000fe20003f04070 */
[----:B------:R-:W-:Y:S01]  /*14440*/  IMAD.MOV R16, RZ, RZ, -R16 ;  /* 0x000000ffff107224 */ /* 0x000fe200078e0a10 */
[----:B------:R-:W-:Y:S01]  /*14450*/  STL [R1+0x218], R17 ;  /* 0x0002181101007387 */ /* 0x000fe20000100800 */
[----:B------:R-:W-:-:S02]  /*14460*/  IMAD.MOV R11, RZ, RZ, -R11 ;  /* 0x000000ffff0b7224 */ /* 0x000fc400078e0a0b */
[----:B------:R-:W-:Y:S02]  /*14470*/  IMAD.MOV R8, RZ, RZ, -R8 ;  /* 0x000000ffff087224 */ /* 0x000fe400078e0a08 */
[C---:B------:R-:W-:Y:S02]  /*14480*/  IMAD R13, R250.reuse, R16, R13 ;  /* 0x00000010fa0d7224 */ /* 0x040fe400078e020d */
[C---:B------:R-:W-:Y:S02]  /*14490*/  IMAD R9, R250.reuse, R11, R9 ;  /* 0x0000000bfa097224 */ /* 0x040fe400078e0209 */
[C---:B------:R-:W-:Y:S01]  /*144a0*/  IMAD R3, R250.reuse, R8, R3 ;  /* 0x00000008fa037224 */ /* 0x040fe200078e0203 */
[----:B------:R-:W-:Y:S01]  /*144b0*/  ISETP.GT.U32.AND P5, PT, R250, R13, PT ;  /* 0x0000000dfa00720c */ /* 0x000fe20003fa4070 */
[----:B------:R-:W-:Y:S01]  /*144c0*/  @!P0 IMAD.IADD R4, R4, 0x1, -R250 ;  /* 0x0000000104048824 */ /* 0x000fe200078e0afa */
[C---:B------:R-:W-:Y:S01]  /*144d0*/  ISETP.GT.U32.AND P0, PT, R250.reuse, R9, PT ;  /* 0x00000009fa00720c */ /* 0x040fe20003f04070 */
[----:B------:R-:W-:Y:S01]  /*144e0*/  @!P3 IMAD.MOV R14, RZ, RZ, -R14 ;  /* 0x000000ffff0eb224 */ /* 0x000fe200078e0a0e */
[----:B------:R-:W-:Y:S01]  /*144f0*/  ISETP.GT.U32.AND P2, PT, R250, R3, PT ;  /* 0x00000003fa00720c */ /* 0x000fe20003f44070 */
[----:B------:R-:W-:Y:S01]  /*14500*/  @!P1 IMAD.IADD R10, R10, 0x1, -R250 ;  /* 0x000000010a0a9824 */ /* 0x000fe200078e0afa */
[----:B------:R-:W-:Y:S01]  /*14510*/  ISETP.GE.AND P1, PT, R0, RZ, PT ;  /* 0x000000ff0000720c */ /* 0x000fe20003f26270 */
[----:B------:R-:W-:Y:S01]  /*14520*/  VIADD R0, R2, 0x1a8 ;  /* 0x000001a802007836 */ /* 0x000fe20000000000 */
[----:B------:R-:W-:Y:S01]  /*14530*/  STL [R1+0x214], R14 ;  /* 0x0002140e01007387 */ /* 0x000fe20000100800 */
[----:B------:R-:W-:-:S02]  /*14540*/  IABS R8, R5 ;  /* 0x0000000500087213 */ /* 0x000fc40000000000 */
[----:B------:R-:W-:Y:S01]  /*14550*/  ISETP.GE.AND P3, PT, R6, RZ, PT ;  /* 0x000000ff0600720c */ /* 0x000fe20003f66270 */
[----:B------:R1:W-:Y:S01]  /*14560*/  STL [R1+0x210], R12 ;  /* 0x0002100c01007387 */ /* 0x0003e20000100800 */
[--C-:B------:R-:W-:Y:S01]  /*14570*/  @!P5 IMAD.IADD R13, R13, 0x1, -R250.reuse ;  /* 0x000000010d0dd824 */ /* 0x100fe200078e0afa */
[----:B------:R-:W-:Y:S01]  /*14580*/  IABS R11, R0 ;  /* 0x00000000000b7213 */ /* 0x000fe20000000000 */
[----:B------:R-:W-:Y:S01]  /*14590*/  @!P0 IMAD.IADD R9, R9, 0x1, -R250 ;  /* 0x0000000109098824 */ /* 0x000fe200078e0afa */
[----:B------:R-:W-:Y:S01]  /*145a0*/  ISETP.GE.AND P5, PT, R7, RZ, PT ;  /* 0x000000ff0700720c */ /* 0x000fe20003fa6270 */
[----:B------:R-:W-:Y:S01]  /*145b0*/  IMAD.HI.U32 R6, R246, R8, RZ ;  /* 0x00000008f6067227 */ /* 0x000fe200078e00ff */
[----:B------:R-:W-:Y:S02]  /*145c0*/  @!P2 IADD3 R3, R3, -R250, RZ ;  /* 0x800000fa0303a210 */ /* 0x000fe40007ffe0ff */
[C---:B------:R-:W-:Y:S01]  /*145d0*/  ISETP.GT.U32.AND P2, PT, R250.reuse, R13, PT ;  /* 0x0000000dfa00720c */ /* 0x040fe20003f44070 */
[----:B------:R-:W-:Y:S01]  /*145e0*/  IMAD.MOV R6, RZ, RZ, -R6 ;  /* 0x000000ffff067224 */ /* 0x000fe200078e0a06 */
[----:B------:R-:W-:Y:S01]  /*145f0*/  ISETP.GT.U32.AND P0, PT, R250, R9, PT ;  /* 0x00000009fa00720c */ /* 0x000fe20003f04070 */
[----:B-1----:R-:W-:-:S02]  /*14600*/  IMAD.MOV.U32 R12, RZ, RZ, R10 ;  /* 0x000000ffff0c7224 */ /* 0x002fc400078e000a */
[C---:B------:R-:W-:Y:S02]  /*14610*/  IMAD R8, R250.reuse, R6, R8 ;  /* 0x00000006fa087224 */ /* 0x040fe400078e0208 */
[----:B------:R-:W-:Y:S01]  /*14620*/  @!P4 IMAD.MOV R12, RZ, RZ, -R12 ;  /* 0x000000ffff0cc224 */ /* 0x000fe200078e0a0c */
[----:B------:R-:W-:Y:S01]  /*14630*/  ISETP.GT.U32.AND P4, PT, R250, R3, PT ;  /* 0x00000003fa00720c */ /* 0x000fe20003f84070 */
[----:B------:R-:W-:-:S03]  /*14640*/  VIADD R7, R2, 0x1a9 ;  /* 0x000001a902077836 */ /* 0x000fc60000000000 */
[----:B------:R1:W-:Y:S01]  /*14650*/  STL [R1+0x20c], R12 ;  /* 0x00020c0c01007387 */ /* 0x0003e20000100800 */
[--C-:B------:R-:W-:Y:S01]  /*14660*/  @!P2 IMAD.IADD R13, R13, 0x1, -R250.reuse ;  /* 0x000000010d0da824 */ /* 0x100fe200078e0afa */
[----:B------:R-:W-:Y:S01]  /*14670*/  ISETP.GT.U32.AND P2, PT, R250, R8, PT ;  /* 0x00000008fa00720c */ /* 0x000fe20003f44070 */
[--C-:B------:R-:W-:Y:S01]  /*14680*/  @!P0 IMAD.IADD R9, R9, 0x1, -R250.reuse ;  /* 0x0000000109098824 */ /* 0x100fe200078e0afa */
[----:B------:R-:W-:Y:S01]  /*14690*/  IABS R10, R7 ;  /* 0x00000007000a7213 */ /* 0x000fe20000000000 */
[----:B------:R-:W-:Y:S02]  /*146a0*/  IMAD.MOV.U32 R14, RZ, RZ, R13 ;  /* 0x000000ffff0e7224 */ /* 0x000fe400078e000d */
[----:B------:R-:W-:Y:S02]  /*146b0*/  @!P5 IMAD.MOV R9, RZ, RZ, -R9 ;  /* 0x000000ffff09d224 */ /* 0x000fe400078e0a09 */
[----:B------:R-:W-:Y:S01]  /*146c0*/  @!P4 IMAD.IADD R3, R3, 0x1, -R250 ;  /* 0x000000010303c824 */ /* 0x000fe200078e0afa */
[----:B------:R-:W-:Y:S01]  /*146d0*/  ISETP.GE.AND P4, PT, R0, RZ, PT ;  /* 0x000000ff0000720c */ /* 0x000fe20003f86270 */
[----:B-1----:R-:W-:-:S02]  /*146e0*/  IMAD.MOV.U32 R12, RZ, RZ, R4 ;  /* 0x000000ffff0c7224 */ /* 0x002fc400078e0004 */
[----:B------:R-:W-:Y:S01]  /*146f0*/  IMAD.HI.U32 R4, R246, R11, RZ ;  /* 0x0000000bf6047227 */ /* 0x000fe200078e00ff */
[----:B------:R-:W-:-:S03]  /*14700*/  MOV R13, R3 ;  /* 0x00000003000d7202 */ /* 0x000fc60000000f00 */
[----:B------:R-:W-:Y:S02]  /*14710*/  IMAD.MOV R4, RZ, RZ, -R4 ;  /* 0x000000ffff047224 */ /* 0x000fe400078e0a04 */
[----:B------:R-:W-:Y:S01]  /*14720*/  @!P6 IMAD.MOV R12, RZ, RZ, -R12 ;  /* 0x000000ffff0ce224 */ /* 0x000fe200078e0a0c */
[----:B------:R-:W-:Y:S01]  /*14730*/  ISETP.GE.AND P6, PT, R5, RZ, PT ;  /* 0x000000ff0500720c */ /* 0x000fe20003fc6270 */
[----:B------:R-:W-:Y:S01]  /*14740*/  IMAD R11, R250, R4, R11 ;  /* 0x00000004fa0b7224 */ /* 0x000fe200078e020b */
[----:B------:R-:W-:Y:S01]  /*14750*/  IADD3 R4, R2, 0x1aa, RZ ;  /* 0x000001aa02047810 */ /* 0x000fe20007ffe0ff */
[----:B------:R-:W-:Y:S01]  /*14760*/  @!P2 IMAD.IADD R8, R8, 0x1, -R250 ;  /* 0x000000010808a824 */ /* 0x000fe200078e0afa */
[----:B------:R1:W-:Y:S01]  /*14770*/  STL [R1+0x204], R12 ;  /* 0x0002040c01007387 */ /* 0x0003e20000100800 */
[----:B------:R-:W-:Y:S01]  /*14780*/  VIADD R5, R2, 0x1ab ;  /* 0x000001ab02057836 */ /* 0x000fe20000000000 */
[----:B------:R-:W-:Y:S01]  /*14790*/  ISETP.GT.U32.AND P0, PT, R250, R11, PT ;  /* 0x0000000bfa00720c */ /* 0x000fe20003f04070 */
[----:B------:R-:W-:Y:S01]  /*147a0*/  @!P3 IMAD.MOV R14, RZ, RZ, -R14 ;  /* 0x000000ffff0eb224 */ /* 0x000fe200078e0a0e */
[----:B------:R-:W-:Y:S01]  /*147b0*/  IABS R0, R4 ;  /* 0x0000000400007213 */ /* 0x000fe20000000000 */
[----:B------:R-:W-:Y:S01]  /*147c0*/  @!P1 IMAD.MOV R13, RZ, RZ, -R13 ;  /* 0x000000ffff0d9224 */ /* 0x000fe200078e0a0d */
[----:B------:R-:W-:-:S02]  /*147d0*/  ISETP.GE.AND P2, PT, R7, RZ, PT ;  /* 0x000000ff0700720c */ /* 0x000fc40003f46270 */
[----:B------:R-:W-:Y:S01]  /*147e0*/  ISETP.GT.U32.AND P3, PT, R250, R8, PT ;  /* 0x00000008fa00720c */ /* 0x000fe20003f64070 */
[----:B------:R-:W-:Y:S01]  /*147f0*/  IMAD.HI.U32 R7, R246, R0, RZ ;  /* 0x00000000f6077227 */ /* 0x000fe200078e00ff */
[----:B------:R-:W-:Y:S01]  /*14800*/  IABS R6, R5 ;  /* 0x0000000500067213 */ /* 0x000fe20000000000 */
[----:B------:R-:W-:Y:S01]  /*14810*/  STL [R1+0x200], R14 ;  /* 0x0002000e01007387 */ /* 0x000fe20000100800 */
[----:B------:R-:W-:Y:S01]  /*14820*/  ISETP.GE.AND P5, PT, R4, RZ, PT ;  /* 0x000000ff0400720c */ /* 0x000fe20003fa6270 */
[----:B-1----:R-:W-:Y:S02]  /*14830*/  IMAD.HI.U32 R12, R246, R10, RZ ;  /* 0x0000000af60c7227 */ /* 0x002fe400078e00ff */
[----:B------:R1:W-:Y:S02]  /*14840*/  STL [R1+0x1fc], R13 ;  /* 0x0001fc0d01007387 */ /* 0x0003e40000100800 */
[----:B------:R-:W-:Y:S02]  /*14850*/  @!P0 IMAD.IADD R11, R11, 0x1, -R250 ;  /* 0x000000010b0b8824 */ /* 0x000fe400078e0afa */
[----:B------:R-:W-:Y:S01]  /*14860*/  IMAD.MOV R12, RZ, RZ, -R12 ;  /* 0x000000ffff0c7224 */ /* 0x000fe200078e0a0c */
[----:B------:R2:W-:Y:S01]  /*14870*/  STL [R1+0x1f8], R9 ;  /* 0x0001f80901007387 */ /* 0x0005e20000100800 */
[----:B------:R-:W-:Y:S01]  /*14880*/  IMAD.MOV R4, RZ, RZ, -R7 ;  /* 0x000000ffff047224 */ /* 0x000fe200078e0a07 */
[C---:B------:R-:W-:Y:S01]  /*14890*/  ISETP.GT.U32.AND P0, PT, R250.reuse, R11, PT ;  /* 0x0000000bfa00720c */ /* 0x040fe20003f04070 */
[----:B------:R-:W-:-:S02]  /*148a0*/  IMAD R10, R250, R12, R10 ;  /* 0x0000000cfa0a7224 */ /* 0x000fc400078e020a */
[----:B------:R-:W-:-:S03]  /*148b0*/  IMAD.HI.U32 R3, R246, R6, RZ ;  /* 0x00000006f6037227 */ /* 0x000fc600078e00ff */
[C---:B------:R-:W-:Y:S01]  /*148c0*/  ISETP.GT.U32.AND P1, PT, R250.reuse, R10, PT ;  /* 0x0000000afa00720c */ /* 0x040fe20003f24070 */
[----:B------:R-:W-:Y:S02]  /*148d0*/  IMAD R0, R250, R4, R0 ;  /* 0x00000004fa007224 */ /* 0x000fe400078e0200 */
[----:B------:R-:W-:Y:S02]  /*148e0*/  IMAD.MOV R3, RZ, RZ, -R3 ;  /* 0x000000ffff037224 */ /* 0x000fe400078e0a03 */
[----:B------:R-:W-:Y:S01]  /*148f0*/  @!P3 IMAD.IADD R8, R8, 0x1, -R250 ;  /* 0x000000010808b824 */ /* 0x000fe200078e0afa */
[----:B------:R-:W-:Y:S01]  /*14900*/  ISETP.GE.AND P3, PT, R5, RZ, PT ;  /* 0x000000ff0500720c */ /* 0x000fe20003f66270 */
[C---:B------:R-:W-:Y:S01]  /*14910*/  IMAD R6, R250.reuse, R3, R6 ;  /* 0x00000003fa067224 */ /* 0x040fe200078e0206 */
[----:B------:R-:W-:Y:S01]  /*14920*/  @!P0 IADD3 R11, R11, -R250, RZ ;  /* 0x800000fa0b0b8210 */ /* 0x000fe20007ffe0ff */
[----:B-1----:R-:W-:Y:S01]  /*14930*/  IMAD.MOV.U32 R13, RZ, RZ, R8 ;  /* 0x000000ffff0d7224 */ /* 0x002fe200078e0008 */
[----:B------:R-:W-:Y:S01]  /*14940*/  ISETP.GT.U32.AND P0, PT, R250, R0, PT ;  /* 0x00000000fa00720c */ /* 0x000fe20003f04070 */
[----:B------:R-:W-:-:S02]  /*14950*/  VIADD R7, R2, 0x1ac ;  /* 0x000001ac02077836 */ /* 0x000fc40000000000 */
[----:B------:R-:W-:Y:S01]  /*14960*/  @!P6 IMAD.MOV R13, RZ, RZ, -R13 ;  /* 0x000000ffff0de224 */ /* 0x000fe200078e0a0d */
[----:B------:R-:W-:Y:S01]  /*14970*/  ISETP.GT.U32.AND P6, PT, R250, R6, PT ;  /* 0x00000006fa00720c */ /* 0x000fe20003fc4070 */
[----:B------:R-:W-:Y:S01]  /*14980*/  @!P1 IMAD.IADD R10, R10, 0x1, -R250 ;  /* 0x000000010a0a9824 */ /* 0x000fe200078e0afa */
[----:B------:R-:W-:Y:S01]  /*14990*/  IABS R5, R7 ;  /* 0x0000000700057213 */ /* 0x000fe20000000000 */
[----:B------:R-:W-:Y:S01]  /*149a0*/  VIADD R4, R2, 0x1ad ;  /* 0x000001ad02047836 */ /* 0x000fe20000000000 */
[----:B------:R-:W-:Y:S01]  /*149b0*/  STL [R1+0x1f4], R13 ;  /* 0x0001f40d01007387 */ /* 0x000fe20000100800 */
[----:B------:R-:W-:Y:S01]  /*149c0*/  IMAD.MOV.U32 R12, RZ, RZ, R11 ;  /* 0x000000ffff0c7224 */ /* 0x000fe200078e000b */
[----:B------:R-:W-:Y:S01]  /*149d0*/  ISETP.GT.U32.AND P1, PT, R250, R10, PT ;  /* 0x0000000afa00720c */ /* 0x000fe20003f24070 */
[----:B------:R-:W-:Y:S01]  /*149e0*/  IMAD.HI.U32 R11, R246, R5, RZ ;  /* 0x00000005f60b7227 */ /* 0x000fe200078e00ff */
[----:B--2---:R-:W-:-:S03]  /*149f0*/  IABS R9, R4 ;  /* 0x0000000400097213 */ /* 0x004fc60000000000 */
[--C-:B------:R-:W-:Y:S01]  /*14a00*/  @!P0 IMAD.IADD R0, R0, 0x1, -R250.reuse ;  /* 0x0000000100008824 */ /* 0x100fe200078e0afa */
[----:B------:R-:W-:Y:S01]  /*14a10*/  IADD3 R11, -R11, RZ, RZ ;  /* 0x000000ff0b0b7210 */ /* 0x000fe20007ffe1ff */
[--C-:B------:R-:W-:Y:S02]  /*14a20*/  @!P6 IMAD.IADD R6, R6, 0x1, -R250.reuse ;  /* 0x000000010606e824 */ /* 0x100fe400078e0afa */
[----:B------:R-:W-:Y:S01]  /*14a30*/  VIADD R3, R2, 0x1ae ;  /* 0x000001ae02037836 */ /* 0x000fe20000000000 */
[C---:B------:R-:W-:Y:S01]  /*14a40*/  ISETP.GT.U32.AND P0, PT, R250.reuse, R0, PT ;  /* 0x00000000fa00720c */ /* 0x040fe20003f04070 */
[C---:B------:R-:W-:Y:S01]  /*14a50*/  IMAD R5, R250.reuse, R11, R5 ;  /* 0x0000000bfa057224 */ /* 0x040fe200078e0205 */
[----:B------:R-:W-:Y:S01]  /*14a60*/  ISETP.GT.U32.AND P6, PT, R250, R6, PT ;  /* 0x00000006fa00720c */ /* 0x000fe20003fc4070 */
[----:B------:R-:W-:Y:S01]  /*14a70*/  @!P1 IMAD.IADD R10, R10, 0x1, -R250 ;  /* 0x000000010a0a9824 */ /* 0x000fe200078e0afa */
[----:B------:R-:W-:Y:S01]  /*14a80*/  ISETP.GE.AND P1, PT, R4, RZ, PT ;  /* 0x000000ff0400720c */ /* 0x000fe20003f26270 */
[----:B------:R-:W-:Y:S01]  /*14a90*/  IMAD.HI.U32 R4, R246, R9, RZ ;  /* 0x00000009f6047227 */ /* 0x000fe200078e00ff */
[----:B------:R-:W-:-:S03]  /*14aa0*/  IABS R8, R3 ;  /* 0x0000000300087213 */ /* 0x000fc60000000000 */
[----:B------:R-:W-:Y:S01]  /*14ab0*/  @!P4 IMAD.MOV R12, RZ, RZ, -R12 ;  /* 0x000000ffff0cc224 */ /* 0x000fe200078e0a0c */
[----:B------:R-:W-:Y:S01]  /*14ac0*/  ISETP.GE.AND P4, PT, R7, RZ, PT ;  /* 0x000000ff0700720c */ /* 0x000fe20003f86270 */
[----:B------:R-:W-:Y:S02]  /*14ad0*/  IMAD.MOV R4, RZ, RZ, -R4 ;  /* 0x000000ffff047224 */ /* 0x000fe400078e0a04 */
[----:B------:R-:W-:Y:S01]  /*14ae0*/  @!P0 IMAD.IADD R0, R0, 0x1, -R250 ;  /* 0x0000000100008824 */ /* 0x000fe200078e0afa */
[----:B------:R-:W-:Y:S01]  /*14af0*/  ISETP.GT.U32.AND P0, PT, R250, R5, PT ;  /* 0x00000005fa00720c */ /* 0x000fe20003f04070 */
[----:B------:R-:W-:Y:S01]  /*14b00*/  IMAD.HI.U32 R7, R246, R8, RZ ;  /* 0x00000008f6077227 */ /* 0x000fe200078e00ff */
[----:B------:R1:W-:Y:S02]  /*14b10*/  STL [R1+0x1f0], R12 ;  /* 0x0001f00c01007387 */ /* 0x0003e40000100800 */
[----:B------:R-:W-:Y:S01]  /*14b20*/  MOV R11, R0 ;  /* 0x00000000000b7202 */ /* 0x000fe20000000f00 */
[----:B------:R-:W-:-:S02]  /*14b30*/  IMAD R9, R250, R4, R9 ;  /* 0x00000004fa097224 */ /* 0x000fc400078e0209 */
[----:B------:R-:W-:Y:S02]  /*14b40*/  IMAD.MOV R7, RZ, RZ, -R7 ;  /* 0x000000ffff077224 */ /* 0x000fe400078e0a07 */
[----:B------:R-:W-:Y:S02]  /*14b50*/  @!P6 IMAD.IADD R6, R6, 0x1, -R250 ;  /* 0x000000010606e824 */ /* 0x000fe400078e0afa */
[----:B------:R-:W-:Y:S01]  /*14b60*/  @!P5 IMAD.MOV R11, RZ, RZ, -R11 ;  /* 0x000000ffff0bd224 */ /* 0x000fe200078e0a0b */
[C---:B------:R-:W-:Y:S01]  /*14b70*/  ISETP.GT.U32.AND P5, PT, R250.reuse, R9, PT ;  /* 0x00000009fa00720c */ /* 0x040fe20003fa4070 */
[----:B------:R-:W-:Y:S02]  /*14b80*/  IMAD R8, R250, R7, R8 ;  /* 0x00000007fa087224 */ /* 0x000fe400078e0208 */
[----:B------:R-:W-:Y:S02]  /*14b90*/  IMAD.MOV.U32 R15, RZ, RZ, R6 ;  /* 0x000000ffff0f7224 */ /* 0x000fe400078e0006 */
[----:B------:R-:W-:-:S02]  /*14ba0*/  @!P0 IMAD.IADD R5, R5, 0x1, -R250 ;  /* 0x0000000105058824 */ /* 0x000fc400078e0afa */
[----:B------:R-:W-:Y:S01]  /*14bb0*/  @!P3 IMAD.MOV R15, RZ, RZ, -R15 ;  /* 0x000000ffff0fb224 */ /* 0x000fe200078e0a0f */
[C---:B------:R-:W-:Y:S01]  /*14bc0*/  ISETP.GT.U32.AND P3, PT, R250.reuse, R8, PT ;  /* 0x00000008fa00720c */ /* 0x040fe20003f64070 */
[----:B-1----:R-:W-:Y:S01]  /*14bd0*/  IMAD.MOV.U32 R12, RZ, RZ, R10 ;  /* 0x000000ffff0c7224 */ /* 0x002fe200078e000a */
[----:B------:R-:W-:Y:S01]  /*14be0*/  ISETP.GT.U32.AND P0, PT, R250, R5, PT ;  /* 0x00000005fa00720c */ /* 0x000fe20003f04070 */
[C---:B------:R-:W-:Y:S02]  /*14bf0*/  VIADD R13, R2.reuse, 0x1af ;  /* 0x000001af020d7836 */ /* 0x040fe40000000000 */
[----:B------:R-:W-:Y:S01]  /*14c00*/  @!P2 IMAD.MOV R12, RZ, RZ, -R12 ;  /* 0x000000ffff0ca224 */ /* 0x000fe200078e0a0c */
[----:B------:R-:W-:Y:S01]  /*14c10*/  @!P5 IADD3 R9, R9, -R250, RZ ;  /* 0x800000fa0909d210 */ /* 0x000fe20007ffe0ff */
[C---:B------:R-:W-:Y:S01]  /*14c20*/  VIADD R10, R2.reuse, 0x1b0 ;  /* 0x000001b0020a7836 */ /* 0x040fe20000000000 */
[----:B------:R-:W-:Y:S01]  /*14c30*/  ISETP.GE.AND P6, PT, R13, RZ, PT ;  /* 0x000000ff0d00720c */ /* 0x000fe20003fc6270 */
[----:B------:R-:W-:Y:S01]  /*14c40*/  VIADD R7, R2, 0x1b2 ;  /* 0x000001b202077836 */ /* 0x000fe20000000000 */
[----:B------:R-:W-:Y:S01]  /*14c50*/  IABS R13, R13 ;  /* 0x0000000d000d7213 */ /* 0x000fe20000000000 */
[----:B------:R-:W-:Y:S01]  /*14c60*/  STL [R1+0x1ec], R12 ;  /* 0x0001ec0c01007387 */ /* 0x000fe20000100800 */
[----:B------:R-:W-:-:S02]  /*14c70*/  ISETP.GT.U32.AND P5, PT, R250, R9, PT ;  /* 0x00000009fa00720c */ /* 0x000fc40003fa4070 */
[----:B------:R-:W-:Y:S01]  /*14c80*/  @!P3 IADD3 R8, R8, -R250, RZ ;  /* 0x800000fa0808b210 */ /* 0x000fe20007ffe0ff */
[----:B------:R1:W-:Y:S01]  /*14c90*/  STL [R1+0x1e8], R11 ;  /* 0x0001e80b01007387 */ /* 0x0003e20000100800 */
[----:B------:R-:W-:Y:S01]  /*14ca0*/  IMAD.HI.U32 R14, R246, R13, RZ ;  /* 0x0000000df60e7227 */ /* 0x000fe200078e00ff */
[----:B------:R-:W-:Y:S02]  /*14cb0*/  ISETP.GE.AND P2, PT, R3, RZ, PT ;  /* 0x000000ff0300720c */ /* 0x000fe40003f46270 */
[----:B------:R-:W-:Y:S01]  /*14cc0*/  ISETP.GT.U32.AND P3, PT, R250, R8, PT ;  /* 0x00000008fa00720c */ /* 0x000fe20003f64070 */
[----:B------:R-:W-:Y:S01]  /*14cd0*/  VIADD R3, R2, 0x1b1 ;  /* 0x000001b102037836 */ /* 0x000fe20000000000 */
[----:B------:R-:W-:Y:S01]  /*14ce0*/  IABS R0, R7 ;  /* 0x0000000700007213 */ /* 0x000fe20000000000 */
[----:B------:R-:W-:Y:S01]  /*14cf0*/  IMAD.MOV R14, RZ, RZ, -R14 ;  /* 0x000000ffff0e7224 */ /* 0x000fe200078e0a0e */
[----:B------:R2:W-:Y:S01]  /*14d00*/  STL [R1+0x1e4], R15 ;  /* 0x0001e40f01007387 */ /* 0x0005e20000100800 */
[--C-:B------:R-:W-:Y:S01]  /*14d10*/  @!P0 IMAD.IADD R5, R5, 0x1, -R250.reuse ;  /* 0x0000000105058824 */ /* 0x100fe200078e0afa */
[----:B-1----:R-:W-:Y:S01]  /*14d20*/  IABS R11, R10 ;  /* 0x0000000a000b7213 */ /* 0x002fe20000000000 */
[----:B------:R-:W-:Y:S01]  /*14d30*/  @!P5 IMAD.IADD R9, R9, 0x1, -R250 ;  /* 0x000000010909d824 */ /* 0x000fe200078e0afa */
[----:B------:R-:W-:Y:S01]  /*14d40*/  ISETP.GE.AND P0, PT, R10, RZ, PT ;  /* 0x000000ff0a00720c */ /* 0x000fe20003f06270 */
[----:B------:R-:W-:Y:S01]  /*14d50*/  IMAD R10, R250, R14, R13 ;  /* 0x0000000efa0a7224 */ /* 0x000fe200078e020d */
[----:B------:R-:W-:Y:S01]  /*14d60*/  IABS R4, R3 ;  /* 0x0000000300047213 */ /* 0x000fe20000000000 */
[----:B------:R-:W-:-:S03]  /*14d70*/  IMAD.HI.U32 R12, R246, R11, RZ ;  /* 0x0000000bf60c7227 */ /* 0x000fc600078e00ff */
[C---:B------:R-:W-:Y:S01]  /*14d80*/  ISETP.GT.U32.AND P5, PT, R250.reuse, R10, PT ;  /* 0x0000000afa00720c */ /* 0x040fe20003fa4070 */
[----:B------:R-:W-:Y:S02]  /*14d90*/  IMAD.MOV R12, RZ, RZ, -R12 ;  /* 0x000000ffff0c7224 */ /* 0x000fe400078e0a0c */
[----:B------:R-:W-:Y:S02]  /*14da0*/  IMAD.MOV.U32 R16, RZ, RZ, R5 ;  /* 0x000000ffff107224 */ /* 0x000fe400078e0005 */
[----:B------:R-:W-:Y:S02]  /*14db0*/  IMAD R11, R250, R12, R11 ;  /* 0x0000000cfa0b7224 */ /* 0x000fe400078e020b */
[----:B------:R-:W-:-:S04]  /*14dc0*/  IMAD.HI.U32 R6, R246, R4, RZ ;  /* 0x00000004f6067227 */ /* 0x000fc800078e00ff */
[----:B------:R-:W-:-:S04]  /*14dd0*/  IMAD.HI.U32 R12, R246, R0, RZ ;  /* 0x00000000f60c7227 */ /* 0x000fc800078e00ff */
[----:B--2---:R-:W-:Y:S02]  /*14de0*/  IMAD.MOV.U32 R15, RZ, RZ, R9 ;  /* 0x000000ffff0f7224 */ /* 0x004fe400078e0009 */
[----:B------:R-:W-:Y:S01]  /*14df0*/  @!P4 IMAD.MOV R16, RZ, RZ, -R16 ;  /* 0x000000ffff10c224 */ /* 0x000fe200078e0a10 */
[----:B------:R-:W-:Y:S01]  /*14e00*/  ISETP.GT.U32.AND P4, PT, R250, R11, PT ;  /* 0x0000000bfa00720c */ /* 0x000fe20003f84070 */
[----:B------:R-:W-:Y:S02]  /*14e10*/  IMAD.MOV R6, RZ, RZ, -R6 ;  /* 0x000000ffff067224 */ /* 0x000fe400078e0a06 */
[----:B------:R-:W-:Y:S01]  /*14e20*/  IMAD.MOV R5, RZ, RZ, -R12 ;  /* 0x000000ffff057224 */ /* 0x000fe200078e0a0c */
[----:B------:R1:W-:Y:S01]  /*14e30*/  STL [R1+0x1e0], R16 ;  /* 0x0001e01001007387 */ /* 0x0003e20000100800 */
[----:B------:R-:W-:Y:S02]  /*14e40*/  @!P3 IMAD.IADD R8, R8, 0x1, -R250 ;  /* 0x000000010808b824 */ /* 0x000fe400078e0afa */
[----:B------:R-:W-:Y:S01]  /*14e50*/  @!P1 IMAD.MOV R15, RZ, RZ, -R15 ;  /* 0x000000ffff0f9224 */ /* 0x000fe200078e0a0f */
[----:B------:R-:W-:Y:S01]  /*14e60*/  ISETP.GE.AND P1, PT, R3, RZ, PT ;  /* 0x000000ff0300720c */ /* 0x000fe20003f26270 */
[----:B------:R-:W-:-:S02]  /*14e70*/  IMAD R3, R250, R6, R4 ;  /* 0x00000006fa037224 */ /* 0x000fc400078e0204 */
[----:B------:R-:W-:Y:S01]  /*14e80*/  IMAD R0, R250, R5, R0 ;  /* 0x00000005fa007224 */ /* 0x000fe200078e0200 */
[----:B------:R-:W-:Y:S01]  /*14e90*/  IADD3 R5, R2, 0x1b4, RZ ;  /* 0x000001b402057810 */ /* 0x000fe20007ffe0ff */
[----:B------:R-:W-:Y:S01]  /*14ea0*/  IMAD.MOV.U32 R13, RZ, RZ, R8 ;  /* 0x000000ffff0d7224 */ /* 0x000fe200078e0008 */
[----:B------:R-:W-:Y:S01]  /*14eb0*/  ISETP.GT.U32.AND P3, PT, R250, R3, PT ;  /* 0x00000003fa00720c */ /* 0x000fe20003f64070 */
[--C-:B------:R-:W-:Y:S01]  /*14ec0*/  @!P5 IMAD.IADD R10, R10, 0x1, -R250.reuse ;  /* 0x000000010a0ad824 */ /* 0x100fe200078e0afa */
[----:B------:R-:W-:Y:S01]  /*14ed0*/  IABS R8, R5 ;  /* 0x0000000500087213 */ /* 0x000fe20000000000 */
[----:B------:R-:W-:Y:S01]  /*14ee0*/  @!P2 IMAD.MOV R13, RZ, RZ, -R13 ;  /* 0x000000ffff0da224 */ /* 0x000fe200078e0a0d */
[----:B------:R-:W-:Y:S01]  /*14ef0*/  ISETP.GT.U32.AND P2, PT, R250, R0, PT ;  /* 0x00000000fa00720c */ /* 0x000fe20003f44070 */
[----:B------:R-:W-:Y:S01]  /*14f00*/  VIADD R4, R2, 0x1b3 ;  /* 0x000001b302047836 */ /* 0x000fe20000000000 */
[----:B------:R-:W-:Y:S01]  /*14f10*/  ISETP.GT.U32.AND P5, PT, R250, R10, PT ;  /* 0x0000000afa00720c */ /* 0x000fe20003fa4070 */
[----:B------:R-:W-:Y:S01]  /*14f20*/  @!P4 IMAD.IADD R11, R11, 0x1, -R250 ;  /* 0x000000010b0bc824 */ /* 0x000fe200078e0afa */
[----:B------:R2:W-:Y:S01]  /*14f30*/  STL [R1+0x1dc], R15 ;  /* 0x0001dc0f01007387 */ /* 0x0005e20000100800 */
[C---:B------:R-:W-:Y:S01]  /*14f40*/  VIADD R6, R2.reuse, 0x1b5 ;  /* 0x000001b502067836 */ /* 0x040fe20000000000 */
[----:B------:R-:W-:Y:S01]  /*14f50*/  IABS R9, R4 ;  /* 0x0000000400097213 */ /* 0x000fe20000000000 */
[----:B-1----:R-:W-:Y:S01]  /*14f60*/  VIADD R16, R2, 0x1bc ;  /* 0x000001bc02107836 */ /* 0x002fe20000000000 */
[----:B------:R-:W-:Y:S01]  /*14f70*/  ISETP.GT.U32.AND P4, PT, R250, R11, PT ;  /* 0x0000000bfa00720c */ /* 0x000fe20003f84070 */
[----:B------:R1:W-:Y:S01]  /*14f80*/  STL [R1+0x1d4], R13 ;  /* 0x0001d40d01007387 */ /* 0x0003e20000100800 */
[----:B------:R-:W-:Y:S01]  /*14f90*/  @!P3 IADD3 R3, R3, -R250, RZ ;  /* 0x800000fa0303b210 */ /* 0x000fe20007ffe0ff */
[----:B------:R-:W-:Y:S01]  /*14fa0*/  IMAD.HI.U32 R12, R246, R9, RZ ;  /* 0x00000009f60c7227 */ /* 0x000fe200078e00ff */
[----:B------:R-:W-:-:S02]  /*14fb0*/  IABS R14, R6 ;  /* 0x00000006000e7213 */ /* 0x000fc40000000000 */
[----:B------:R-:W-:Y:S01]  /*14fc0*/  ISETP.GT.U32.AND P3, PT, R250, R3, PT ;  /* 0x00000003fa00720c */ /* 0x000fe20003f64070 */
[----:B------:R-:W-:Y:S01]  /*14fd0*/  @!P2 IMAD.IADD R0, R0, 0x1, -R250 ;  /* 0x000000010000a824 */ /* 0x000fe200078e0afa */
[----:B------:R-:W-:Y:S01]  /*14fe0*/  IABS R17, R16 ;  /* 0x0000001000117213 */ /* 0x000fe20000000000 */
[----:B------:R-:W-:Y:S02]  /*14ff0*/  IMAD.MOV R12, RZ, RZ, -R12 ;  /* 0x000000ffff0c7224 */ /* 0x000fe400078e0a0c */
[----:B------:R-:W-:Y:S01]  /*15000*/  @!P5 IMAD.IADD R10, R10, 0x1, -R250 ;  /* 0x000000010a0ad824 */ /* 0x000fe200078e0afa */
[----:B------:R-:W-:Y:S01]  /*15010*/  ISETP.GE.AND P5, PT, R7, RZ, PT ;  /* 0x000000ff0700720c */ /* 0x000fe20003fa6270 */
[C---:B------:R-:W-:Y:S01]  /*15020*/  IMAD R9, R250.reuse, R12, R9 ;  /* 0x0000000cfa097224 */ /* 0x040fe200078e0209 */
[----:B------:R-:W-:Y:S01]  /*15030*/  ISETP.GT.U32.AND P2, PT, R250, R0, PT ;  /* 0x00000000fa00720c */ /* 0x000fe20003f44070 */
[----:B------:R-:W-:-:S04]  /*15040*/  IMAD.HI.U32 R7, R246, R8, RZ ;  /* 0x00000008f6077227 */ /* 0x000fc800078e00ff */
[--C-:B------:R-:W-:Y:S01]  /*15050*/  @!P4 IMAD.IADD R11, R11, 0x1, -R250.reuse ;  /* 0x000000010b0bc824 */ /* 0x100fe200078e0afa */
[----:B------:R-:W-:Y:S01]  /*15060*/  ISETP.GT.U32.AND P4, PT, R250, R9, PT ;  /* 0x00000009fa00720c */ /* 0x000fe20003f84070 */
[----:B------:R-:W-:Y:S02]  /*15070*/  IMAD.MOV R7, RZ, RZ, -R7 ;  /* 0x000000ffff077224 */ /* 0x000fe400078e0a07 */
[----:B------:R-:W-:Y:S01]  /*15080*/  @!P3 IMAD.IADD R3, R3, 0x1, -R250 ;  /* 0x000000010303b824 */ /* 0x000fe200078e0afa */
[----:B------:R-:W-:Y:S01]  /*15090*/  ISETP.GE.AND P3, PT, R6, RZ, PT ;  /* 0x000000ff0600720c */ /* 0x000fe20003f66270 */
[----:B------:R-:W-:Y:S02]  /*150a0*/  IMAD R8, R250, R7, R8 ;  /* 0x00000007fa087224 */ /* 0x000fe400078e0208 */
[----:B------:R-:W-:Y:S02]  /*150b0*/  @!P2 IMAD.IADD R0, R0, 0x1, -R250 ;  /* 0x000000010000a824 */ /* 0x000fe400078e0afa */
[----:B--2---:R-:W-:Y:S01]  /*150c0*/  IMAD.MOV.U32 R15, RZ, RZ, R10 ;  /* 0x000000ffff0f7224 */ /* 0x004fe200078e000a */
[----:B------:R-:W-:Y:S01]  /*150d0*/  ISETP.GT.U32.AND P2, PT, R250, R8, PT ;  /* 0x00000008fa00720c */ /* 0x000fe20003f44070 */
[----:B-1----:R-:W-:-:S02]  /*150e0*/  IMAD.MOV.U32 R13, RZ, RZ, R11 ;  /* 0x000000ffff0d7224 */ /* 0x002fc400078e000b */
[----:B------:R-:W-:Y:S02]  /*150f0*/  IMAD.MOV.U32 R12, RZ, RZ, R3 ;  /* 0x000000ffff0c7224 */ /* 0x000fe400078e0003 */
[----:B------:R-:W-:Y:S02]  /*15100*/  @!P4 IMAD.IADD R9, R9, 0x1, -R250 ;  /* 0x000000010909c824 */ /* 0x000fe400078e0afa */
[----:B------:R-:W-:Y:S01]  /*15110*/  @!P6 IMAD.MOV R15, RZ, RZ, -R15 ;  /* 0x000000ffff0fe224 */ /* 0x000fe200078e0a0f */
[----:B------:R-:W-:Y:S01]  /*15120*/  @!P1 IADD3 R12, -R12, RZ, RZ ;  /* 0x000000ff0c0c9210 */ /* 0x000fe20007ffe1ff */
[----:B------:R-:W-:Y:S01]  /*15130*/  @!P0 IMAD.MOV R13, RZ, RZ, -R13 ;  /* 0x000000ffff0d8224 */ /* 0x000fe200078e0a0d */
[----:B------:R-:W-:Y:S01]  /*15140*/  ISETP.GE.AND P6, PT, R4, RZ, PT ;  /* 0x000000ff0400720c */ /* 0x000fe20003fc6270 */
[----:B------:R-:W-:Y:S01]  /*15150*/  VIADD R3, R2, 0x1b7 ;  /* 0x000001b702037836 */ /* 0x000fe20000000000 */
[----:B------:R-:W-:Y:S01]  /*15160*/  ISETP.GT.U32.AND P4, PT, R250, R9, PT ;  /* 0x00000009fa00720c */ /* 0x000fe20003f84070 */
[----:B------:R-:W-:Y:S01]  /*15170*/  VIADD R4, R2, 0x1b6 ;  /* 0x000001b602047836 */ /* 0x000fe20000000000 */
[----:B------:R-:W-:Y:S01]  /*15180*/  STL [R1+0x1d0], R15 ;  /* 0x0001d00f01007387 */ /* 0x000fe20000100800 */
[----:B------:R-:W-:Y:S01]  /*15190*/  IMAD.MOV.U32 R11, RZ, RZ, R0 ;  /* 0x000000ffff0b7224 */ /* 0x000fe200078e0000 */
[----:B------:R-:W-:Y:S01]  /*151a0*/  ISETP.GE.AND P0, PT, R5, RZ, PT ;  /* 0x000000ff0500720c */ /* 0x000fe20003f06270 */
[--C-:B------:R-:W-:Y:S01]  /*151b0*/  @!P2 IMAD.IADD R8, R8, 0x1, -R250.reuse ;  /* 0x000000010808a824 */ /* 0x100fe200078e0afa */
[----:B------:R-:W-:Y:S01]  /*151c0*/  STL [R1+0x1cc], R13 ;  /* 0x0001cc0d01007387 */ /* 0x000fe20000100800 */
[----:B------:R-:W-:Y:S01]  /*151d0*/  IABS R5, R4 ;  /* 0x0000000400057213 */ /* 0x000fe20000000000 */
[----:B------:R-:W-:Y:S01]  /*151e0*/  @!P5 IMAD.MOV R11, RZ, RZ, -R11 ;  /* 0x000000ffff0bd224 */ /* 0x000fe200078e0a0b */
[----:B------:R-:W-:Y:S01]  /*151f0*/  ISETP.GE.AND P5, PT, R3, RZ, PT ;  /* 0x000000ff0300720c */ /* 0x000fe20003fa6270 */
[----:B------:R1:W-:Y:S01]  /*15200*/  STL [R1+0x1c8], R12 ;  /* 0x0001c80c01007387 */ /* 0x0003e20000100800 */
[----:B------:R-:W-:Y:S01]  /*15210*/  ISETP.GT.U32.AND P2, PT, R250, R8, PT ;  /* 0x00000008fa00720c */ /* 0x000fe20003f44070 */
[----:B------:R-:W-:Y:S01]  /*15220*/  IMAD.HI.U32 R7, R246, R5, RZ ;  /* 0x00000005f6077227 */ /* 0x000fe200078e00ff */
[----:B------:R-:W-:Y:S01]  /*15230*/  ISETP.GE.AND P1, PT, R4, RZ, PT ;  /* 0x000000ff0400720c */ /* 0x000fe20003f26270 */
[----:B------:R2:W-:Y:S02]  /*15240*/  STL [R1+0x1c4], R11 ;  /* 0x0001c40b01007387 */ /* 0x0005e40000100800 */
[----:B------:R-:W-:-:S02]  /*15250*/  @!P4 IMAD.IADD R9, R9, 0x1, -R250 ;  /* 0x000000010909c824 */ /* 0x000fc400078e0afa */
[----:B------:R-:W-:Y:S01]  /*15260*/  IMAD.MOV R7, RZ, RZ, -R7 ;  /* 0x000000ffff077224 */ /* 0x000fe200078e0a07 */
[----:B-1----:R-:W-:Y:S01]  /*15270*/  IABS R12, R3 ;  /* 0x00000003000c7213 */ /* 0x002fe20000000000 */
[----:B------:R-:W-:Y:S02]  /*15280*/  IMAD.MOV.U32 R13, RZ, RZ, R9 ;  /* 0x000000ffff0d7224 */ /* 0x000fe400078e0009 */
[----:B------:R-:W-:Y:S02]  /*15290*/  IMAD R5, R250, R7, R5 ;  /* 0x00000007fa057224 */ /* 0x000fe400078e0205 */
[----:B------:R-:W-:-:S04]  /*152a0*/  IMAD.HI.U32 R3, R246, R12, RZ ;  /* 0x0000000cf6037227 */ /* 0x000fc800078e00ff */
[----:B------:R-:W-:Y:S02]  /*152b0*/  IMAD.MOV R3, RZ, RZ, -R3 ;  /* 0x000000ffff037224 */ /* 0x000fe400078e0a03 */
[----:B------:R-:W-:-:S04]  /*152c0*/  IMAD.HI.U32 R10, R246, R14, RZ ;  /* 0x0000000ef60a7227 */ /* 0x000fc800078e00ff */
[----:B------:R-:W-:Y:S01]  /*152d0*/  IMAD R12, R250, R3, R12 ;  /* 0x00000003fa0c7224 */ /* 0x000fe200078e020c */
[----:B------:R-:W-:Y:S01]  /*152e0*/  IADD3 R10, -R10, RZ, RZ ;  /* 0x000000ff0a0a7210 */ /* 0x000fe20007ffe1ff */
[----:B------:R-:W-:Y:S02]  /*152f0*/  @!P6 IMAD.MOV R13, RZ, RZ, -R13 ;  /* 0x000000ffff0de224 */ /* 0x000fe400078e0a0d */
[----:B------:R-:W-:Y:S01]  /*15300*/  @!P2 IMAD.IADD R8, R8, 0x1, -R250 ;  /* 0x000000010808a824 */ /* 0x000fe200078e0afa */
[----:B------:R-:W-:Y:S01]  /*15310*/  ISETP.GT.U32.AND P6, PT, R250, R12, PT ;  /* 0x0000000cfa00720c */ /* 0x000fe20003fc4070 */
[----:B------:R-:W-:Y:S01]  /*15320*/  VIADD R6, R2, 0x1b9 ;  /* 0x000001b902067836 */ /* 0x000fe20000000000 */
[C---:B------:R-:W-:Y:S01]  /*15330*/  ISETP.GT.U32.AND P2, PT, R250.reuse, R5, PT ;  /* 0x00000005fa00720c */ /* 0x040fe20003f44070 */
[----:B------:R-:W-:Y:S01]  /*15340*/  IMAD R14, R250, R10, R14 ;  /* 0x0000000afa0e7224 */ /* 0x000fe200078e020e */
[----:B------:R1:W-:Y:S01]  /*15350*/  STL [R1+0x1c0], R13 ;  /* 0x0001c00d01007387 */ /* 0x0003e20000100800 */
[----:B------:R-:W-:Y:S01]  /*15360*/  VIADD R0, R2, 0x1b8 ;  /* 0x000001b802007836 */ /* 0x000fe20000000000 */
[----:B------:R-:W-:Y:S01]  /*15370*/  IABS R10, R6 ;  /* 0x00000006000a7213 */ /* 0x000fe20000000000 */
[----:B--2---:R-:W-:Y:S01]  /*15380*/  IMAD.MOV.U32 R11, RZ, RZ, R8 ;  /* 0x000000ffff0b7224 */ /* 0x004fe200078e0008 */
[----:B------:R-:W-:Y:S01]  /*15390*/  ISETP.GT.U32.AND P4, PT, R250, R14, PT ;  /* 0x0000000efa00720c */ /* 0x000fe20003f84070 */
[----:B------:R-:W-:Y:S01]  /*153a0*/  IMAD.HI.U32 R20, R246, R17, RZ ;  /* 0x00000011f6147227 */ /* 0x000fe200078e00ff */
[----:B------:R-:W-:-:S03]  /*153b0*/  IABS R4, R0 ;  /* 0x0000000000047213 */ /* 0x000fc60000000000 */
[----:B------:R-:W-:Y:S02]  /*153c0*/  @!P6 IMAD.IADD R12, R12, 0x1, -R250 ;  /* 0x000000010c0ce824 */ /* 0x000fe400078e0afa */
[----:B------:R-:W-:-:S03]  /*153d0*/  IMAD.HI.U32 R3, R246, R10, RZ ;  /* 0x0000000af6037227 */ /* 0x000fc600078e00ff */
[----:B------:R-:W-:Y:S01]  /*153e0*/  ISETP.GT.U32.AND P6, PT, R250, R12, PT ;  /* 0x0000000cfa00720c */ /* 0x000fe20003fc4070 */
[----:B------:R-:W-:Y:S02]  /*153f0*/  @!P2 IMAD.IADD R5, R5, 0x1, -R250 ;  /* 0x000000010505a824 */ /* 0x000fe400078e0afa */
[----:B------:R-:W-:Y:S01]  /*15400*/  IMAD.MOV R3, RZ, RZ, -R3 ;  /* 0x000000ffff037224 */ /* 0x000fe200078e0a03 */
[----:B------:R-:W-:Y:S01]  /*15410*/  @!P4 IADD3 R14, R14, -R250, RZ ;  /* 0x800000fa0e0ec210 */ /* 0x000fe20007ffe0ff */
[----:B------:R-:W-:Y:S01]  /*15420*/  IMAD.HI.U32 R7, R246, R4, RZ ;  /* 0x00000004f6077227 */ /* 0x000fe200078e00ff */
[C---:B------:R-:W-:Y:S02]  /*15430*/  ISETP.GT.U32.AND P2, PT, R250.reuse, R5, PT ;  /* 0x00000005fa00720c */ /* 0x040fe40003f44070 */
[C---:B------:R-:W-:Y:S01]  /*15440*/  ISETP.GT.U32.AND P4, PT, R250.reuse, R14, PT ;  /* 0x0000000efa00720c */ /* 0x040fe20003f84070 */
[----:B------:R-:W-:Y:S02]  /*15450*/  IMAD R10, R250, R3, R10 ;  /* 0x00000003fa0a7224 */ /* 0x000fe400078e020a */
[----:B------:R-:W-:-:S02]  /*15460*/  VIADD R3, R2, 0x1bb ;  /* 0x000001bb02037836 */ /* 0x000fc40000000000 */
[----:B------:R-:W-:Y:S02]  /*15470*/  IMAD.MOV R7, RZ, RZ, -R7 ;  /* 0x000000ffff077224 */ /* 0x000fe400078e0a07 */
[----:B-1----:R-:W-:Y:S01]  /*15480*/  VIADD R13, R2, 0x1ba ;  /* 0x000001ba020d7836 */ /* 0x002fe20000000000 */
[----:B------:R-:W-:Y:S01]  /*15490*/  IABS R19, R3 ;  /* 0x0000000300137213 */ /* 0x000fe20000000000 */
[----:B------:R-:W-:Y:S01]  /*154a0*/  @!P0 IMAD.MOV R11, RZ, RZ, -R11 ;  /* 0x000000ffff0b8224 */ /* 0x000fe200078e0a0b */
[----:B------:R-:W-:Y:S01]  /*154b0*/  ISETP.GE.AND P0, PT, R0, RZ, PT ;  /* 0x000000ff0000720c */ /* 0x000fe20003f06270 */
[----:B------:R-:W-:Y:S01]  /*154c0*/  IMAD R0, R250, R7, R4 ;  /* 0x00000007fa007224 */ /* 0x000fe200078e0204 */
[----:B------:R-:W-:Y:S01]  /*154d0*/  IABS R7, R13 ;  /* 0x0000000d00077213 */ /* 0x000fe20000000000 */
[----:B------:R-:W-:Y:S01]  /*154e0*/  @!P6 IMAD.IADD R12, R12, 0x1, -R250 ;  /* 0x000000010c0ce824 */ /* 0x000fe200078e0afa */
[----:B------:R-:W-:Y:S01]  /*154f0*/  @!P2 IADD3 R5, R5, -R250, RZ ;  /* 0x800000fa0505a210 */ /* 0x000fe20007ffe0ff */
[----:B------:R1:W-:Y:S01]  /*15500*/  STL [R1+0x1bc], R11 ;  /* 0x0001bc0b01007387 */ /* 0x0003e20000100800 */
[----:B------:R-:W-:Y:S01]  /*15510*/  ISETP.GT.U32.AND P6, PT, R250, R10, PT ;  /* 0x0000000afa00720c */ /* 0x000fe20003fc4070 */
[----:B------:R-:W-:Y:S01]  /*15520*/  IMAD.HI.U32 R18, R246, R19, RZ ;  /* 0x00000013f6127227 */ /* 0x000fe200078e00ff */
[----:B------:R-:W-:-:S02]  /*15530*/  ISETP.GT.U32.AND P2, PT, R250, R0, PT ;  /* 0x00000000fa00720c */ /* 0x000fc40003f44070 */
[----:B------:R-:W-:Y:S01]  /*15540*/  @!P4 IADD3 R14, R14, -R250, RZ ;  /* 0x800000fa0e0ec210 */ /* 0x000fe20007ffe0ff */
[----:B------:R-:W-:Y:S01]  /*15550*/  IMAD.MOV R18, RZ, RZ, -R18 ;  /* 0x000000ffff127224 */ /* 0x000fe200078e0a12 */
[----:B------:R-:W-:Y:S01]  /*15560*/  ISETP.GE.AND P4, PT, R6, RZ, PT ;  /* 0x000000ff0600720c */ /* 0x000fe20003f86270 */
[----:B------:R-:W-:Y:S02]  /*15570*/  VIADD R4, R2, 0x1bd ;  /* 0x000001bd02047836 */ /* 0x000fe40000000000 */
[----:B-1----:R-:W-:-:S03]  /*15580*/  IMAD.HI.U32 R11, R246, R7, RZ ;  /* 0x00000007f60b7227 */ /* 0x002fc600078e00ff */
[----:B------:R-:W-:Y:S01]  /*15590*/  IABS R6, R4 ;  /* 0x0000000400067213 */ /* 0x000fe20000000000 */
[----:B------:R-:W-:Y:S01]  /*155a0*/  IMAD.MOV R11, RZ, RZ, -R11 ;  /* 0x000000ffff0b7224 */ /* 0x000fe200078e0a0b */
[----:B------:R-:W-:Y:S01]  /*155b0*/  @!P6 IADD3 R10, R10, -R250, RZ ;  /* 0x800000fa0a0ae210 */ /* 0x000fe20007ffe0ff */
[C---:B------:R-:W-:Y:S02]  /*155c0*/  IMAD R18, R250.reuse, R18, R19 ;  /* 0x00000012fa127224 */ /* 0x040fe400078e0213 */
[----:B------:R-:W-:Y:S02]  /*155d0*/  IMAD R7, R250, R11, R7 ;  /* 0x0000000bfa077224 */ /* 0x000fe400078e0207 */
[----:B------:R-:W-:Y:S01]  /*155e0*/  @!P2 IMAD.IADD R0, R0, 0x1, -R250 ;  /* 0x000000010000a824 */ /* 0x000fe200078e0afa */
[C---:B------:R-:W-:Y:S01]  /*155f0*/  ISETP.GT.U32.AND P6, PT, R250.reuse, R18, PT ;  /* 0x00000012fa00720c */ /* 0x040fe20003fc4070 */
[----:B------:R-:W-:Y:S01]  /*15600*/  IMAD.MOV.U32 R21, RZ, RZ, R14 ;  /* 0x000000ffff157224 */ /* 0x000fe200078e000e */
[----:B------:R-:W-:Y:S01]  /*15610*/  ISETP.GT.U32.AND P2, PT, R250, R7, PT ;  /* 0x00000007fa00720c */ /* 0x000fe20003f44070 */
[----:B------:R-:W-:-:S02]  /*15620*/  VIADD R9, R2, 0x1be ;  /* 0x000001be02097836 */ /* 0x000fc40000000000 */
[----:B------:R-:W-:Y:S02]  /*15630*/  IMAD.MOV R20, RZ, RZ, -R20 ;  /* 0x000000ffff147224 */ /* 0x000fe400078e0a14 */
[----:B------:R-:W-:Y:S01]  /*15640*/  @!P3 IMAD.MOV R21, RZ, RZ, -R21 ;  /* 0x000000ffff15b224 */ /* 0x000fe200078e0a15 */
[----:B------:R-:W-:Y:S01]  /*15650*/  ISETP.GT.U32.AND P3, PT, R250, R0, PT ;  /* 0x00000000fa00720c */ /* 0x000fe20003f64070 */
[----:B------:R-:W-:Y:S01]  /*15660*/  IMAD.HI.U32 R15, R246, R6, RZ ;  /* 0x00000006f60f7227 */ /* 0x000fe200078e00ff */
[----:B------:R-:W-:Y:S02]  /*15670*/  IABS R8, R9 ;  /* 0x0000000900087213 */ /* 0x000fe40000000000 */
[----:B------:R-:W-:Y:S01]  /*15680*/  STL [R1+0x1b8], R21 ;  /* 0x0001b81501007387 */ /* 0x000fe20000100800 */
[----:B------:R-:W-:Y:S02]  /*15690*/  IMAD R17, R250, R20, R17 ;  /* 0x00000014fa117224 */ /* 0x000fe400078e0211 */
[----:B------:R-:W-:-:S02]  /*156a0*/  IMAD.MOV.U32 R19, RZ, RZ, R5 ;  /* 0x000000ffff137224 */ /* 0x000fc400078e0005 */
[--C-:B------:R-:W-:Y:S02]  /*156b0*/  @!P6 IMAD.IADD R18, R18, 0x1, -R250.reuse ;  /* 0x000000011212e824 */ /* 0x100fe400078e0afa */
[----:B------:R-:W-:Y:S01]  /*156c0*/  IMAD.MOV R15, RZ, RZ, -R15 ;  /* 0x000000ffff0f7224 */ /* 0x000fe200078e0a0f */
[----:B------:R-:W-:Y:S01]  /*156d0*/  @!P1 IADD3 R19, -R19, RZ, RZ ;  /* 0x000000ff13139210 */ /* 0x000fe20007ffe1ff */
[----:B------:R-:W-:Y:S01]  /*156e0*/  @!P2 IMAD.IADD R7, R7, 0x1, -R250 ;  /* 0x000000010707a824 */ /* 0x000fe200078e0afa */
[----:B------:R-:W-:Y:S01]  /*156f0*/  ISETP.GT.U32.AND P2, PT, R250, R10, PT ;  /* 0x0000000afa00720c */ /* 0x000fe20003f44070 */
[----:B------:R-:W-:Y:S01]  /*15700*/  IMAD.HI.U32 R11, R246, R8, RZ ;  /* 0x00000008f60b7227 */ /* 0x000fe200078e00ff */
[C---:B------:R-:W-:Y:S01]  /*15710*/  ISETP.GT.U32.AND P6, PT, R250.reuse, R18, PT ;  /* 0x00000012fa00720c */ /* 0x040fe20003fc4070 */
[----:B------:R-:W-:Y:S01]  /*15720*/  STL [R1+0x1b4], R19 ;  /* 0x0001b41301007387 */ /* 0x000fe20000100800 */
[C---:B------:R-:W-:Y:S01]  /*15730*/  ISETP.GT.U32.AND P1, PT, R250.reuse, R7, PT ;  /* 0x00000007fa00720c */ /* 0x040fe20003f24070 */
[----:B------:R-:W-:Y:S01]  /*15740*/  @!P5 IMAD.MOV R12, RZ, RZ, -R12 ;  /* 0x000000ffff0cd224 */ /* 0x000fe200078e0a0c */
[C---:B------:R-:W-:Y:S01]  /*15750*/  ISETP.GT.U32.AND P5, PT, R250.reuse, R17, PT ;  /* 0x00000011fa00720c */ /* 0x040fe20003fa4070 */
[----:B------:R-:W-:-:S02]  /*15760*/  IMAD R6, R250, R15, R6 ;  /* 0x0000000ffa067224 */ /* 0x000fc400078e0206 */
[----:B------:R-:W-:Y:S01]  /*15770*/  IMAD.MOV R11, RZ, RZ, -R11 ;  /* 0x000000ffff0b7224 */ /* 0x000fe200078e0a0b */
[----:B------:R1:W-:Y:S01]  /*15780*/  STL [R1+0x1b0], R12 ;  /* 0x0001b00c01007387 */ /* 0x0003e20000100800 */
[----:B------:R-:W-:Y:S02]  /*15790*/  VIADD R15, R2, 0x1bf ;  /* 0x000001bf020f7836 */ /* 0x000fe40000000000 */
[----:B------:R-:W-:Y:S01]  /*157a0*/  @!P3 IMAD.IADD R0, R0, 0x1, -R250 ;  /* 0x000000010000b824 */ /* 0x000fe200078e0afa */
[C---:B------:R-:W-:Y:S01]  /*157b0*/  ISETP.GT.U32.AND P3, PT, R250.reuse, R6, PT ;  /* 0x00000006fa00720c */ /* 0x040fe20003f64070 */
[----:B------:R-:W-:Y:S01]  /*157c0*/  IMAD R8, R250, R11, R8 ;  /* 0x0000000bfa087224 */ /* 0x000fe200078e0208 */
[----:B------:R-:W-:Y:S01]  /*157d0*/  IABS R14, R15 ;  /* 0x0000000f000e7213 */ /* 0x000fe20000000000 */
[----:B------:R-:W-:Y:S02]  /*157e0*/  VIADD R11, R2, 0x1c0 ;  /* 0x000001c0020b7836 */ /* 0x000fe40000000000 */
[----:B------:R-:W-:Y:S01]  /*157f0*/  @!P2 IMAD.IADD R10, R10, 0x1, -R250 ;  /* 0x000000010a0aa824 */ /* 0x000fe200078e0afa */
[----:B------:R-:W-:Y:S01]  /*15800*/  ISETP.GE.AND P2, PT, R13, RZ, PT ;  /* 0x000000ff0d00720c */ /* 0x000fe20003f46270 */
[----:B------:R-:W-:Y:S01]  /*15810*/  IMAD.MOV.U32 R20, RZ, RZ, R0 ;  /* 0x000000ffff147224 */ /* 0x000fe200078e0000 */
[----:B------:R-:W-:Y:S01]  /*15820*/  IABS R5, R11 ;  /* 0x0000000b00057213 */ /* 0x000fe20000000000 */
[----:B------:R-:W-:Y:S01]  /*15830*/  IMAD.HI.U32 R13, R246, R14, RZ ;  /* 0x0000000ef60d7227 */ /* 0x000fe200078e00ff */
[----:B------:R-:W-:-:S02]  /*15840*/  @!P5 IADD3 R17, R17, -R250, RZ ;  /* 0x800000fa1111d210 */ /* 0x000fc40007ffe0ff */
[----:B------:R-:W-:Y:S01]  /*15850*/  ISETP.GE.AND P5, PT, R16, RZ, PT ;  /* 0x000000ff1000720c */ /* 0x000fe20003fa6270 */
[--C-:B------:R-:W-:Y:S01]  /*15860*/  @!P6 IMAD.IADD R18, R18, 0x1, -R250.reuse ;  /* 0x000000011212e824 */ /* 0x100fe200078e0afa */
[----:B------:R-:W-:Y:S01]  /*15870*/  ISETP.GE.AND P6, PT, R3, RZ, PT ;  /* 0x000000ff0300720c */ /* 0x000fe20003fc6270 */
[----:B------:R-:W-:Y:S01]  /*15880*/  @!P1 IMAD.IADD R7, R7, 0x1, -R250 ;  /* 0x0000000107079824 */ /* 0x000fe200078e0afa */
[C---:B------:R-:W-:Y:S01]  /*15890*/  ISETP.GT.U32.AND P1, PT, R250.reuse, R8, PT ;  /* 0x00000008fa00720c */ /* 0x040fe20003f24070 */
[----:B------:R-:W-:Y:S01]  /*158a0*/  @!P0 IMAD.MOV R20, RZ, RZ, -R20 ;  /* 0x000000ffff148224 */ /* 0x000fe200078e0a14 */
[----:B------:R-:W-:Y:S01]  /*158b0*/  ISETP.GT.U32.AND P0, PT, R250, R17, PT ;  /* 0x00000011fa00720c */ /* 0x000fe20003f04070 */
[----:B-1----:R-:W-:-:S03]  /*158c0*/  IMAD.HI.U32 R12, R246, R5, RZ ;  /* 0x00000005f60c7227 */ /* 0x002fc600078e00ff */
[----:B------:R-:W-:Y:S01]  /*158d0*/  STL [R1+0x1a8], R20 ;  /* 0x0001a81401007387 */ /* 0x000fe20000100800 */
[----:B------:R-:W-:Y:S02]  /*158e0*/  IMAD.MOV R13, RZ, RZ, -R13 ;  /* 0x000000ffff0d7224 */ /* 0x000fe400078e0a0d */
[----:B------:R-:W-:Y:S01]  /*158f0*/  @!P3 IMAD.IADD R6, R6, 0x1, -R250 ;  /* 0x000000010606b824 */ /* 0x000fe200078e0afa */
[----:B------:R-:W-:Y:S01]  /*15900*/  ISETP.GE.AND P3, PT, R4, RZ, PT ;  /* 0x000000ff0400720c */ /* 0x000fe20003f66270 */
[----:B------:R-:W-:Y:S02]  /*15910*/  IMAD.MOV R12, RZ, RZ, -R12 ;  /* 0x000000ffff0c7224 */ /* 0x000fe400078e0a0c */
[----:B------:R-:W-:Y:S02]  /*15920*/  IMAD R4, R250, R13, R14 ;  /* 0x0000000dfa047224 */ /* 0x000fe400078e020e */
[----:B------:R-:W-:Y:S02]  /*15930*/  IMAD.MOV.U32 R19, RZ, RZ, R10 ;  /* 0x000000ffff137224 */ /* 0x000fe400078e000a */
[----:B------:R-:W-:-:S02]  /*15940*/  IMAD.MOV.U32 R10, RZ, RZ, R18 ;  /* 0x000000ffff0a7224 */ /* 0x000fc400078e0012 */
[----:B------:R-:W-:Y:S01]  /*15950*/  IMAD R3, R250, R12, R5 ;  /* 0x0000000cfa037224 */ /* 0x000fe200078e0205 */
[----:B------:R-:W-:Y:S01]  /*15960*/  IADD3 R5, R2, 0x1c2, RZ ;  /* 0x000001c202057810 */ /* 0x000fe20007ffe0ff */
[----:B------:R-:W-:Y:S01]  /*15970*/  @!P2 IMAD.MOV R7, RZ, RZ, -R7 ;  /* 0x000000ffff07a224 */ /* 0x000fe200078e0a07 */
[C---:B------:R-:W-:Y:S01]  /*15980*/  ISETP.GT.U32.AND P2, PT, R250.reuse, R4, PT ;  /* 0x00000004fa00720c */ /* 0x040fe20003f44070 */
[----:B------:R-:W-:Y:S01]  /*15990*/  @!P4 IMAD.MOV R19, RZ, RZ, -R19 ;  /* 0x000000ffff13c224 */ /* 0x000fe200078e0a13 */
[----:B------:R-:W-:Y:S01]  /*159a0*/  ISETP.GT.U32.AND P4, PT, R250, R6, PT ;  /* 0x00000006fa00720c */ /* 0x000fe20003f84070 */
[----:B------:R-:W-:Y:S01]  /*159b0*/  @!P6 IMAD.MOV R10, RZ, RZ, -R10 ;  /* 0x000000ffff0ae224 */ /* 0x000fe200078e0a0a */
[----:B------:R-:W-:Y:S01]  /*159c0*/  ISETP.GE.AND P6, PT, R9, RZ, PT ;  /* 0x000000ff0900720c */ /* 0x000fe20003fc6270 */
[----:B------:R-:W-:Y:S01]  /*159d0*/  VIADD R0, R2, 0x1c1 ;  /* 0x000001c102007836 */ /* 0x000fe20000000000 */
[----:B------:R-:W-:Y:S01]  /*159e0*/  STL [R1+0x1a4], R19 ;  /* 0x0001a41301007387 */ /* 0x000fe20000100800 */
[--C-:B------:R-:W-:Y:S01]  /*159f0*/  @!P1 IMAD.IADD R8, R8, 0x1, -R250.reuse ;  /* 0x0000000108089824 */ /* 0x100fe200078e0afa */
[----:B------:R-:W-:Y:S01]  /*15a00*/  IABS R14, R5 ;  /* 0x00000005000e7213 */ /* 0x000fe20000000000 */
[--C-:B------:R-:W-:Y:S01]  /*15a10*/  @!P0 IMAD.IADD R17, R17, 0x1, -R250.reuse ;  /* 0x0000000111118824 */ /* 0x100fe200078e0afa */
[C---:B------:R-:W-:Y:S01]  /*15a20*/  ISETP.GT.U32.AND P0, PT, R250.reuse, R3, PT ;  /* 0x00000003fa00720c */ /* 0x040fe20003f04070 */
[----:B------:R-:W-:Y:S01]  /*15a30*/  STL [R1+0x1a0], R7 ;  /* 0x0001a00701007387 */ /* 0x000fe20000100800 */
[----:B------:R-:W-:Y:S01]  /*15a40*/  ISETP.GT.U32.AND P1, PT, R250, R8, PT ;  /* 0x00000008fa00720c */ /* 0x000fe20003f24070 */
[--C-:B------:R-:W-:Y:S01]  /*15a50*/  @!P2 IMAD.IADD R4, R4, 0x1, -R250.reuse ;  /* 0x000000010404a824 */ /* 0x100fe200078e0afa */
[----:B------:R-:W-:Y:S01]  /*15a60*/  MOV R13, R17 ;  /* 0x00000011000d7202 */ /* 0x000fe20000000f00 */
[----:B------:R1:W-:Y:S01]  /*15a70*/  STL [R1+0x19c], R10 ;  /* 0x00019c0a01007387 */ /* 0x0003e20000100800 */
[----:B------:R-:W-:Y:S01]  /*15a80*/  @!P4 IMAD.IADD R6, R6, 0x1, -R250 ;  /* 0x000000010606c824 */ /* 0x000fe200078e0afa */
[----:B------:R-:W-:-:S02]  /*15a90*/  ISETP.GE.AND P4, PT, R15, RZ, PT ;  /* 0x000000ff0f00720c */ /* 0x000fc40003f86270 */
[----:B------:R-:W-:Y:S01]  /*15aa0*/  @!P5 IMAD.MOV R13, RZ, RZ, -R13 ;  /* 0x000000ffff0dd224 */ /* 0x000fe200078e0a0d */
[----:B------:R-:W-:Y:S01]  /*15ab0*/  ISETP.GE.AND P2, PT, R0, RZ, PT ;  /* 0x000000ff0000720c */ /* 0x000fe20003f46270 */
[----:B------:R-:W-:Y:S01]  /*15ac0*/  IMAD.MOV.U32 R12, RZ, RZ, R6 ;  /* 0x000000ffff0c7224 */ /* 0x000fe200078e0006 */
[----:B------:R-:W-:Y:S01]  /*15ad0*/  IADD3 R6, R2, 0x1c4, RZ ;  /* 0x000001c402067810 */ /* 0x000fe20007ffe0ff */
[--C-:B------:R-:W-:Y:S01]  /*15ae0*/  @!P0 IMAD.IADD R3, R3, 0x1, -R250.reuse ;  /* 0x0000000103038824 */ /* 0x100fe200078e0afa */
[----:B------:R-:W-:Y:S01]  /*15af0*/  ISETP.GT.U32.AND P0, PT, R250, R4, PT ;  /* 0x00000004fa00720c */ /* 0x000fe20003f04070 */
[----:B------:R-:W-:Y:S01]  /*15b00*/  @!P1 IMAD.IADD R8, R8, 0x1, -R250 ;  /* 0x0000000108089824 */ /* 0x000fe200078e0afa */
[----:B-1----:R-:W-:Y:S01]  /*15b10*/  IABS R10, R0 ;  /* 0x00000000000a7213 */ /* 0x002fe20000000000 */
[----:B------:R-:W-:Y:S01]  /*15b20*/  @!P3 IMAD.MOV R12, RZ, RZ, -R12 ;  /* 0x000000ffff0cb224 */ /* 0x000fe200078e0a0c */
[----:B------:R-:W-:Y:S01]  /*15b30*/  ISETP.GT.U32.AND P5, PT, R250, R3, PT ;  /* 0x00000003fa00720c */ /* 0x000fe20003fa4070 */
[----:B------:R-:W-:Y:S01]  /*15b40*/  @!P6 IMAD.MOV R8, RZ, RZ, -R8 ;  /* 0x000000ffff08e224 */ /* 0x000fe200078e0a08 */
[----:B------:R-:W-:Y:S01]  /*15b50*/  STL [R1+0x194], R13 ;  /* 0x0001940d01007387 */ /* 0x000fe20000100800 */
[----:B------:R-:W-:Y:S01]  /*15b60*/  IMAD.HI.U32 R7, R246, R10, RZ ;  /* 0x0000000af6077227 */ /* 0x000fe200078e00ff */
[----:B------:R-:W-:-:S02]  /*15b70*/  ISETP.GE.AND P1, PT, R11, RZ, PT ;  /* 0x000000ff0b00720c */ /* 0x000fc40003f26270 */
[----:B------:R1:W-:Y:S01]  /*15b80*/  STL [R1+0x190], R12 ;  /* 0x0001900c01007387 */ /* 0x0003e20000100800 */
[----:B------:R-:W-:Y:S01]  /*15b90*/  IMAD.MOV R7, RZ, RZ, -R7 ;  /* 0x000000ffff077224 */ /* 0x000fe200078e0a07 */
[----:B------:R-:W-:Y:S01]  /*15ba0*/  ISETP.GE.AND P3, PT, R5, RZ, PT ;  /* 0x000000ff0500720c */ /* 0x000fe20003f66270 */
[----:B------:R-:W-:Y:S01]  /*15bb0*/  IMAD.HI.U32 R0, R246, R14, RZ ;  /* 0x0000000ef6007227 */ /* 0x000fe200078e00ff */
[----:B------:R2:W-:Y:S03]  /*15bc0*/  STL [R1+0x18c], R8 ;  /* 0x00018c0801007387 */ /* 0x0005e60000100800 */
[----:B------:R-:W-:Y:S02]  /*15bd0*/  IMAD R10, R250, R7, R10 ;  /* 0x00000007fa0a7224 */ /* 0x000fe400078e020a */
[----:B------:R-:W-:Y:S02]  /*15be0*/  @!P0 IMAD.IADD R4, R4, 0x1, -R250 ;  /* 0x0000000104048824 */ /* 0x000fe400078e0afa */
[----:B------:R-:W-:Y:S01]  /*15bf0*/  IMAD.MOV R0, RZ, RZ, -R0 ;  /* 0x000000ffff007224 */ /* 0x000fe200078e0a00 */
[----:B------:R-:W-:Y:S01]  /*15c00*/  ISETP.GT.U32.AND P6, PT, R250, R10, PT ;  /* 0x0000000afa00720c */ /* 0x000fe20003fc4070 */
[----:B-1----:R-:W-:-:S02]  /*15c10*/  VIADD R12, R2, 0x1c3 ;  /* 0x000001c3020c7836 */ /* 0x002fc40000000000 */
[----:B------:R-:W-:Y:S02]  /*15c20*/  IMAD.MOV.U32 R7, RZ, RZ, R4 ;  /* 0x000000ffff077224 */ /* 0x000fe400078e0004 */
[----:B------:R-:W-:Y:S01]  /*15c30*/  IMAD R14, R250, R0, R14 ;  /* 0x00000000fa0e7224 */ /* 0x000fe200078e020e */
[----:B------:R-:W-:Y:S01]  /*15c40*/  ISETP.GE.AND P0, PT, R12, RZ, PT ;  /* 0x000000ff0c00720c */ /* 0x000fe20003f06270 */
[----:B------:R-:W-:Y:S01]  /*15c50*/  @!P4 IMAD.MOV R7, RZ, RZ, -R7 ;  /* 0x000000ffff07c224 */ /* 0x000fe200078e0a07 */
[----:B------:R-:W-:Y:S01]  /*15c60*/  IABS R12, R12 ;  /* 0x0000000c000c7213 */ /* 0x000fe20000000000 */
[--C-:B------:R-:W-:Y:S01]  /*15c70*/  @!P5 IMAD.IADD R3, R3, 0x1, -R250.reuse ;  /* 0x000000010303d824 */ /* 0x100fe200078e0afa */
[----:B------:R-:W-:Y:S01]  /*15c80*/  ISETP.GT.U32.AND P5, PT, R250, R14, PT ;  /* 0x0000000efa00720c */ /* 0x000fe20003fa4070 */
[----:B------:R-:W-:Y:S01]  /*15c90*/  VIADD R5, R2, 0x1c5 ;  /* 0x000001c502057836 */ /* 0x000fe20000000000 */
[----:B------:R1:W-:Y:S01]  /*15ca0*/  STL [R1+0x188], R7 ;  /* 0x0001880701007387 */ /* 0x0003e20000100800 */
[----:B------:R-:W-:Y:S01]  /*15cb0*/  @!P6 IMAD.IADD R10, R10, 0x1, -R250 ;  /* 0x000000010a0ae824 */ /* 0x000fe200078e0afa */
[----:B------:R-:W-:Y:S01]  /*15cc0*/  IABS R0, R6 ;  /* 0x0000000600007213 */ /* 0x000fe20000000000 */
[----:B------:R-:W-:Y:S01]  /*15cd0*/  @!P1 IMAD.MOV R3, RZ, RZ, -R3 ;  /* 0x000000ffff039224 */ /* 0x000fe200078e0a03 */
[----:B------:R-:W-:Y:S01]  /*15ce0*/  ISETP.GE.AND P4, PT, R6, RZ, PT ;  /* 0x000000ff0600720c */ /* 0x000fe20003f86270 */
[----:B------:R-:W-:Y:S01]  /*15cf0*/  VIADD R11, R2, 0x1c7 ;  /* 0x000001c7020b7836 */ /* 0x000fe20000000000 */
[----:B------:R-:W-:Y:S01]  /*15d00*/  ISETP.GT.U32.AND P6, PT, R250, R10, PT ;  /* 0x0000000afa00720c */ /* 0x000fe20003fc4070 */
[C---:B------:R-:W-:Y:S01]  /*15d10*/  IMAD.HI.U32 R6, R246.reuse, R0, RZ ;  /* 0x00000000f6067227 */ /* 0x040fe200078e00ff */
[----:B--2---:R-:W-:Y:S01]  /*15d20*/  IABS R8, R5 ;  /* 0x0000000500087213 */ /* 0x004fe20000000000 */
[----:B------:R2:W-:Y:S01]  /*15d30*/  STL [R1+0x184], R3 ;  /* 0x0001840301007387 */ /* 0x0005e20000100800 */
[----:B------:R-:W-:Y:S01]  /*15d40*/  ISETP.GE.AND P1, PT, R5, RZ, PT ;  /* 0x000000ff0500720c */ /* 0x000fe20003f26270 */
[----:B-1----:R-:W-:Y:S01]  /*15d50*/  IMAD.HI.U32 R7, R246, R12, RZ ;  /* 0x0000000cf6077227 */ /* 0x002fe200078e00ff */
[----:B------:R-:W-:-:S02]  /*15d60*/  @!P5 IADD3 R14, R14, -R250, RZ ;  /* 0x800000fa0e0ed210 */ /* 0x000fc40007ffe0ff */
[----:B------:R-:W-:Y:S01]  /*15d70*/  IABS R13, R11 ;  /* 0x0000000b000d7213 */ /* 0x000fe20000000000 */
[----:B------:R-:W-:Y:S01]  /*15d80*/  IMAD.MOV R7, RZ, RZ, -R7 ;  /* 0x000000ffff077224 */ /* 0x000fe200078e0a07 */
[C---:B------:R-:W-:Y:S01]  /*15d90*/  ISETP.GT.U32.AND P5, PT, R250.reuse, R14, PT ;  /* 0x0000000efa00720c */ /* 0x040fe20003fa4070 */
[----:B------:R-:W-:Y:S02]  /*15da0*/  IMAD.MOV R6, RZ, RZ, -R6 ;  /* 0x000000ffff067224 */ /* 0x000fe400078e0a06 */
[----:B------:R-:W-:Y:S02]  /*15db0*/  IMAD R12, R250, R7, R12 ;  /* 0x00000007fa0c7224 */ /* 0x000fe400078e020c */
[----:B------:R-:W-:Y:S02]  /*15dc0*/  @!P6 IMAD.IADD R10, R10, 0x1, -R250 ;  /* 0x000000010a0ae824 */ /* 0x000fe400078e0afa */
[----:B--2---:R-:W-:Y:S01]  /*15dd0*/  VIADD R3, R2, 0x1c6 ;  /* 0x000001c602037836 */ /* 0x004fe20000000000 */
[----:B------:R-:W-:Y:S01]  /*15de0*/  ISETP.GT.U32.AND P6, PT, R250, R12, PT ;  /* 0x0000000cfa00720c */ /* 0x000fe20003fc4070 */
[----:B------:R-:W-:-:S03]  /*15df0*/  IMAD.HI.U32 R4, R246, R8, RZ ;  /* 0x00000008f6047227 */ /* 0x000fc600078e00ff */
[----:B------:R-:W-:Y:S01]  /*15e00*/  IABS R5, R3 ;  /* 0x0000000300057213 */ /* 0x000fe20000000000 */
[----:B------:R-:W-:Y:S01]  /*15e10*/  IMAD R0, R250, R6, R0 ;  /* 0x00000006fa007224 */ /* 0x000fe200078e0200 */
[----:B------:R-:W-:Y:S01]  /*15e20*/  IADD3 R6, R2, 0x1c8, RZ ;  /* 0x000001c802067810 */ /* 0x000fe20007ffe0ff */
[----:B------:R-:W-:Y:S02]  /*15e30*/  IMAD.MOV.U32 R15, RZ, RZ, R10 ;  /* 0x000000ffff0f7224 */ /* 0x000fe400078e000a */
[----:B------:R-:W-:Y:S01]  /*15e40*/  IMAD.MOV R4, RZ, RZ, -R4 ;  /* 0x000000ffff047224 */ /* 0x000fe200078e0a04 */
[----:B------:R-:W-:Y:S01]  /*15e50*/  IABS R9, R6 ;  /* 0x0000000600097213 */ /* 0x000fe20000000000 */
[--C-:B------:R-:W-:Y:S01]  /*15e60*/  @!P5 IMAD.IADD R14, R14, 0x1, -R250.reuse ;  /* 0x000000010e0ed824 */ /* 0x100fe200078e0afa */
[----:B------:R-:W-:Y:S01]  /*15e70*/  ISETP.GT.U32.AND P5, PT, R250, R0, PT ;  /* 0x00000000fa00720c */ /* 0x000fe20003fa4070 */
[----:B------:R-:W-:Y:S02]  /*15e80*/  @!P6 IMAD.IADD R12, R12, 0x1, -R250 ;  /* 0x000000010c0ce824 */ /* 0x000fe400078e0afa */
[----:B------:R-:W-:Y:S01]  /*15e90*/  @!P2 IMAD.MOV R15, RZ, RZ, -R15 ;  /* 0x000000ffff0fa224 */ /* 0x000fe200078e0a0f */
[----:B------:R-:W-:Y:S01]  /*15ea0*/  @!P3 IADD3 R14, -R14, RZ, RZ ;  /* 0x000000ff0e0eb210 */ /* 0x000fe20007ffe1ff */
[C---:B------:R-:W-:Y:S01]  /*15eb0*/  IMAD R8, R250.reuse, R4, R8 ;  /* 0x00000004fa087224 */ /* 0x040fe200078e0208 */
[----:B------:R-:W-:Y:S01]  /*15ec0*/  ISETP.GT.U32.AND P2, PT, R250, R12, PT ;  /* 0x0000000cfa00720c */ /* 0x000fe20003f44070 */
[----:B------:R-:W-:Y:S01]  /*15ed0*/  IMAD.HI.U32 R10, R246, R5, RZ ;  /* 0x00000005f60a7227 */ /* 0x000fe200078e00ff */
[----:B------:R-:W-:Y:S01]  /*15ee0*/  ISETP.GE.AND P3, PT, R3, RZ, PT ;  /* 0x000000ff0300720c */ /* 0x000fe20003f66270 */
[----:B------:R1:W-:Y:S01]  /*15ef0*/  STL [R1+0x180], R15 ;  /* 0x0001800f01007387 */ /* 0x0003e20000100800 */
[----:B------:R-:W-:Y:S01]  /*15f00*/  ISETP.GT.U32.AND P6, PT, R250, R8, PT ;  /* 0x00000008fa00720c */ /* 0x000fe20003fc4070 */
[----:B------:R-:W-:-:S02]  /*15f10*/  IMAD.MOV R10, RZ, RZ, -R10 ;  /* 0x000000ffff0a7224 */ /* 0x000fc400078e0a0a */
[--C-:B------:R-:W-:Y:S01]  /*15f20*/  @!P5 IMAD.IADD R0, R0, 0x1, -R250.reuse ;  /* 0x000000010000d824 */ /* 0x100fe200078e0afa */
[----:B------:R2:W-:Y:S01]  /*15f30*/  STL [R1+0x17c], R14 ;  /* 0x00017c0e01007387 */ /* 0x0005e20000100800 */
[----:B------:R-:W-:Y:S02]  /*15f40*/  IMAD R3, R250, R10, R5 ;  /* 0x0000000afa037224 */ /* 0x000fe400078e0205 */
[----:B------:R-:W-:Y:S01]  /*15f50*/  VIADD R4, R2, 0x1c9 ;  /* 0x000001c902047836 */ /* 0x000fe20000000000 */
[----:B------:R-:W-:Y:S01]  /*15f60*/  ISETP.GT.U32.AND P5, PT, R250, R0, PT ;  /* 0x00000000fa00720c */ /* 0x000fe20003fa4070 */
[--C-:B------:R-:W-:Y:S01]  /*15f70*/  @!P2 IMAD.IADD R12, R12, 0x1, -R250.reuse ;  /* 0x000000010c0ca824 */ /* 0x100fe200078e0afa */
[----:B------:R-:W-:Y:S01]  /*15f80*/  ISETP.GT.U32.AND P2, PT, R250, R3, PT ;  /* 0x00000003fa00720c */ /* 0x000fe20003f44070 */
[----:B------:R-:W-:Y:S01]  /*15f90*/  IMAD.HI.U32 R5, R246, R9, RZ ;  /* 0x00000009f6057227 */ /* 0x000fe200078e00ff */
[----:B------:R-:W-:Y:S02]  /*15fa0*/  IABS R7, R4 ;  /* 0x0000000400077213 */ /* 0x000fe40000000000 */
[----:B-1----:R-:W-:Y:S01]  /*15fb0*/  MOV R15, R12 ;  /* 0x0000000c000f7202 */ /* 0x002fe20000000f00 */
[----:B------:R-:W-:-:S02]  /*15fc0*/  @!P6 IMAD.IADD R8, R8, 0x1, -R250 ;  /* 0x000000010808e824 */ /* 0x000fc400078e0afa */
[----:B--2---:R-:W-:-:S03]  /*15fd0*/  IMAD.HI.U32 R14, R246, R13, RZ ;  /* 0x0000000df60e7227 */ /* 0x004fc600078e00ff */
[----:B------:R-:W-:Y:S01]  /*15fe0*/  ISETP.GT.U32.AND P6, PT, R250, R8, PT ;  /* 0x00000008fa00720c */ /* 0x000fe20003fc4070 */
[----:B------:R-:W-:Y:S02]  /*15ff0*/  IMAD.MOV R14, RZ, RZ, -R14 ;  /* 0x000000ffff0e7224 */ /* 0x000fe400078e0a0e */
[----:B------:R-:W-:Y:S02]  /*16000*/  @!P2 IMAD.IADD R3, R3, 0x1, -R250 ;  /* 0x000000010303a824 */ /* 0x000fe400078e0afa */
[----:B------:R-:W-:Y:S02]  /*16010*/  IMAD.MOV R5, RZ, RZ, -R5 ;  /* 0x000000ffff057224 */ /* 0x000fe400078e0a05 */
[----:B------:R-:W-:Y:S01]  /*16020*/  IMAD.HI.U32 R10, R246, R7, RZ ;  /* 0x00000007f60a7227 */ /* 0x000fe200078e00ff */
[----:B------:R-:W-:-:S03]  /*16030*/  ISETP.GT.U32.AND P2, PT, R250, R3, PT ;  /* 0x00000003fa00720c */ /* 0x000fc60003f44070 */
[----:B------:R-:W-:Y:S01]  /*16040*/  @!P5 IMAD.IADD R0, R0, 0x1, -R250 ;  /* 0x000000010000d824 */ /* 0x000fe200078e0afa */
[----:B------:R-:W-:Y:S01]  /*16050*/  ISETP.GE.AND P5, PT, R11, RZ, PT ;  /* 0x000000ff0b00720c */ /* 0x000fe20003fa6270 */
[C---:B------:R-:W-:Y:S02]  /*16060*/  IMAD R11, R250.reuse, R14, R13 ;  /* 0x0000000efa0b7224 */ /* 0x040fe400078e020d */
[----:B------:R-:W-:Y:S02]  /*16070*/  IMAD R9, R250, R5, R9 ;  /* 0x00000005fa097224 */ /* 0x000fe400078e0209 */
[----:B------:R-:W-:Y:S02]  /*16080*/  IMAD.MOV R10, RZ, RZ, -R10 ;  /* 0x000000ffff0a7224 */ /* 0x000fe400078e0a0a */
[----:B------:R-:W-:Y:S02]  /*16090*/  VIADD R5, R2, 0x1ca ;  /* 0x000001ca02057836 */ /* 0x000fe40000000000 */
[----:B------:R-:W-:Y:S01]  /*160a0*/  @!P0 IMAD.MOV R15, RZ, RZ, -R15 ;  /* 0x000000ffff0f8224 */ /* 0x000fe200078e0a0f */
[----:B------:R-:W-:Y:S01]  /*160b0*/  ISETP.GT.U32.AND P0, PT, R250, R11, PT ;  /* 0x0000000bfa00720c */ /* 0x000fe20003f04070 */
[----:B------:R-:W-:Y:S01]  /*160c0*/  @!P6 IMAD.IADD R8, R8, 0x1, -R250 ;  /* 0x000000010808e824 */ /* 0x000fe200078e0afa */
[C---:B------:R-:W-:Y:S01]  /*160d0*/  ISETP.GT.U32.AND P6, PT, R250.reuse, R9, PT ;  /* 0x00000009fa00720c */ /* 0x040fe20003fc4070 */
[----:B------:R-:W-:Y:S01]  /*160e0*/  IMAD R7, R250, R10, R7 ;  /* 0x0000000afa077224 */ /* 0x000fe200078e0207 */
[----:B------:R-:W-:Y:S01]  /*160f0*/  IABS R10, R5 ;  /* 0x00000005000a7213 */ /* 0x000fe20000000000 */
[----:B------:R-:W-:Y:S01]  /*16100*/  IMAD.MOV.U32 R13, RZ, RZ, R0 ;  /* 0x000000ffff0d7224 */ /* 0x000fe200078e0000 */
[----:B------:R-:W-:Y:S01]  /*16110*/  STL [R1+0x178], R15 ;  /* 0x0001780f01007387 */ /* 0x000fe20000100800 */
[----:B------:R-:W-:Y:S01]  /*16120*/  IMAD.MOV.U32 R12, RZ, RZ, R8 ;  /* 0x000000ffff0c7224 */ /* 0x000fe200078e0008 */
[----:B------:R-:W-:Y:S01]  /*16130*/  IADD3 R8, R2, 0x1cb, RZ ;  /* 0x000001cb02087810 */ /* 0x000fe20007ffe0ff */
[----:B------:R-:W-:-:S02]  /*16140*/  IMAD.MOV.U32 R0, RZ, RZ, R10 ;  /* 0x000000ffff007224 */ /* 0x000fc400078e000a */
[----:B------:R-:W-:Y:S01]  /*16150*/  @!P4 IMAD.MOV R13, RZ, RZ, -R13 ;  /* 0x000000ffff0dc224 */ /* 0x000fe200078e0a0d */
[----:B------:R-:W-:Y:S01]  /*16160*/  ISETP.GE.AND P4, PT, R6, RZ, PT ;  /* 0x000000ff0600720c */ /* 0x000fe20003f86270 */
[----:B------:R-:W-:Y:S01]  /*16170*/  @!P1 IMAD.MOV R12, RZ, RZ, -R12 ;  /* 0x000000ffff0c9224 */ /* 0x000fe200078e0a0c */
[----:B------:R-:W-:Y:S01]  /*16180*/  ISETP.GT.U32.AND P1, PT, R250, R7, PT ;  /* 0x00000007fa00720c */ /* 0x000fe20003f24070 */
[--C-:B------:R-:W-:Y:S01]  /*16190*/  @!P2 IMAD.IADD R3, R3, 0x1, -R250.reuse ;  /* 0x000000010303a824 */ /* 0x100fe200078e0afa */
[----:B------:R-:W-:Y:S01]  /*161a0*/  ISETP.GE.AND P2, PT, R4, RZ, PT ;  /* 0x000000ff0400720c */ /* 0x000fe20003f46270 */
[----:B------:R-:W-:Y:S01]  /*161b0*/  IMAD.HI.U32 R6, R246, R0, RZ ;  /* 0x00000000f6067227 */ /* 0x000fe200078e00ff */
[----:B------:R-:W-:Y:S01]  /*161c0*/  IABS R4, R8 ;  /* 0x0000000800047213 */ /* 0x000fe20000000000 */
[----:B------:R-:W-:Y:S02]  /*161d0*/  STL [R1+0x174], R13 ;  /* 0x0001740d01007387 */ /* 0x000fe40000100800 */
[--C-:B------:R-:W-:Y:S01]  /*161e0*/  @!P0 IMAD.IADD R11, R11, 0x1, -R250.reuse ;  /* 0x000000010b0b8824 */ /* 0x100fe200078e0afa */
[----:B------:R-:W-:Y:S01]  /*161f0*/  ISETP.GE.AND P0, PT, R5, RZ, PT ;  /* 0x000000ff0500720c */ /* 0x000fe20003f06270 */
[----:B------:R1:W-:Y:S01]  /*16200*/  STL [R1+0x170], R12 ;  /* 0x0001700c01007387 */ /* 0x0003e20000100800 */
[----:B------:R-:W-:-:S02]  /*16210*/  @!P6 IMAD.IADD R9, R9, 0x1, -R250 ;  /* 0x000000010909e824 */ /* 0x000fc400078e0afa */
[----:B------:R-:W-:Y:S01]  /*16220*/  IMAD.MOV R5, RZ, RZ, -R6 ;  /* 0x000000ffff057224 */ /* 0x000fe200078e0a06 */
[C---:B------:R-:W-:Y:S01]  /*16230*/  ISETP.GT.U32.AND P6, PT, R250.reuse, R11, PT ;  /* 0x0000000bfa00720c */ /* 0x040fe20003fc4070 */
[----:B------:R-:W-:Y:S01]  /*16240*/  IMAD.MOV.U32 R6, RZ, RZ, R4 ;  /* 0x000000ffff067224 */ /* 0x000fe200078e0004 */
[----:B------:R-:W-:Y:S01]  /*16250*/  @!P1 IADD3 R7, R7, -R250, RZ ;  /* 0x800000fa07079210 */ /* 0x000fe20007ffe0ff */
[----:B------:R-:W-:Y:S02]  /*16260*/  IMAD R0, R250, R5, R0 ;  /* 0x00000005fa007224 */ /* 0x000fe400078e0200 */
[----:B------:R-:W-:Y:S01]  /*16270*/  IMAD.HI.U32 R10, R246, R6, RZ ;  /* 0x00000006f60a7227 */ /* 0x000fe200078e00ff */
[----:B------:R-:W-:-:S03]  /*16280*/  ISETP.GT.U32.AND P1, PT, R250, R7, PT ;  /* 0x00000007fa00720c */ /* 0x000fc60003f24070 */
[----:B-1----:R-:W-:Y:S02]  /*16290*/  IMAD.MOV.U32 R12, RZ, RZ, R3 ;  /* 0x000000ffff0c7224 */ /* 0x002fe400078e0003 */
[----:B------:R-:W-:Y:S02]  /*162a0*/  IMAD.MOV R10, RZ, RZ, -R10 ;  /* 0x000000ffff0a7224 */ /* 0x000fe400078e0a0a */
[----:B------:R-:W-:Y:S01]  /*162b0*/  @!P3 IMAD.MOV R12, RZ, RZ, -R12 ;  /* 0x000000ffff0cb224 */ /* 0x000fe200078e0a0c */
[C---:B------:R-:W-:Y:S01]  /*162c0*/  ISETP.GT.U32.AND P3, PT, R250.reuse, R9, PT ;  /* 0x00000009fa00720c */ /* 0x040fe20003f64070 */
[C---:B------:R-:W-:Y:S02]  /*162d0*/  IMAD R6, R250.reuse, R10, R6 ;  /* 0x0000000afa067224 */ /* 0x040fe400078e0206 */
[----:B------:R-:W-:Y:S01]  /*162e0*/  @!P6 IMAD.IADD R11, R11, 0x1, -R250 ;  /* 0x000000010b0be824 */ /* 0x000fe200078e0afa */
[----:B------:R-:W-:Y:S01]  /*162f0*/  ISETP.GT.U32.AND P6, PT, R250, R0, PT ;  /* 0x00000000fa00720c */ /* 0x000fe20003fc4070 */
[C---:B------:R-:W-:Y:S01]  /*16300*/  VIADD R4, R2.reuse, 0x1cd ;  /* 0x000001cd02047836 */ /* 0x040fe20000000000 */
[----:B------:R1:W-:Y:S01]  /*16310*/  STL [R1+0x16c], R12 ;  /* 0x00016c0c01007387 */ /* 0x0003e20000100800 */
[C---:B------:R-:W-:Y:S01]  /*16320*/  VIADD R5, R2.reuse, 0x1cc ;  /* 0x000001cc02057836 */ /* 0x040fe20000000000 */
[----:B------:R-:W-:Y:S01]  /*16330*/  @!P1 IADD3 R7, R7, -R250, RZ ;  /* 0x800000fa07079210 */ /* 0x000fe20007ffe0ff */
[----:B------:R-:W-:Y:S01]  /*16340*/  VIADD R3, R2, 0x1ce ;  /* 0x000001ce02037836 */ /* 0x000fe20000000000 */
[----:B------:R-:W-:-:S02]  /*16350*/  IABS R39, R4 ;  /* 0x0000000400277213 */ /* 0x000fc40000000000 */
[----:B------:R-:W-:Y:S01]  /*16360*/  IABS R40, R5 ;  /* 0x0000000500287213 */ /* 0x000fe20000000000 */
[----:B------:R-:W-:Y:S01]  /*16370*/  @!P3 IMAD.IADD R9, R9, 0x1, -R250 ;  /* 0x000000010909b824 */ /* 0x000fe200078e0afa */
[----:B------:R-:W-:Y:S01]  /*16380*/  ISETP.GT.U32.AND P3, PT, R250, R6, PT ;  /* 0x00000006fa00720c */ /* 0x000fe20003f64070 */
[----:B------:R-:W-:Y:S01]  /*16390*/  @!P2 IMAD.MOV R7, RZ, RZ, -R7 ;  /* 0x000000ffff07a224 */ /* 0x000fe200078e0a07 */
[----:B------:R-:W-:Y:S01]  /*163a0*/  IABS R38, R3 ;  /* 0x0000000300267213 */ /* 0x000fe20000000000 */
[----:B-1----:R-:W-:Y:S01]  /*163b0*/  IMAD.MOV.U32 R12, RZ, RZ, R11 ;  /* 0x000000ffff0c7224 */ /* 0x002fe200078e000b */
[----:B------:R-:W-:Y:S01]  /*163c0*/  ISETP.GE.AND P1, PT, R8, RZ, PT ;  /* 0x000000ff0800720c */ /* 0x000fe20003f26270 */
[----:B------:R-:W-:Y:S01]  /*163d0*/  IMAD.HI.U32 R8, R246, R39, RZ ;  /* 0x00000027f6087227 */ /* 0x000fe200078e00ff */
[----:B------:R-:W-:-:S03]  /*163e0*/  @!P4 IADD3 R9, -R9, RZ, RZ ;  /* 0x000000ff0909c210 */ /* 0x000fc60007ffe1ff */
[----:B------:R-:W-:Y:S01]  /*163f0*/  @!P6 IMAD.IADD R0, R0, 0x1, -R250 ;  /* 0x000000010000e824 */ /* 0x000fe200078e0afa */
[----:B------:R-:W-:Y:S01]  /*16400*/  ISETP.GE.AND P6, PT, R5, RZ, PT ;  /* 0x000000ff0500720c */ /* 0x000fe20003fc6270 */
[----:B------:R-:W-:Y:S02]  /*16410*/  @!P5 IMAD.MOV R12, RZ, RZ, -R12 ;  /* 0x000000ffff0cd224 */ /* 0x000fe400078e0a0c */
[----:B------:R-:W-:Y:S01]  /*16420*/  @!P3 IMAD.IADD R6, R6, 0x1, -R250 ;  /* 0x000000010606b824 */ /* 0x000fe200078e0afa */
[----:B------:R-:W-:Y:S01]  /*16430*/  ISETP.GT.U32.AND P3, PT, R250, R0, PT ;  /* 0x00000000fa00720c */ /* 0x000fe20003f64070 */
[----:B------:R-:W-:Y:S01]  /*16440*/  IMAD.HI.U32 R10, R246, R40, RZ ;  /* 0x00000028f60a7227 */ /* 0x000fe200078e00ff */
[----:B------:R-:W-:Y:S02]  /*16450*/  STL [R1+0x168], R12 ;  /* 0x0001680c01007387 */ /* 0x000fe40000100800 */
        /* <DEDUP_REMOVED lines=9> */
[C---:B------:R-:W-:Y:S01]  /*164f0*/  IMAD R38, R250.reuse, R5, R38 ;  /* 0x00000005fa267224 */ /* 0x040fe200078e0226 */
[----:B------:R-:W-:Y:S01]  /*16500*/  ISETP.GT.U32.AND P2, PT, R250, R39, PT ;  /* 0x00000027fa00720c */ /* 0x000fe20003f44070 */
[----:B------:R-:W-:Y:S01]  /*16510*/  @!P5 IMAD.IADD R6, R6, 0x1, -R250 ;  /* 0x000000010606d824 */ /* 0x000fe200078e0afa */
[----:B------:R-:W-:Y:S01]  /*16520*/  ISETP.GT.U32.AND P4, PT, R250, R40, PT ;  /* 0x00000028fa00720c */ /* 0x000fe20003f84070 */
[----:B-1----:R-:W-:Y:S01]  /*16530*/  VIADD R7, R2, 0x1d0 ;  /* 0x000001d002077836 */ /* 0x002fe20000000000 */
[----:B------:R-:W-:Y:S01]  /*16540*/  ISETP.GT.U32.AND P5, PT, R250, R38, PT ;  /* 0x00000026fa00720c */ /* 0x000fe20003fa4070 */
[----:B------:R-:W-:-:S02]  /*16550*/  VIADD R5, R2, 0x1cf ;  /* 0x000001cf02057836 */ /* 0x000fc40000000000 */
[----:B------:R-:W-:Y:S01]  /*16560*/  @!P3 IMAD.IADD R0, R0, 0x1, -R250 ;  /* 0x000000010000b824 */ /* 0x000fe200078e0afa */
[----:B------:R-:W-:Y:S01]  /*16570*/  IABS R36, R7 ;  /* 0x0000000700247213 */ /* 0x000fe20000000000 */
[----:B------:R-:W-:Y:S01]  /*16580*/  @!P1 IMAD.MOV R6, RZ, RZ, -R6 ;  /* 0x000000ffff069224 */ /* 0x000fe200078e0a06 */
[----:B------:R-:W-:Y:S01]  /*16590*/  IABS R37, R5 ;  /* 0x0000000500257213 */ /* 0x000fe20000000000 */
[----:B------:R-:W-:Y:S01]  /*165a0*/  IMAD.MOV.U32 R8, RZ, RZ, R0 ;  /* 0x000000ffff087224 */ /* 0x000fe200078e0000 */
[----:B------:R-:W-:Y:S01]  /*165b0*/  ISETP.GE.AND P3, PT, R4, RZ, PT ;  /* 0x000000ff0400720c */ /* 0x000fe20003f66270 */
[----:B------:R-:W-:Y:S01]  /*165c0*/  IMAD.HI.U32 R0, R246, R36, RZ ;  /* 0x00000024f6007227 */ /* 0x000fe200078e00ff */
[----:B------:R-:W-:-:S03]  /*165d0*/  @!P2 IADD3 R39, R39, -R250, RZ ;  /* 0x800000fa2727a210 */ /* 0x000fc60007ffe0ff */
[--C-:B------:R-:W-:Y:S01]  /*165e0*/  @!P4 IMAD.IADD R40, R40, 0x1, -R250.reuse ;  /* 0x000000012828c824 */ /* 0x100fe200078e0afa */
[----:B------:R-:W-:Y:S01]  /*165f0*/  ISETP.GE.AND P4, PT, R3, RZ, PT ;  /* 0x000000ff0300720c */ /* 0x000fe20003f86270 */
[----:B------:R-:W-:Y:S01]  /*16600*/  @!P5 IMAD.IADD R38, R38, 0x1, -R250 ;  /* 0x000000012626d824 */ /* 0x000fe200078e0afa */
[----:B------:R-:W-:Y:S01]  /*16610*/  ISETP.GT.U32.AND P5, PT, R250, R39, PT ;  /* 0x00000027fa00720c */ /* 0x000fe20003fa4070 */
[----:B------:R-:W-:Y:S01]  /*16620*/  IMAD.HI.U32 R4, R246, R37, RZ ;  /* 0x00000025f6047227 */ /* 0x000fe200078e00ff */
[----:B------:R-:W-:-:S03]  /*16630*/  ISETP.GT.U32.AND P2, PT, R250, R40, PT ;  /* 0x00000028fa00720c */ /* 0x000fc60003f44070 */
[----:B------:R-:W-:Y:S02]  /*16640*/  IMAD.MOV R0, RZ, RZ, -R0 ;  /* 0x000000ffff007224 */ /* 0x000fe400078e0a00 */
[----:B------:R-:W-:Y:S02]  /*16650*/  IMAD.MOV R4, RZ, RZ, -R4 ;  /* 0x000000ffff047224 */ /* 0x000fe400078e0a04 */
[----:B------:R-:W-:Y:S02]  /*16660*/  VIADD R3, R2, 0x1d1 ;  /* 0x000001d102037836 */ /* 0x000fe40000000000 */
[----:B------:R-:W-:Y:S01]  /*16670*/  IMAD R36, R250, R0, R36 ;  /* 0x00000000fa247224 */ /* 0x000fe200078e0224 */
[----:B------:R-:W-:Y:S01]  /*16680*/  IADD3 R0, R2, 0x1d3, RZ ;  /* 0x000001d302007810 */ /* 0x000fe20007ffe0ff */
[C---:B------:R-:W-:Y:S01]  /*16690*/  IMAD R37, R250.reuse, R4, R37 ;  /* 0x00000004fa257224 */ /* 0x040fe200078e0225 */
[----:B------:R-:W-:Y:S01]  /*166a0*/  IABS R35, R3 ;  /* 0x0000000300237213 */ /* 0x000fe20000000000 */
[----:B------:R-:W-:Y:S01]  /*166b0*/  @!P0 IMAD.MOV R8, RZ, RZ, -R8 ;  /* 0x000000ffff088224 */ /* 0x000fe200078e0a08 */
[C---:B------:R-:W-:Y:S01]  /*166c0*/  ISETP.GT.U32.AND P0, PT, R250.reuse, R38, PT ;  /* 0x00000026fa00720c */ /* 0x040fe20003f04070 */
[--C-:B------:R-:W-:Y:S01]  /*166d0*/  @!P5 IMAD.IADD R39, R39, 0x1, -R250.reuse ;  /* 0x000000012727d824 */ /* 0x100fe200078e0afa */
[----:B------:R-:W-:Y:S01]  /*166e0*/  ISETP.GT.U32.AND P5, PT, R250, R36, PT ;  /* 0x00000024fa00720c */ /* 0x000fe20003fa4070 */
[----:B------:R-:W-:Y:S01]  /*166f0*/  @!P2 IMAD.IADD R40, R40, 0x1, -R250 ;  /* 0x000000012828a824 */ /* 0x000fe200078e0afa */
[----:B------:R-:W-:Y:S01]  /*16700*/  ISETP.GT.U32.AND P2, PT, R250, R37, PT ;  /* 0x00000025fa00720c */ /* 0x000fe20003f44070 */
[----:B------:R1:W-:Y:S01]  /*16710*/  STL [R1+0x15c], R8 ;  /* 0x00015c0801007387 */ /* 0x0003e20000100800 */
[----:B------:R-:W-:Y:S01]  /*16720*/  VIADD R4, R2, 0x1d2 ;  /* 0x000001d202047836 */ /* 0x000fe20000000000 */
[----:B------:R-:W-:Y:S01]  /*16730*/  IABS R33, R0 ;  /* 0x0000000000217213 */ /* 0x000fe20000000000 */
[----:B------:R-:W-:Y:S01]  /*16740*/  @!P3 IMAD.MOV R39, RZ, RZ, -R39 ;  /* 0x000000ffff27b224 */ /* 0x000fe200078e0a27 */
[----:B------:R-:W-:Y:S01]  /*16750*/  @!P6 IADD3 R40, -R40, RZ, RZ ;  /* 0x000000ff2828e210 */ /* 0x000fe20007ffe1ff */
[----:B------:R2:W-:Y:S01]  /*16760*/  STL [R1+0x158], R6 ;  /* 0x0001580601007387 */ /* 0x0005e20000100800 */
[----:B------:R-:W-:-:S02]  /*16770*/  IABS R34, R4 ;  /* 0x0000000400227213 */ /* 0x000fc40000000000 */
[----:B------:R-:W-:Y:S01]  /*16780*/  @!P0 IMAD.IADD R38, R38, 0x1, -R250 ;  /* 0x0000000126268824 */ /* 0x000fe200078e0afa */
[----:B------:R-:W-:Y:S01]  /*16790*/  ISETP.GE.AND P0, PT, R5, RZ, PT ;  /* 0x000000ff0500720c */ /* 0x000fe20003f06270 */
[----:B-1----:R-:W-:Y:S01]  /*167a0*/  IMAD.HI.U32 R8, R246, R35, RZ ;  /* 0x00000023f6087227 */ /* 0x002fe200078e00ff */
[----:B------:R-:W-:-:S03]  /*167b0*/  ISETP.GE.AND P3, PT, R3, RZ, PT ;  /* 0x000000ff0300720c */ /* 0x000fc60003f66270 */
[----:B------:R-:W-:Y:S02]  /*167c0*/  IMAD.MOV R8, RZ, RZ, -R8 ;  /* 0x000000ffff087224 */ /* 0x000fe400078e0a08 */
[--C-:B------:R-:W-:Y:S02]  /*167d0*/  @!P5 IMAD.IADD R36, R36, 0x1, -R250.reuse ;  /* 0x000000012424d824 */ /* 0x100fe400078e0afa */
[C---:B------:R-:W-:Y:S02]  /*167e0*/  IMAD R35, R250.reuse, R8, R35 ;  /* 0x00000008fa237224 */ /* 0x040fe400078e0223 */
[----:B------:R-:W-:Y:S01]  /*167f0*/  @!P2 IMAD.IADD R37, R37, 0x1, -R250 ;  /* 0x000000012525a824 */ /* 0x000fe200078e0afa */
[C---:B------:R-:W-:Y:S01]  /*16800*/  ISETP.GT.U32.AND P1, PT, R250.reuse, R36, PT ;  /* 0x00000024fa00720c */ /* 0x040fe20003f24070 */
[----:B------:R-:W-:Y:S01]  /*16810*/  @!P4 IMAD.MOV R38, RZ, RZ, -R38 ;  /* 0x000000ffff26c224 */ /* 0x000fe200078e0a26 */
[----:B------:R-:W-:Y:S01]  /*16820*/  ISETP.GT.U32.AND P6, PT, R250, R35, PT ;  /* 0x00000023fa00720c */ /* 0x000fe20003fc4070 */
[----:B------:R-:W-:Y:S01]  /*16830*/  VIADD R3, R2, 0x1d4 ;  /* 0x000001d402037836 */ /* 0x000fe20000000000 */
[----:B------:R-:W-:Y:S01]  /*16840*/  ISETP.GT.U32.AND P5, PT, R250, R37, PT ;  /* 0x00000025fa00720c */ /* 0x000fe20003fa4070 */
[----:B------:R-:W-:Y:S01]  /*16850*/  IMAD.HI.U32 R5, R246, R34, RZ ;  /* 0x00000022f6057227 */ /* 0x000fe200078e00ff */
[----:B------:R-:W-:-:S02]  /*16860*/  ISETP.GE.AND P2, PT, R7, RZ, PT ;  /* 0x000000ff0700720c */ /* 0x000fc40003f46270 */
[----:B------:R-:W-:Y:S01]  /*16870*/  ISETP.GE.AND P4, PT, R4, RZ, PT ;  /* 0x000000ff0400720c */ /* 0x000fe20003f86270 */
[----:B------:R-:W-:Y:S01]  /*16880*/  IMAD.HI.U32 R4, R246, R33, RZ ;  /* 0x00000021f6047227 */ /* 0x000fe200078e00ff */
[----:B------:R-:W-:Y:S02]  /*16890*/  IABS R32, R3 ;  /* 0x0000000300207213 */ /* 0x000fe40000000000 */
[----:B------:R-:W-:Y:S01]  /*168a0*/  SHF.R.U32.HI R7, RZ, 0x6, R237 ;  /* 0x00000006ff077819 */ /* 0x000fe200000116ed */
[----:B------:R-:W-:Y:S02]  /*168b0*/  IMAD.MOV R4, RZ, RZ, -R4 ;  /* 0x000000ffff047224 */ /* 0x000fe400078e0a04 */
[--C-:B------:R-:W-:Y:S01]  /*168c0*/  @!P1 IMAD.IADD R36, R36, 0x1, -R250.reuse ;  /* 0x0000000124249824 */ /* 0x100fe200078e0afa */
[----:B------:R-:W-:Y:S01]  /*168d0*/  SGXT.U32 R7, R7, 0x1 ;  /* 0x000000010707781a */ /* 0x000fe20000000000 */
[----:B------:R-:W-:Y:S02]  /*168e0*/  @!P6 IMAD.IADD R35, R35, 0x1, -R250 ;  /* 0x000000012323e824 */ /* 0x000fe400078e0afa */
[----:B------:R-:W-:-:S02]  /*168f0*/  IMAD R33, R250, R4, R33 ;  /* 0x00000004fa217224 */ /* 0x000fc400078e0221 */
[----:B------:R-:W-:Y:S01]  /*16900*/  @!P5 IMAD.IADD R37, R37, 0x1, -R250 ;  /* 0x000000012525d824 */ /* 0x000fe200078e0afa */
[C---:B------:R-:W-:Y:S01]  /*16910*/  ISETP.GT.U32.AND P6, PT, R250.reuse, R35, PT ;  /* 0x00000023fa00720c */ /* 0x040fe20003fc4070 */
[----:B------:R-:W-:Y:S01]  /*16920*/  @!P2 IMAD.MOV R36, RZ, RZ, -R36 ;  /* 0x000000ffff24a224 */ /* 0x000fe200078e0a24 */
[----:B------:R-:W-:Y:S01]  /*16930*/  ISETP.GT.U32.AND P2, PT, R250, R33, PT ;  /* 0x00000021fa00720c */ /* 0x000fe20003f44070 */
[----:B------:R-:W-:Y:S01]  /*16940*/  IMAD.MOV R5, RZ, RZ, -R5 ;  /* 0x000000ffff057224 */ /* 0x000fe200078e0a05 */
[----:B------:R-:W-:Y:S02]  /*16950*/  @!P0 IADD3 R37, -R37, RZ, RZ ;  /* 0x000000ff25258210 */ /* 0x000fe40007ffe1ff */
[----:B------:R-:W-:Y:S01]  /*16960*/  ISETP.GE.AND P0, PT, R3, RZ, PT ;  /* 0x000000ff0300720c */ /* 0x000fe20003f06270 */
[----:B------:R-:W-:Y:S01]  /*16970*/  IMAD.HI.U32 R3, R246, R32, RZ ;  /* 0x00000020f6037227 */ /* 0x000fe200078e00ff */
[----:B------:R-:W-:-:S03]  /*16980*/  ISETP.GE.AND P5, PT, R0, RZ, PT ;  /* 0x000000ff0000720c */ /* 0x000fc60003fa6270 */
[----:B------:R-:W-:Y:S02]  /*16990*/  IMAD R34, R250, R5, R34 ;  /* 0x00000005fa227224 */ /* 0x000fe400078e0222 */
[----:B------:R-:W-:Y:S02]  /*169a0*/  VIADD R0, R2, 0x1d5 ;  /* 0x000001d502007836 */ /* 0x000fe40000000000 */
[----:B------:R-:W-:Y:S01]  /*169b0*/  IMAD.MOV R3, RZ, RZ, -R3 ;  /* 0x000000ffff037224 */ /* 0x000fe200078e0a03 */
[C---:B------:R-:W-:Y:S01]  /*169c0*/  ISETP.GT.U32.AND P1, PT, R250.reuse, R34, PT ;  /* 0x00000022fa00720c */ /* 0x040fe20003f24070 */
[----:B------:R-:W-:Y:S01]  /*169d0*/  @!P6 IMAD.IADD R35, R35, 0x1, -R250 ;  /* 0x000000012323e824 */ /* 0x000fe200078e0afa */
[----:B------:R-:W-:Y:S01]  /*169e0*/  IABS R31, R0 ;  /* 0x00000000001f7213 */ /* 0x000fe20000000000 */
[----:B------:R-:W-:Y:S01]  /*169f0*/  IMAD R32, R250, R3, R32 ;  /* 0x00000003fa207224 */ /* 0x000fe200078e0220 */
[----:B------:R-:W-:Y:S01]  /*16a00*/  @!P2 IADD3 R33, R33, -R250, RZ ;  /* 0x800000fa2121a210 */ /* 0x000fe20007ffe0ff */
[----:B------:R-:W-:Y:S01]  /*16a10*/  @!P3 IMAD.MOV R35, RZ, RZ, -R35 ;  /* 0x000000ffff23b224 */ /* 0x000fe200078e0a23 */
[----:B------:R-:W-:Y:S01]  /*16a20*/  ISETP.GE.AND P6, PT, R0, RZ, PT ;  /* 0x000000ff0000720c */ /* 0x000fe20003fc6270 */
[----:B------:R-:W-:Y:S01]  /*16a30*/  VIADD R5, R2, 0x1d6 ;  /* 0x000001d602057836 */ /* 0x000fe20000000000 */
[----:B------:R-:W-:Y:S01]  /*16a40*/  ISETP.GT.U32.AND P2, PT, R250, R33, PT ;  /* 0x00000021fa00720c */ /* 0x000fe20003f44070 */
[----:B------:R-:W-:Y:S01]  /*16a50*/  IMAD.HI.U32 R4, R246, R31, RZ ;  /* 0x0000001ff6047227 */ /* 0x000fe200078e00ff */
[----:B------:R-:W-:-:S02]  /*16a60*/  ISETP.GT.U32.AND P3, PT, R250, R32, PT ;  /* 0x00000020fa00720c */ /* 0x000fc40003f64070 */
[----:B------:R-:W-:Y:S01]  /*16a70*/  IABS R30, R5 ;  /* 0x00000005001e7213 */ /* 0x000fe20000000000 */
[----:B------:R-:W-:Y:S02]  /*16a80*/  IMAD.MOV R4, RZ, RZ, -R4 ;  /* 0x000000ffff047224 */ /* 0x000fe400078e0a04 */
[----:B------:R-:W-:Y:S02]  /*16a90*/  @!P1 IMAD.IADD R34, R34, 0x1, -R250 ;  /* 0x0000000122229824 */ /* 0x000fe400078e0afa */
[----:B------:R-:W-:Y:S02]  /*16aa0*/  IMAD R31, R250, R4, R31 ;  /* 0x00000004fa1f7224 */ /* 0x000fe400078e021f */
[----:B------:R-:W-:Y:S01]  /*16ab0*/  VIADD R0, R2, 0x1d7 ;  /* 0x000001d702007836 */ /* 0x000fe20000000000 */
[----:B------:R-:W-:Y:S01]  /*16ac0*/  ISETP.GT.U32.AND P1, PT, R250, R34, PT ;  /* 0x00000022fa00720c */ /* 0x000fe20003f24070 */
[----:B------:R-:W-:-:S03]  /*16ad0*/  IMAD.HI.U32 R3, R246, R30, RZ ;  /* 0x0000001ef6037227 */ /* 0x000fc600078e00ff */
[----:B------:R-:W-:Y:S01]  /*16ae0*/  IABS R29, R0 ;  /* 0x00000000001d7213 */ /* 0x000fe20000000000 */
[--C-:B------:R-:W-:Y:S01]  /*16af0*/  @!P2 IMAD.IADD R33, R33, 0x1, -R250.reuse ;  /* 0x000000012121a824 */ /* 0x100fe200078e0afa */
[----:B------:R-:W-:Y:S01]  /*16b00*/  ISETP.GT.U32.AND P2, PT, R250, R31, PT ;  /* 0x0000001ffa00720c */ /* 0x000fe20003f44070 */
[----:B------:R-:W-:Y:S02]  /*16b10*/  @!P3 IMAD.IADD R32, R32, 0x1, -R250 ;  /* 0x000000012020b824 */ /* 0x000fe400078e0afa */
[----:B------:R-:W-:Y:S02]  /*16b20*/  IMAD.MOV R3, RZ, RZ, -R3 ;  /* 0x000000ffff037224 */ /* 0x000fe400078e0a03 */
[----:B------:R-:W-:Y:S01]  /*16b30*/  @!P5 IMAD.MOV R33, RZ, RZ, -R33 ;  /* 0x000000ffff21d224 */ /* 0x000fe200078e0a21 */
[C---:B------:R-:W-:Y:S01]  /*16b40*/  ISETP.GT.U32.AND P3, PT, R250.reuse, R32, PT ;  /* 0x00000020fa00720c */ /* 0x040fe20003f64070 */
[----:B------:R-:W-:Y:S02]  /*16b50*/  IMAD R30, R250, R3, R30 ;  /* 0x00000003fa1e7224 */ /* 0x000fe400078e021e */
[----:B------:R-:W-:-:S03]  /*16b60*/  IMAD.HI.U32 R3, R246, R29, RZ ;  /* 0x0000001df6037227 */ /* 0x000fc600078e00ff */
[----:B------:R-:W-:Y:S01]  /*16b70*/  ISETP.GT.U32.AND P5, PT, R250, R30, PT ;  /* 0x0000001efa00720c */ /* 0x000fe20003fa4070 */
[----:B------:R-:W-:Y:S02]  /*16b80*/  IMAD.MOV R3, RZ, RZ, -R3 ;  /* 0x000000ffff037224 */ /* 0x000fe400078e0a03 */
[--C-:B------:R-:W-:Y:S01]  /*16b90*/  @!P1 IMAD.IADD R34, R34, 0x1, -R250.reuse ;  /* 0x0000000122229824 */ /* 0x100fe200078e0afa */
[----:B------:R-:W-:Y:S01]  /*16ba0*/  ISETP.GE.AND P1, PT, R5, RZ, PT ;  /* 0x000000ff0500720c */ /* 0x000fe20003f26270 */
        /* <DEDUP_REMOVED lines=8> */
[----:B------:R-:W-:Y:S01]  /*16c30*/  @!P5 IMAD.IADD R30, R30, 0x1, -R250 ;  /* 0x000000011e1ed824 */ /* 0x000fe200078e0afa */
[----:B------:R-:W-:Y:S01]  /*16c40*/  ISETP.GE.AND P4, PT, R0, RZ, PT ;  /* 0x000000ff0000720c */ /* 0x000fe20003f86270 */
[----:B--2---:R-:W-:Y:S01]  /*16c50*/  IMAD.HI.U32 R6, R246, R27, RZ ;  /* 0x0000001bf6067227 */ /* 0x004fe200078e00ff */
[----:B------:R-:W-:-:S02]  /*16c60*/  IADD3 R0, R2, 0x1d8, RZ ;  /* 0x000001d802007810 */ /* 0x000fc40007ffe0ff */
[----:B------:R-:W-:Y:S01]  /*16c70*/  ISETP.GT.U32.AND P5, PT, R250, R30, PT ;  /* 0x0000001efa00720c */ /* 0x000fe20003fa4070 */
[----:B------:R-:W-:Y:S01]  /*16c80*/  IMAD.MOV R6, RZ, RZ, -R6 ;  /* 0x000000ffff067224 */ /* 0x000fe200078e0a06 */
[----:B------:R-:W-:Y:S01]  /*16c90*/  IABS R28, R0 ;  /* 0x00000000001c7213 */ /* 0x000fe20000000000 */
[----:B------:R-:W-:Y:S01]  /*16ca0*/  VIADD R3, R2, 0x1da ;  /* 0x000001da02037836 */ /* 0x000fe20000000000 */
[----:B------:R-:W-:Y:S01]  /*16cb0*/  @!P0 IADD3 R32, -R32, RZ, RZ ;  /* 0x000000ff20208210 */ /* 0x000fe20007ffe1ff */
[--C-:B------:R-:W-:Y:S01]  /*16cc0*/  @!P2 IMAD.IADD R31, R31, 0x1, -R250.reuse ;  /* 0x000000011f1fa824 */ /* 0x100fe200078e0afa */
[----:B------:R-:W-:Y:S01]  /*16cd0*/  ISETP.GE.AND P0, PT, R0, RZ, PT ;  /* 0x000000ff0000720c */ /* 0x000fe20003f06270 */
[----:B------:R-:W-:Y:S01]  /*16ce0*/  IMAD.HI.U32 R4, R246, R28, RZ ;  /* 0x0000001cf6047227 */ /* 0x000fe200078e00ff */
[----:B------:R-:W-:Y:S02]  /*16cf0*/  IABS R26, R3 ;  /* 0x00000003001a7213 */ /* 0x000fe40000000000 */
[----:B------:R-:W-:Y:S01]  /*16d00*/  @!P6 IADD3 R31, -R31, RZ, RZ ;  /* 0x000000ff1f1fe210 */ /* 0x000fe20007ffe1ff */
[----:B------:R-:W-:Y:S01]  /*16d10*/  @!P3 IMAD.IADD R29, R29, 0x1, -R250 ;  /* 0x000000011d1db824 */ /* 0x000fe200078e0afa */
[----:B------:R-:W-:Y:S01]  /*16d20*/  ISETP.GE.AND P2, PT, R5, RZ, PT ;  /* 0x000000ff0500720c */ /* 0x000fe20003f46270 */
[----:B------:R-:W-:-:S02]  /*16d30*/  IMAD R27, R250, R6, R27 ;  /* 0x00000006fa1b7224 */ /* 0x000fc400078e021b */
[----:B------:R-:W-:Y:S01]  /*16d40*/  IMAD.MOV R4, RZ, RZ, -R4 ;  /* 0x000000ffff047224 */ /* 0x000fe200078e0a04 */
[----:B------:R-:W-:Y:S01]  /*16d50*/  ISETP.GT.U32.AND P3, PT, R250, R29, PT ;  /* 0x0000001dfa00720c */ /* 0x000fe20003f64070 */
[----:B------:R-:W-:Y:S01]  /*16d60*/  IMAD.HI.U32 R0, R246, R26, RZ ;  /* 0x0000001af6007227 */ /* 0x000fe200078e00ff */
[----:B------:R-:W-:-:S03]  /*16d70*/  ISETP.GT.U32.AND P6, PT, R250, R27, PT ;  /* 0x0000001bfa00720c */ /* 0x000fc60003fc4070 */
[----:B------:R-:W-:Y:S02]  /*16d80*/  IMAD R28, R250, R4, R28 ;  /* 0x00000004fa1c7224 */ /* 0x000fe400078e021c */
[----:B------:R-:W-:Y:S02]  /*16d90*/  @!P5 IMAD.IADD R30, R30, 0x1, -R250 ;  /* 0x000000011e1ed824 */ /* 0x000fe400078e0afa */
[----:B------:R-:W-:Y:S01]  /*16da0*/  IMAD.MOV R0, RZ, RZ, -R0 ;  /* 0x000000ffff007224 */ /* 0x000fe200078e0a00 */
[----:B------:R-:W-:Y:S01]  /*16db0*/  ISETP.GT.U32.AND P5, PT, R250, R28, PT ;  /* 0x0000001cfa00720c */ /* 0x000fe20003fa4070 */
[----:B------:R-:W-:Y:S02]  /*16dc0*/  VIADD R5, R2, 0x1dc ;  /* 0x000001dc02057836 */ /* 0x000fe40000000000 */
[C---:B------:R-:W-:Y:S02]  /*16dd0*/  IMAD R26, R250.reuse, R0, R26 ;  /* 0x00000000fa1a7224 */ /* 0x040fe400078e021a */
[--C-:B------:R-:W-:Y:S01]  /*16de0*/  @!P3 IMAD.IADD R29, R29, 0x1, -R250.reuse ;  /* 0x000000011d1db824 */ /* 0x100fe200078e0afa */
[----:B------:R-:W-:Y:S01]  /*16df0*/  IABS R24, R5 ;  /* 0x0000000500187213 */ /* 0x000fe20000000000 */
[----:B------:R-:W-:Y:S01]  /*16e00*/  @!P6 IMAD.IADD R27, R27, 0x1, -R250 ;  /* 0x000000011b1be824 */ /* 0x000fe200078e0afa */
[----:B------:R-:W-:Y:S01]  /*16e10*/  ISETP.GT.U32.AND P3, PT, R250, R26, PT ;  /* 0x0000001afa00720c */ /* 0x000fe20003f64070 */
[----:B------:R-:W-:-:S02]  /*16e20*/  VIADD R0, R2, 0x1db ;  /* 0x000001db02007836 */ /* 0x000fc40000000000 */
[----:B------:R-:W-:Y:S01]  /*16e30*/  @!P1 IMAD.MOV R30, RZ, RZ, -R30 ;  /* 0x000000ffff1e9224 */ /* 0x000fe200078e0a1e */
[----:B------:R-:W-:Y:S01]  /*16e40*/  ISETP.GE.AND P1, PT, R3, RZ, PT ;  /* 0x000000ff0300720c */ /* 0x000fe20003f26270 */
[----:B------:R-:W-:Y:S01]  /*16e50*/  @!P4 IMAD.MOV R29, RZ, RZ, -R29 ;  /* 0x000000ffff1dc224 */ /* 0x000fe200078e0a1d */
[----:B------:R-:W-:Y:S01]  /*16e60*/  ISETP.GT.U32.AND P4, PT, R250, R27, PT ;  /* 0x0000001bfa00720c */ /* 0x000fe20003f84070 */
[----:B------:R-:W-:Y:S01]  /*16e70*/  IMAD.HI.U32 R3, R246, R24, RZ ;  /* 0x00000018f6037227 */ /* 0x000fe200078e00ff */
[----:B------:R-:W-:-:S03]  /*16e80*/  IABS R25, R0 ;  /* 0x0000000000197213 */ /* 0x000fc60000000000 */
[----:B------:R-:W-:Y:S01]  /*16e90*/  @!P5 IMAD.IADD R28, R28, 0x1, -R250 ;  /* 0x000000011c1cd824 */ /* 0x000fe200078e0afa */
[----:B------:R-:W-:Y:S01]  /*16ea0*/  ISETP.GE.AND P5, PT, R0, RZ, PT ;  /* 0x000000ff0000720c */ /* 0x000fe20003fa6270 */
[----:B------:R-:W-:Y:S01]  /*16eb0*/  IMAD.MOV R3, RZ, RZ, -R3 ;  /* 0x000000ffff037224 */ /* 0x000fe200078e0a03 */
[----:B------:R-:W-:Y:S01]  /*16ec0*/  @!P3 IADD3 R26, R26, -R250, RZ ;  /* 0x800000fa1a1ab210 */ /* 0x000fe20007ffe0ff */
[----:B------:R-:W-:Y:S01]  /*16ed0*/  IMAD.HI.U32 R0, R246, R25, RZ ;  /* 0x00000019f6007227 */ /* 0x000fe200078e00ff */
[C---:B------:R-:W-:Y:S02]  /*16ee0*/  ISETP.GT.U32.AND P6, PT, R250.reuse, R28, PT ;  /* 0x0000001cfa00720c */ /* 0x040fe40003fc4070 */
[C---:B------:R-:W-:Y:S01]  /*16ef0*/  ISETP.GT.U32.AND P3, PT, R250.reuse, R26, PT ;  /* 0x0000001afa00720c */ /* 0x040fe20003f64070 */
[----:B------:R-:W-:Y:S02]  /*16f00*/  IMAD R24, R250, R3, R24 ;  /* 0x00000003fa187224 */ /* 0x000fe400078e0218 */
[----:B------:R-:W-:-:S02]  /*16f10*/  IMAD.MOV R0, RZ, RZ, -R0 ;  /* 0x000000ffff007224 */ /* 0x000fc400078e0a00 */
[--C-:B------:R-:W-:Y:S01]  /*16f20*/  @!P4 IMAD.IADD R27, R27, 0x1, -R250.reuse ;  /* 0x000000011b1bc824 */ /* 0x100fe200078e0afa */
[----:B------:R-:W-:Y:S01]  /*16f30*/  ISETP.GT.U32.AND P4, PT, R250, R24, PT ;  /* 0x00000018fa00720c */ /* 0x000fe20003f84070 */
[----:B------:R-:W-:Y:S02]  /*16f40*/  VIADD R4, R2, 0x1dd ;  /* 0x000001dd02047836 */ /* 0x000fe40000000000 */
[----:B------:R-:W-:Y:S02]  /*16f50*/  IMAD R25, R250, R0, R25 ;  /* 0x00000000fa197224 */ /* 0x000fe400078e0219 */
[--C-:B------:R-:W-:Y:S01]  /*16f60*/  @!P6 IMAD.IADD R28, R28, 0x1, -R250.reuse ;  /* 0x000000011c1ce824 */ /* 0x100fe200078e0afa */
[----:B------:R-:W-:Y:S01]  /*16f70*/  IABS R23, R4 ;  /* 0x0000000400177213 */ /* 0x000fe20000000000 */
[----:B------:R-:W-:Y:S01]  /*16f80*/  VIADD R0, R2, 0x1de ;  /* 0x000001de02007836 */ /* 0x000fe20000000000 */
[----:B------:R-:W-:Y:S01]  /*16f90*/  ISETP.GT.U32.AND P6, PT, R250, R25, PT ;  /* 0x00000019fa00720c */ /* 0x000fe20003fc4070 */
[----:B------:R-:W-:Y:S01]  /*16fa0*/  @!P3 IMAD.IADD R26, R26, 0x1, -R250 ;  /* 0x000000011a1ab824 */ /* 0x000fe200078e0afa */
[----:B------:R-:W-:Y:S01]  /*16fb0*/  ISETP.GE.AND P3, PT, R5, RZ, PT ;  /* 0x000000ff0500720c */ /* 0x000fe20003f66270 */
[----:B------:R-:W-:Y:S01]  /*16fc0*/  IMAD.HI.U32 R6, R246, R23, RZ ;  /* 0x00000017f6067227 */ /* 0x000fe200078e00ff */
[----:B------:R-:W-:-:S03]  /*16fd0*/  IABS R22, R0 ;  /* 0x0000000000167213 */ /* 0x000fc60000000000 */
[----:B------:R-:W-:Y:S01]  /*16fe0*/  @!P4 IMAD.IADD R24, R24, 0x1, -R250 ;  /* 0x000000011818c824 */ /* 0x000fe200078e0afa */
[----:B------:R-:W-:Y:S01]  /*16ff0*/  IADD3 R5, -R6, RZ, RZ ;  /* 0x000000ff06057210 */ /* 0x000fe20007ffe1ff */
[----:B------:R-:W-:Y:S01]  /*17000*/  @!P0 IMAD.MOV R28, RZ, RZ, -R28 ;  /* 0x000000ffff1c8224 */ /* 0x000fe200078e0a1c */
[----:B------:R-:W-:Y:S01]  /*17010*/  ISETP.GE.AND P0, PT, R4, RZ, PT ;  /* 0x000000ff0400720c */ /* 0x000fe20003f06270 */
[----:B------:R-:W-:Y:S01]  /*17020*/  IMAD.HI.U32 R4, R246, R22, RZ ;  /* 0x00000016f6047227 */ /* 0x000fe200078e00ff */
[----:B------:R-:W-:-:S03]  /*17030*/  ISETP.GT.U32.AND P4, PT, R250, R24, PT ;  /* 0x00000018fa00720c */ /* 0x000fc60003f84070 */
[----:B------:R-:W-:Y:S02]  /*17040*/  @!P6 IMAD.IADD R25, R25, 0x1, -R250 ;  /* 0x000000011919e824 */ /* 0x000fe400078e0afa */
[----:B------:R-:W-:Y:S02]  /*17050*/  IMAD R23, R250, R5, R23 ;  /* 0x00000005fa177224 */ /* 0x000fe400078e0217 */
[----:B------:R-:W-:Y:S01]  /*17060*/  VIADD R3, R2, 0x1df ;  /* 0x000001df02037836 */ /* 0x000fe20000000000 */
[C---:B------:R-:W-:Y:S01]  /*17070*/  ISETP.GT.U32.AND P6, PT, R250.reuse, R25, PT ;  /* 0x00000019fa00720c */ /* 0x040fe20003fc4070 */
[----:B------:R-:W-:Y:S02]  /*17080*/  IMAD.MOV R5, RZ, RZ, -R4 ;  /* 0x000000ffff057224 */ /* 0x000fe400078e0a04 */
[----:B------:R-:W-:Y:S01]  /*17090*/  @!P2 IMAD.MOV R27, RZ, RZ, -R27 ;  /* 0x000000ffff1ba224 */ /* 0x000fe200078e0a1b */
[C---:B------:R-:W-:Y:S01]  /*170a0*/  ISETP.GT.U32.AND P2, PT, R250.reuse, R23, PT ;  /* 0x00000017fa00720c */ /* 0x040fe20003f44070 */
[----:B------:R-:W-:Y:S01]  /*170b0*/  IMAD R22, R250, R5, R22 ;  /* 0x00000005fa167224 */ /* 0x000fe200078e0216 */
[----:B------:R-:W-:Y:S01]  /*170c0*/  IABS R21, R3 ;  /* 0x0000000300157213 */ /* 0x000fe20000000000 */
[----:B------:R-:W-:-:S02]  /*170d0*/  @!P4 IMAD.IADD R24, R24, 0x1, -R250 ;  /* 0x000000011818c824 */ /* 0x000fc400078e0afa */
[----:B------:R-:W-:Y:S01]  /*170e0*/  @!P1 IMAD.MOV R26, RZ, RZ, -R26 ;  /* 0x000000ffff1a9224 */ /* 0x000fe200078e0a1a */
[----:B------:R-:W-:Y:S01]  /*170f0*/  ISETP.GT.U32.AND P4, PT, R250, R22, PT ;  /* 0x00000016fa00720c */ /* 0x000fe20003f84070 */
[----:B------:R-:W-:Y:S01]  /*17100*/  IMAD.HI.U32 R6, R246, R21, RZ ;  /* 0x00000015f6067227 */ /* 0x000fe200078e00ff */
[----:B------:R-:W-:Y:S02]  /*17110*/  @!P3 IADD3 R24, -R24, RZ, RZ ;  /* 0x000000ff1818b210 */ /* 0x000fe40007ffe1ff */
[----:B------:R-:W-:Y:S01]  /*17120*/  @!P6 IADD3 R25, R25, -R250, RZ ;  /* 0x800000fa1919e210 */ /* 0x000fe20007ffe0ff */
[----:B------:R-:W-:Y:S01]  /*17130*/  IMAD.MOV R4, RZ, RZ, -R6 ;  /* 0x000000ffff047224 */ /* 0x000fe200078e0a06 */
[----:B------:R-:W-:Y:S01]  /*17140*/  ISETP.GE.AND P6, PT, R3, RZ, PT ;  /* 0x000000ff0300720c */ /* 0x000fe20003fc6270 */
[----:B------:R-:W-:Y:S01]  /*17150*/  @!P2 IMAD.IADD R23, R23, 0x1, -R250 ;  /* 0x000000011717a824 */ /* 0x000fe200078e0afa */
[----:B------:R-:W-:Y:S01]  /*17160*/  ISETP.GE.AND P1, PT, R0, RZ, PT ;  /* 0x000000ff0000720c */ /* 0x000fe20003f26270 */
[----:B------:R-:W-:-:S02]  /*17170*/  IMAD R21, R250, R4, R21 ;  /* 0x00000004fa157224 */ /* 0x000fc400078e0215 */
[----:B------:R-:W-:Y:S02]  /*17180*/  VIADD R4, R2, 0x1e0 ;  /* 0x000001e002047836 */ /* 0x000fe40000000000 */
[----:B------:R-:W-:Y:S01]  /*17190*/  @!P5 IMAD.MOV R25, RZ, RZ, -R25 ;  /* 0x000000ffff19d224 */ /* 0x000fe200078e0a19 */
[----:B------:R-:W-:Y:S01]  /*171a0*/  ISETP.GT.U32.AND P5, PT, R250, R23, PT ;  /* 0x00000017fa00720c */ /* 0x000fe20003fa4070 */
[----:B------:R-:W-:Y:S01]  /*171b0*/  VIADD R3, R2, 0x1e1 ;  /* 0x000001e102037836 */ /* 0x000fe20000000000 */
[----:B------:R-:W-:Y:S01]  /*171c0*/  IABS R20, R4 ;  /* 0x0000000400147213 */ /* 0x000fe20000000000 */
[----:B------:R-:W-:Y:S01]  /*171d0*/  @!P4 IMAD.IADD R22, R22, 0x1, -R250 ;  /* 0x000000011616c824 */ /* 0x000fe200078e0afa */
[----:B------:R-:W-:Y:S01]  /*171e0*/  ISETP.GT.U32.AND P2, PT, R250, R21, PT ;  /* 0x00000015fa00720c */ /* 0x000fe20003f44070 */
[----:B------:R-:W-:Y:S01]  /*171f0*/  VIADD R0, R2, 0x1e2 ;  /* 0x000001e202007836 */ /* 0x000fe20000000000 */
[----:B------:R-:W-:Y:S01]  /*17200*/  IABS R19, R3 ;  /* 0x0000000300137213 */ /* 0x000fe20000000000 */
[----:B------:R-:W-:Y:S01]  /*17210*/  IMAD.HI.U32 R5, R246, R20, RZ ;  /* 0x00000014f6057227 */ /* 0x000fe200078e00ff */
[----:B------:R-:W-:-:S02]  /*17220*/  ISETP.GT.U32.AND P3, PT, R250, R22, PT ;  /* 0x00000016fa00720c */ /* 0x000fc40003f64070 */
[----:B------:R-:W-:Y:S01]  /*17230*/  ISETP.GE.AND P4, PT, R4, RZ, PT ;  /* 0x000000ff0400720c */ /* 0x000fe20003f86270 */
[----:B------:R-:W-:Y:S01]  /*17240*/  IMAD.HI.U32 R6, R246, R19, RZ ;  /* 0x00000013f6067227 */ /* 0x000fe200078e00ff */
[----:B------:R-:W-:-:S03]  /*17250*/  IABS R18, R0 ;  /* 0x0000000000127213 */ /* 0x000fc60000000000 */
[----:B------:R-:W-:Y:S02]  /*17260*/  IMAD.MOV R4, RZ, RZ, -R5 ;  /* 0x000000ffff047224 */ /* 0x000fe400078e0a05 */
[--C-:B------:R-:W-:Y:S01]  /*17270*/  @!P5 IMAD.IADD R23, R23, 0x1, -R250.reuse ;  /* 0x000000011717d824 */ /* 0x100fe200078e0afa */
[----:B------:R-:W-:Y:S01]  /*17280*/  ISETP.GE.AND P5, PT, R3, RZ, PT ;  /* 0x000000ff0300720c */ /* 0x000fe20003fa6270 */
[----:B------:R-:W-:Y:S02]  /*17290*/  @!P2 IMAD.IADD R21, R21, 0x1, -R250 ;  /* 0x000000011515a824 */ /* 0x000fe400078e0afa */
[C---:B------:R-:W-:Y:S02]  /*172a0*/  IMAD R20, R250.reuse, R4, R20 ;  /* 0x00000004fa147224 */ /* 0x040fe400078e0214 */
[----:B------:R-:W-:Y:S01]  /*172b0*/  IMAD.MOV R3, RZ, RZ, -R6 ;  /* 0x000000ffff037224 */ /* 0x000fe200078e0a06 */
[----:B------:R-:W-:Y:S01]  /*172c0*/  ISETP.GT.U32.AND P2, PT, R250, R21, PT ;  /* 0x00000015fa00720c */ /* 0x000fe20003f44070 */
[----:B------:R-:W-:Y:S01]  /*172d0*/  @!P3 IMAD.IADD R22, R22, 0x1, -R250 ;  /* 0x000000011616b824 */ /* 0x000fe200078e0afa */
[----:B------:R-:W-:Y:S01]  /*172e0*/  ISETP.GE.AND P3, PT, R0, RZ, PT ;  /* 0x000000ff0000720c */ /* 0x000fe20003f66270 */
[----:B------:R-:W-:Y:S01]  /*172f0*/  @!P0 IMAD.MOV R23, RZ, RZ, -R23 ;  /* 0x000000ffff178224 */ /* 0x000fe200078e0a17 */
[C---:B------:R-:W-:Y:S01]  /*17300*/  ISETP.GT.U32.AND P0, PT, R250.reuse, R20, PT ;  /* 0x00000014fa00720c */ /* 0x040fe20003f04070 */
[----:B------:R-:W-:Y:S01]  /*17310*/  IMAD R19, R250, R3, R19 ;  /* 0x00000003fa137224 */ /* 0x000fe200078e0213 */
[----:B------:R-:W-:Y:S01]  /*17320*/  IADD3 R0, R2, 0x1e3, RZ ;  /* 0x000001e302007810 */ /* 0x000fe20007ffe0ff */
[----:B------:R-:W-:-:S03]  /*17330*/  IMAD.HI.U32 R5, R246, R18, RZ ;  /* 0x00000012f6057227 */ /* 0x000fc600078e00ff */
[----:B------:R-:W-:Y:S01]  /*17340*/  IABS R17, R0 ;  /* 0x0000000000117213 */ /* 0x000fe20000000000 */
[----:B------:R-:W-:Y:S01]  /*17350*/  @!P1 IMAD.MOV R22, RZ, RZ, -R22 ;  /* 0x000000ffff169224 */ /* 0x000fe200078e0a16 */
[----:B------:R-:W-:Y:S01]  /*17360*/  ISETP.GT.U32.AND P1, PT, R250, R19, PT ;  /* 0x00000013fa00720c */ /* 0x000fe20003f24070 */
[----:B------:R-:W-:Y:S02]  /*17370*/  IMAD.MOV R5, RZ, RZ, -R5 ;  /* 0x000000ffff057224 */ /* 0x000fe400078e0a05 */
[----:B------:R-:W-:Y:S01]  /*17380*/  @!P2 IMAD.IADD R21, R21, 0x1, -R250 ;  /* 0x000000011515a824 */ /* 0x000fe200078e0afa */
[----:B------:R-:W-:Y:S01]  /*17390*/  ISETP.GE.AND P2, PT, R0, RZ, PT ;  /* 0x000000ff0000720c */ /* 0x000fe20003f46270 */
[----:B------:R-:W-:Y:S02]  /*173a0*/  IMAD R18, R250, R5, R18 ;  /* 0x00000005fa127224 */ /* 0x000fe400078e0212 */
[----:B------:R-:W-:Y:S02]  /*173b0*/  @!P0 IMAD.IADD R20, R20, 0x1, -R250 ;  /* 0x0000000114148824 */ /* 0x000fe400078e0afa */
[----:B------:R-:W-:Y:S01]  /*173c0*/  IMAD.HI.U32 R4, R246, R17, RZ ;  /* 0x00000011f6047227 */ /* 0x000fe200078e00ff */
[----:B------:R-:W-:-:S03]  /*173d0*/  ISETP.GT.U32.AND P0, PT, R250, R18, PT ;  /* 0x00000012fa00720c */ /* 0x000fc60003f04070 */
[--C-:B------:R-:W-:Y:S01]  /*173e0*/  @!P1 IMAD.IADD R19, R19, 0x1, -R250.reuse ;  /* 0x0000000113139824 */ /* 0x100fe200078e0afa */
[----:B------:R-:W-:Y:S01]  /*173f0*/  IADD3 R4, -R4, RZ, RZ ;  /* 0x000000ff04047210 */ /* 0x000fe20007ffe1ff */
[----:B------:R-:W-:Y:S01]  /*17400*/  @!P6 IMAD.MOV R21, RZ, RZ, -R21 ;  /* 0x000000ffff15e224 */ /* 0x000fe200078e0a15 */
[----:B------:R-:W-:Y:S01]  /*17410*/  ISETP.GT.U32.AND P6, PT, R250, R20, PT ;  /* 0x00000014fa00720c */ /* 0x000fe20003fc4070 */
[----:B------:R-:W-:Y:S01]  /*17420*/  VIADD R0, R2, 0x1e4 ;  /* 0x000001e402007836 */ /* 0x000fe20000000000 */
[C---:B------:R-:W-:Y:S01]  /*17430*/  ISETP.GT.U32.AND P1, PT, R250.reuse, R19, PT ;  /* 0x00000013fa00720c */ /* 0x040fe20003f24070 */
[----:B----4-:R-:W-:Y:S02]  /*17440*/  IMAD R5, R7, R124, RZ ;  /* 0x0000007c07057224 */ /* 0x010fe400078e02ff */
[----:B------:R-:W-:Y:S01]  /*17450*/  IMAD R17, R250, R4, R17 ;  /* 0x00000004fa117224 */ /* 0x000fe200078e0211 */
[----:B------:R-:W-:Y:S01]  /*17460*/  IABS R16, R0 ;  /* 0x0000000000107213 */ /* 0x000fe20000000000 */
[----:B------:R-:W-:Y:S01]  /*17470*/  @!P0 IMAD.IADD R18, R18, 0x1, -R250 ;  /* 0x0000000112128824 */ /* 0x000fe200078e0afa */
[----:B------:R-:W-:Y:S01]  /*17480*/  STL [R1+0x260], R5 ;  /* 0x0002600501007387 */ /* 0x000fe20000100800 */
[----:B------:R-:W-:-:S02]  /*17490*/  IMAD R6, R124, 0x2, R5 ;  /* 0x000000027c067824 */ /* 0x000fc400078e0205 */
[----:B------:R-:W-:Y:S01]  /*174a0*/  IMAD.HI.U32 R4, R246, R16, RZ ;  /* 0x00000010f6047227 */ /* 0x000fe200078e00ff */
[----:B------:R-:W-:Y:S02]  /*174b0*/  ISETP.GT.U32.AND P0, PT, R250, R18, PT ;  /* 0x00000012fa00720c */ /* 0x000fe40003f04070 */
[----:B------:R1:W-:Y:S01]  /*174c0*/  STL [R1+0x224], R6 ;  /* 0x0002240601007387 */ /* 0x0003e20000100800 */
[--C-:B------:R-:W-:Y:S01]  /*174d0*/  @!P6 IMAD.IADD R20, R20, 0x1, -R250.reuse ;  /* 0x000000011414e824 */ /* 0x100fe200078e0afa */
[----:B------:R-:W-:Y:S01]  /*174e0*/  ISETP.GT.U32.AND P6, PT, R250, R17, PT ;  /* 0x00000011fa00720c */ /* 0x000fe20003fc4070 */
[----:B------:R-:W-:Y:S01]  /*174f0*/  @!P1 IMAD.IADD R19, R19, 0x1, -R250 ;  /* 0x0000000113139824 */ /* 0x000fe200078e0afa */
[----:B------:R-:W-:Y:S01]  /*17500*/  ISETP.GE.AND P1, PT, R0, RZ, PT ;  /* 0x000000ff0000720c */ /* 0x000fe20003f26270 */
[----:B------:R-:W-:Y:S02]  /*17510*/  IMAD.MOV R0, RZ, RZ, -R4 ;  /* 0x000000ffff007224 */ /* 0x000fe400078e0a04 */
[----:B------:R-:W-:-:S02]  /*17520*/  VIADD R3, R2, 0x1e5 ;  /* 0x000001e502037836 */ /* 0x000fc40000000000 */
[----:B------:R-:W-:Y:S02]  /*17530*/  IMAD R16, R250, R0, R16 ;  /* 0x00000000fa107224 */ /* 0x000fe400078e0210 */
[----:B-1----:R-:W-:Y:S01]  /*17540*/  IMAD R6, R124, 0x2, R6 ;  /* 0x000000027c067824 */ /* 0x002fe200078e0206 */
[----:B------:R-:W-:Y:S01]  /*17550*/  IABS R15, R3 ;  /* 0x00000003000f7213 */ /* 0x000fe20000000000 */
[----:B------:R-:W-:Y:S01]  /*17560*/  @!P4 IMAD.MOV R20, RZ, RZ, -R20 ;  /* 0x000000ffff14c224 */ /* 0x000fe200078e0a14 */
[----:B------:R-:W-:Y:S01]  /*17570*/  @!P0 IADD3 R18, R18, -R250, RZ ;  /* 0x800000fa12128210 */ /* 0x000fe20007ffe0ff */
[----:B------:R-:W-:Y:S01]  /*17580*/  @!P6 IMAD.IADD R17, R17, 0x1, -R250 ;  /* 0x000000011111e824 */ /* 0x000fe200078e0afa */
[----:B------:R1:W-:Y:S01]  /*17590*/  STL [R1+0x208], R6 ;  /* 0x0002080601007387 */ /* 0x0003e20000100800 */
[----:B------:R-:W-:Y:S01]  /*175a0*/  ISETP.GE.AND P0, PT, R3, RZ, PT ;  /* 0x000000ff0300720c */ /* 0x000fe20003f06270 */
[----:B------:R-:W-:Y:S01]  /*175b0*/  IMAD.HI.U32 R5, R246, R15, RZ ;  /* 0x0000000ff6057227 */ /* 0x000fe200078e00ff */
[----:B------:R-:W-:-:S02]  /*175c0*/  ISETP.GT.U32.AND P4, PT, R250, R16, PT ;  /* 0x00000010fa00720c */ /* 0x000fc40003f84070 */
[----:B------:R-:W-:Y:S01]  /*175d0*/  ISETP.GT.U32.AND P6, PT, R250, R17, PT ;  /* 0x00000011fa00720c */ /* 0x000fe20003fc4070 */
[----:B------:R-:W-:Y:S01]  /*175e0*/  IMAD.MOV R4, RZ, RZ, -R5 ;  /* 0x000000ffff047224 */ /* 0x000fe200078e0a05 */
[----:B------:R-:W-:Y:S01]  /*175f0*/  @!P3 IADD3 R18, -R18, RZ, RZ ;  /* 0x000000ff1212b210 */ /* 0x000fe20007ffe1ff */
[----:B------:R-:W-:Y:S02]  /*17600*/  VIADD R0, R2, 0x1e6 ;  /* 0x000001e602007836 */ /* 0x000fe40000000000 */
[----:B-1----:R-:W-:Y:S02]  /*17610*/  IMAD R6, R124, 0x2, R6 ;  /* 0x000000027c067824 */ /* 0x002fe400078e0206 */
[----:B------:R-:W-:Y:S01]  /*17620*/  IMAD R15, R250, R4, R15 ;  /* 0x00000004fa0f7224 */ /* 0x000fe200078e020f */
[----:B------:R-:W-:Y:S01]  /*17630*/  IABS R14, R0 ;  /* 0x00000000000e7213 */ /* 0x000fe20000000000 */
[----:B------:R-:W-:Y:S01]  /*17640*/  IMAD R3, R124, 0x2, R6 ;  /* 0x000000027c037824 */ /* 0x000fe200078e0206 */
[----:B------:R-:W-:Y:S01]  /*17650*/  STL [R1+0x1d8], R6 ;  /* 0x0001d80601007387 */ /* 0x000fe20000100800 */
[--C-:B------:R-:W-:Y:S01]  /*17660*/  @!P4 IMAD.IADD R16, R16, 0x1, -R250.reuse ;  /* 0x000000011010c824 */ /* 0x100fe200078e0afa */
[C---:B------:R-:W-:Y:S01]  /*17670*/  ISETP.GT.U32.AND P3, PT, R250.reuse, R15, PT ;  /* 0x0000000ffa00720c */ /* 0x040fe20003f64070 */
[----:B------:R-:W-:Y:S01]  /*17680*/  @!P6 IMAD.IADD R17, R17, 0x1, -R250 ;  /* 0x000000011111e824 */ /* 0x000fe200078e0afa */
[----:B------:R1:W-:Y:S01]  /*17690*/  STL [R1+0x708], R3 ;  /* 0x0007080301007387 */ /* 0x0003e20000100800 */
[----:B------:R-:W-:Y:S01]  /*176a0*/  @!P5 IMAD.MOV R19, RZ, RZ, -R19 ;  /* 0x000000ffff13d224 */ /* 0x000fe200078e0a13 */
[----:B------:R-:W-:-:S02]  /*176b0*/  ISETP.GT.U32.AND P4, PT, R250, R16, PT ;  /* 0x00000010fa00720c */ /* 0x000fc40003f84070 */
[----:B------:R-:W-:Y:S01]  /*176c0*/  ISETP.GE.AND P5, PT, R0, RZ, PT ;  /* 0x000000ff0000720c */ /* 0x000fe20003fa6270 */
[----:B------:R-:W-:Y:S01]  /*176d0*/  VIADD R0, R2, 0x1e8 ;  /* 0x000001e802007836 */ /* 0x000fe20000000000 */
[----:B------:R-:W-:Y:S01]  /*176e0*/  @!P2 IADD3 R17, -R17, RZ, RZ ;  /* 0x000000ff1111a210 */ /* 0x000fe20007ffe1ff */
[----:B-1----:R-:W-:-:S03]  /*176f0*/  IMAD R3, R124, 0x2, R3 ;  /* 0x000000027c037824 */ /* 0x002fc600078e0203 */
[----:B------:R-:W-:Y:S01]  /*17700*/  IABS R12, R0 ;  /* 0x00000000000c7213 */ /* 0x000fe20000000000 */
[--C-:B------:R-:W-:Y:S01]  /*17710*/  @!P3 IMAD.IADD R15, R15, 0x1, -R250.reuse ;  /* 0x000000010f0fb824 */ /* 0x100fe200078e0afa */
[----:B------:R-:W-:Y:S01]  /*17720*/  ISETP.GE.AND P2, PT, R0, RZ, PT ;  /* 0x000000ff0000720c */ /* 0x000fe20003f46270 */
[----:B------:R-:W-:Y:S01]  /*17730*/  IMAD R4, R124, 0x2, R3 ;  /* 0x000000027c047824 */ /* 0x000fe200078e0203 */
[----:B------:R1:W-:Y:S01]  /*17740*/  STL [R1+0x120], R3 ;  /* 0x0001200301007387 */ /* 0x0003e20000100800 */
[----:B------:R-:W-:Y:S01]  /*17750*/  @!P4 IMAD.IADD R16, R16, 0x1, -R250 ;  /* 0x000000011010c824 */ /* 0x000fe200078e0afa */
[----:B------:R-:W-:Y:S01]  /*17760*/  ISETP.GT.U32.AND P3, PT, R250, R15, PT ;  /* 0x0000000ffa00720c */ /* 0x000fe20003f64070 */
[----:B------:R-:W-:Y:S01]  /*17770*/  IMAD R5, R124, 0x2, R4 ;  /* 0x000000027c057824 */ /* 0x000fe200078e0204 */
[----:B------:R2:W-:Y:S01]  /*17780*/  STL [R1+0x11c], R4 ;  /* 0x00011c0401007387 */ /* 0x0005e20000100800 */
[C---:B------:R-:W-:Y:S02]  /*17790*/  VIADD R0, R2.reuse, 0x1e9 ;  /* 0x000001e902007836 */ /* 0x040fe40000000000 */
[----:B------:R-:W-:Y:S01]  /*177a0*/  @!P1 IMAD.MOV R16, RZ, RZ, -R16 ;  /* 0x000000ffff109224 */ /* 0x000fe200078e0a10 */
[----:B------:R3:W-:Y:S01]  /*177b0*/  STL [R1+0xc4], R5 ;  /* 0x0000c40501007387 */ /* 0x0007e20000100800 */
[----:B-1----:R-:W-:Y:S01]  /*177c0*/  VIADD R3, R2, 0x1e7 ;  /* 0x000001e702037836 */ /* 0x002fe20000000000 */
[----:B------:R-:W-:-:S04]  /*177d0*/  IABS R11, R0 ;  /* 0x00000000000b7213 */ /* 0x000fc80000000000 */
[----:B------:R-:W-:Y:S01]  /*177e0*/  ISETP.GE.AND P6, PT, R3, RZ, PT ;  /* 0x000000ff0300720c */ /* 0x000fe20003fc6270 */
[----:B------:R-:W-:Y:S01]  /*177f0*/  @!P3 IMAD.IADD R15, R15, 0x1, -R250 ;  /* 0x000000010f0fb824 */ /* 0x000fe200078e0afa */
[----:B------:R-:W-:Y:S01]  /*17800*/  IABS R13, R3 ;  /* 0x00000003000d7213 */ /* 0x000fe20000000000 */
[----:B------:R-:W-:Y:S01]  /*17810*/  IMAD.HI.U32 R3, R246, R14, RZ ;  /* 0x0000000ef6037227 */ /* 0x000fe200078e00ff */
[----:B------:R-:W-:-:S03]  /*17820*/  ISETP.GE.AND P3, PT, R0, RZ, PT ;  /* 0x000000ff0000720c */ /* 0x000fc60003f66270 */
[----:B------:R-:W-:Y:S02]  /*17830*/  IMAD.MOV R3, RZ, RZ, -R3 ;  /* 0x000000ffff037224 */ /* 0x000fe400078e0a03 */
[----:B--2---:R-:W-:-:S04]  /*17840*/  IMAD.HI.U32 R4, R246, R13, RZ ;  /* 0x0000000df6047227 */ /* 0x004fc800078e00ff */
[----:B------:R-:W-:Y:S02]  /*17850*/  IMAD R14, R250, R3, R14 ;  /* 0x00000003fa0e7224 */ /* 0x000fe400078e020e */
[----:B------:R-:W-:-:S03]  /*17860*/  IMAD.HI.U32 R3, R246, R12, RZ ;  /* 0x0000000cf6037227 */ /* 0x000fc600078e00ff */
[C---:B------:R-:W-:Y:S01]  /*17870*/  ISETP.GT.U32.AND P4, PT, R250.reuse, R14, PT ;  /* 0x0000000efa00720c */ /* 0x040fe20003f84070 */
[----:B------:R-:W-:Y:S02]  /*17880*/  IMAD.MOV R4, RZ, RZ, -R4 ;  /* 0x000000ffff047224 */ /* 0x000fe400078e0a04 */
[----:B------:R-:W-:Y:S02]  /*17890*/  IMAD.MOV R3, RZ, RZ, -R3 ;  /* 0x000000ffff037224 */ /* 0x000fe400078e0a03 */
[----:B------:R-:W-:Y:S02]  /*178a0*/  IMAD R13, R250, R4, R13 ;  /* 0x00000004fa0d7224 */ /* 0x000fe400078e020d */
[----:B---3--:R-:W-:Y:S02]  /*178b0*/  IMAD R5, R124, 0x2, R5 ;  /* 0x000000027c057824 */ /* 0x008fe400078e0205 */
[C---:B------:R-:W-:Y:S01]  /*178c0*/  IMAD R12, R250.reuse, R3, R12 ;  /* 0x00000003fa0c7224 */ /* 0x040fe200078e020c */
[----:B------:R-:W-:Y:S01]  /*178d0*/  ISETP.GT.U32.AND P1, PT, R250, R13, PT ;  /* 0x0000000dfa00720c */ /* 0x000fe20003f24070 */
[----:B------:R-:W-:Y:S01]  /*178e0*/  IMAD.HI.U32 R3, R246, R11, RZ ;  /* 0x0000000bf6037227 */ /* 0x000fe200078e00ff */
[----:B------:R1:W-:Y:S03]  /*178f0*/  STL [R1+0xbc], R5 ;  /* 0x0000bc0501007387 */ /* 0x0003e60000100800 */
[----:B------:R-:W-:-:S02]  /*17900*/  @!P4 IMAD.IADD R14, R14, 0x1, -R250 ;  /* 0x000000010e0ec824 */ /* 0x000fc400078e0afa */
[----:B------:R-:W-:Y:S02]  /*17910*/  IMAD.MOV R3, RZ, RZ, -R3 ;  /* 0x000000ffff037224 */ /* 0x000fe400078e0a03 */
[----:B------:R-:W-:Y:S01]  /*17920*/  @!P0 IMAD.MOV R15, RZ, RZ, -R15 ;  /* 0x000000ffff0f8224 */ /* 0x000fe200078e0a0f */
[C---:B------:R-:W-:Y:S01]  /*17930*/  ISETP.GT.U32.AND P4, PT, R250.reuse, R14, PT ;  /* 0x0000000efa00720c */ /* 0x040fe20003f84070 */
[----:B------:R-:W-:Y:S01]  /*17940*/  IMAD R11, R250, R3, R11 ;  /* 0x00000003fa0b7224 */ /* 0x000fe200078e020b */
[----:B-1----:R-:W-:Y:S01]  /*17950*/  LEA R5, R124, R5, 0x1 ;  /* 0x000000057c057211 */ /* 0x002fe200078e08ff */
[----:B------:R-:W-:Y:S01]  /*17960*/  VIADD R0, R2, 0x1ea ;  /* 0x000001ea02007836 */ /* 0x000fe20000000000 */
[----:B------:R-:W-:Y:S01]  /*17970*/  ISETP.GT.U32.AND P0, PT, R250, R12, PT ;  /* 0x0000000cfa00720c */ /* 0x000fe20003f04070 */
[----:B------:R-:W-:Y:S01]  /*17980*/  @!P1 IMAD.IADD R13, R13, 0x1, -R250 ;  /* 0x000000010d0d9824 */ /* 0x000fe200078e0afa */
[----:B------:R-:W-:Y:S01]  /*17990*/  IADD3 R3, R2, 0x1eb, RZ ;  /* 0x000001eb02037810 */ /* 0x000fe20007ffe0ff */
[----:B------:R-:W-:Y:S01]  /*179a0*/  IMAD R4, R124, 0x2, R5 ;  /* 0x000000027c047824 */ /* 0x000fe200078e0205 */
[----:B------:R1:W-:Y:S01]  /*179b0*/  STL [R1+0xb8], R5 ;  /* 0x0000b80501007387 */ /* 0x0003e20000100800 */
[----:B------:R-:W-:-:S02]  /*179c0*/  IABS R10, R0 ;  /* 0x00000000000a7213 */ /* 0x000fc40000000000 */
[----:B------:R-:W-:Y:S01]  /*179d0*/  IABS R9, R3 ;  /* 0x0000000300097213 */ /* 0x000fe20000000000 */
[----:B------:R2:W-:Y:S01]  /*179e0*/  STL [R1+0xb4], R4 ;  /* 0x0000b40401007387 */ /* 0x0005e20000100800 */
[--C-:B------:R-:W-:Y:S01]  /*179f0*/  @!P4 IMAD.IADD R14, R14, 0x1, -R250.reuse ;  /* 0x000000010e0ec824 */ /* 0x100fe200078e0afa */
[----:B------:R-:W-:Y:S02]  /*17a00*/  ISETP.GT.U32.AND P4, PT, R250, R11, PT ;  /* 0x0000000bfa00720c */ /* 0x000fe40003f84070 */
[----:B------:R-:W-:Y:S01]  /*17a10*/  ISETP.GE.AND P1, PT, R0, RZ, PT ;  /* 0x000000ff0000720c */ /* 0x000fe20003f26270 */
[----:B------:R-:W-:Y:S01]  /*17a20*/  @!P0 IMAD.IADD R12, R12, 0x1, -R250 ;  /* 0x000000010c0c8824 */ /* 0x000fe200078e0afa */
[----:B------:R-:W-:Y:S01]  /*17a30*/  ISETP.GT.U32.AND P0, PT, R250, R13, PT ;  /* 0x0000000dfa00720c */ /* 0x000fe20003f04070 */
[----:B-1----:R-:W-:Y:S01]  /*17a40*/  IMAD R5, R124, 0x2, R4 ;  /* 0x000000027c057824 */ /* 0x002fe200078e0204 */
[----:B------:R-:W-:Y:S01]  /*17a50*/  @!P5 IADD3 R14, -R14, RZ, RZ ;  /* 0x000000ff0e0ed210 */ /* 0x000fe20007ffe1ff */
[----:B------:R-:W-:Y:S01]  /*17a60*/  VIADD R0, R2, 0x1ec ;  /* 0x000001ec02007836 */ /* 0x000fe20000000000 */
[----:B------:R-:W-:Y:S01]  /*17a70*/  ISETP.GT.U32.AND P5, PT, R250, R12, PT ;  /* 0x0000000cfa00720c */ /* 0x000fe20003fa4070 */
[----:B--2---:R-:W-:Y:S01]  /*17a80*/  IMAD.HI.U32 R4, R246, R10, RZ ;  /* 0x0000000af6047227 */ /* 0x004fe200078e00ff */
[----:B------:R1:W-:Y:S02]  /*17a90*/  STL [R1+0xb0], R5 ;  /* 0x0000b00501007387 */ /* 0x0003e40000100800 */
[----:B------:R-:W-:Y:S01]  /*17aa0*/  IABS R8, R0 ;  /* 0x0000000000087213 */ /* 0x000fe20000000000 */
[----:B------:R-:W-:-:S02]  /*17ab0*/  IMAD.MOV R4, RZ, RZ, -R4 ;  /* 0x000000ffff047224 */ /* 0x000fc400078e0a04 */
[----:B------:R-:W-:Y:S02]  /*17ac0*/  @!P4 IMAD.IADD R11, R11, 0x1, -R250 ;  /* 0x000000010b0bc824 */ /* 0x000fe400078e0afa */
[C---:B------:R-:W-:Y:S02]  /*17ad0*/  IMAD R10, R250.reuse, R4, R10 ;  /* 0x00000004fa0a7224 */ /* 0x040fe400078e020a */
[--C-:B------:R-:W-:Y:S01]  /*17ae0*/  @!P0 IMAD.IADD R13, R13, 0x1, -R250.reuse ;  /* 0x000000010d0d8824 */ /* 0x100fe200078e0afa */
[----:B------:R-:W-:Y:S01]  /*17af0*/  ISETP.GT.U32.AND P4, PT, R250, R11, PT ;  /* 0x0000000bfa00720c */ /* 0x000fe20003f84070 */
[----:B-1----:R-:W-:Y:S01]  /*17b00*/  IMAD R5, R124, 0x2, R5 ;  /* 0x000000027c057824 */ /* 0x002fe200078e0205 */
[----:B------:R-:W-:Y:S01]  /*17b10*/  ISETP.GT.U32.AND P0, PT, R250, R10, PT ;  /* 0x0000000afa00720c */ /* 0x000fe20003f04070 */
[----:B------:R-:W-:Y:S02]  /*17b20*/  @!P5 IMAD.IADD R12, R12, 0x1, -R250 ;  /* 0x000000010c0cd824 */ /* 0x000fe400078e0afa */
[----:B------:R-:W-:Y:S01]  /*17b30*/  IMAD R7, R124, 0x2, R5 ;  /* 0x000000027c077824 */ /* 0x000fe200078e0205 */
[----:B------:R1:W-:Y:S01]  /*17b40*/  STL [R1+0xa8], R5 ;  /* 0x0000a80501007387 */ /* 0x0003e20000100800 */
[----:B------:R-:W-:-:S02]  /*17b50*/  VIADD R4, R2, 0x1ed ;  /* 0x000001ed02047836 */ /* 0x000fc40000000000 */
[----:B------:R-:W-:Y:S01]  /*17b60*/  @!P2 IMAD.MOV R12, RZ, RZ, -R12 ;  /* 0x000000ffff0ca224 */ /* 0x000fe200078e0a0c */
[----:B------:R2:W-:Y:S01]  /*17b70*/  STL [R1+0xa0], R7 ;  /* 0x0000a00701007387 */ /* 0x0005e20000100800 */
[----:B------:R-:W-:Y:S01]  /*17b80*/  @!P6 IMAD.MOV R13, RZ, RZ, -R13 ;  /* 0x000000ffff0de224 */ /* 0x000fe200078e0a0d */
[----:B------:R-:W-:Y:S01]  /*17b90*/  IABS R6, R4 ;  /* 0x0000000400067213 */ /* 0x000fe20000000000 */
[----:B------:R-:W-:Y:S01]  /*17ba0*/  @!P4 IMAD.IADD R11, R11, 0x1, -R250 ;  /* 0x000000010b0bc824 */ /* 0x000fe200078e0afa */
[----:B------:R-:W-:Y:S01]  /*17bb0*/  ISETP.GE.AND P4, PT, R3, RZ, PT ;  /* 0x000000ff0300720c */ /* 0x000fe20003f86270 */
[----:B------:R-:W-:Y:S01]  /*17bc0*/  IMAD.HI.U32 R3, R246, R8, RZ ;  /* 0x00000008f6037227 */ /* 0x000fe200078e00ff */
[----:B------:R-:W-:-:S03]  /*17bd0*/  ISETP.GE.AND P6, PT, R4, RZ, PT ;  /* 0x000000ff0400720c */ /* 0x000fc60003fc6270 */
[----:B-1----:R-:W-:-:S04]  /*17be0*/  IMAD.HI.U32 R5, R246, R9, RZ ;  /* 0x00000009f6057227 */ /* 0x002fc800078e00ff */
[----:B------:R-:W-:Y:S02]  /*17bf0*/  IMAD.MOV R5, RZ, RZ, -R5 ;  /* 0x000000ffff057224 */ /* 0x000fe400078e0a05 */
[----:B------:R-:W-:Y:S01]  /*17c00*/  @!P0 IMAD.IADD R10, R10, 0x1, -R250 ;  /* 0x000000010a0a8824 */ /* 0x000fe200078e0afa */
[----:B------:R-:W-:Y:S01]  /*17c10*/  ISETP.GE.AND P0, PT, R0, RZ, PT ;  /* 0x000000ff0000720c */ /* 0x000fe20003f06270 */
[C---:B------:R-:W-:Y:S02]  /*17c20*/  IMAD R9, R250.reuse, R5, R9 ;  /* 0x00000005fa097224 */ /* 0x040fe400078e0209 */
[----:B------:R-:W-:Y:S02]  /*17c30*/  IMAD.MOV R3, RZ, RZ, -R3 ;  /* 0x000000ffff037224 */ /* 0x000fe400078e0a03 */
[----:B------:R-:W-:Y:S01]  /*17c40*/  @!P3 IMAD.MOV R11, RZ, RZ, -R11 ;  /* 0x000000ffff0bb224 */ /* 0x000fe200078e0a0b */
[C---:B------:R-:W-:Y:S01]  /*17c50*/  ISETP.GT.U32.AND P5, PT, R250.reuse, R9, PT ;  /* 0x00000009fa00720c */ /* 0x040fe20003fa4070 */
[----:B------:R-:W-:-:S02]  /*17c60*/  IMAD R8, R250, R3, R8 ;  /* 0x00000003fa087224 */ /* 0x000fc400078e0208 */
[----:B------:R-:W-:-:S03]  /*17c70*/  IMAD.HI.U32 R5, R246, R6, RZ ;  /* 0x00000006f6057227 */ /* 0x000fc600078e00ff */
[----:B------:R-:W-:Y:S01]  /*17c80*/  ISETP.GT.U32.AND P3, PT, R250, R8, PT ;  /* 0x00000008fa00720c */ /* 0x000fe20003f64070 */
[----:B------:R-:W-:Y:S02]  /*17c90*/  IMAD.MOV R0, RZ, RZ, -R5 ;  /* 0x000000ffff007224 */ /* 0x000fe400078e0a05 */
[----:B------:R-:W-:Y:S02]  /*17ca0*/  VIADD R3, R2, 0x1ef ;  /* 0x000001ef02037836 */ /* 0x000fe40000000000 */
[C---:B------:R-:W-:Y:S02]  /*17cb0*/  IMAD R6, R250.reuse, R0, R6 ;  /* 0x00000000fa067224 */ /* 0x040fe400078e0206 */
        /* <DEDUP_REMOVED lines=8> */
[----:B--2---:R-:W-:-:S03]  /*17d40*/  IMAD R7, R124, 0x2, R7 ;  /* 0x000000027c077824 */ /* 0x004fc600078e0207 */
[----:B------:R-:W-:Y:S02]  /*17d50*/  ISETP.GT.U32.AND P3, PT, R250, R8, PT ;  /* 0x00000008fa00720c */ /* 0x000fe40003f64070 */
[----:B------:R1:W-:Y:S01]  /*17d60*/  STL [R1+0x9c], R7 ;  /* 0x00009c0701007387 */ /* 0x0003e20000100800 */
[----:B------:R-:W-:Y:S01]  /*17d70*/  @!P5 IMAD.IADD R10, R10, 0x1, -R250 ;  /* 0x000000010a0ad824 */ /* 0x000fe200078e0afa */
[----:B------:R-:W-:Y:S01]  /*17d80*/  ISETP.GE.AND P5, PT, R0, RZ, PT ;  /* 0x000000ff0000720c */ /* 0x000fe20003fa6270 */
[----:B------:R-:W-:-:S03]  /*17d90*/  IMAD.HI.U32 R0, R246, R5, RZ ;  /* 0x00000005f6007227 */ /* 0x000fc600078e00ff */
[----:B------:R-:W-:Y:S01]  /*17da0*/  @!P1 IADD3 R10, -R10, RZ, RZ ;  /* 0x000000ff0a0a9210 */ /* 0x000fe20007ffe1ff */
[----:B------:R-:W-:Y:S01]  /*17db0*/  @!P2 IMAD.IADD R9, R9, 0x1, -R250 ;  /* 0x000000010909a824 */ /* 0x000fe200078e0afa */
[----:B------:R-:W-:Y:S01]  /*17dc0*/  ISETP.GT.U32.AND P1, PT, R250, R6, PT ;  /* 0x00000006fa00720c */ /* 0x000fe20003f24070 */
[----:B------:R-:W-:Y:S01]  /*17dd0*/  IMAD.MOV R0, RZ, RZ, -R0 ;  /* 0x000000ffff007224 */ /* 0x000fe200078e0a00 */
[----:B------:R-:W-:Y:S01]  /*17de0*/  ISETP.GE.AND P2, PT, R3, RZ, PT ;  /* 0x000000ff0300720c */ /* 0x000fe20003f46270 */
[----:B------:R-:W-:Y:S01]  /*17df0*/  @!P4 IMAD.MOV R9, RZ, RZ, -R9 ;  /* 0x000000ffff09c224 */ /* 0x000fe200078e0a09 */
[----:B------:R-:W-:Y:S01]  /*17e00*/  ISETP.GE.AND P4, PT, R4, RZ, PT ;  /* 0x000000ff0400720c */ /* 0x000fe20003f86270 */
[----:B------:R-:W-:Y:S01]  /*17e10*/  IMAD R5, R250, R0, R5 ;  /* 0x00000000fa057224 */ /* 0x000fe200078e0205 */
[----:B------:R-:W-:Y:S01]  /*17e20*/  IABS R3, R4 ;  /* 0x0000000400037213 */ /* 0x000fe20000000000 */
[----:B------:R-:W-:Y:S01]  /*17e30*/  IMAD.MOV.U32 R4, RZ, RZ, R237 ;  /* 0x000000ffff047224 */ /* 0x000fe200078e00ed */
[----:B-1----:R-:W-:Y:S01]  /*17e40*/  LEA R7, R124, R7, 0x1 ;  /* 0x000000077c077211 */ /* 0x002fe200078e08ff */
[----:B------:R-:W-:Y:S01]  /*17e50*/  @!P3 IMAD.IADD R8, R8, 0x1, -R250 ;  /* 0x000000010808b824 */ /* 0x000fe200078e0afa */
[----:B------:R-:W-:Y:S01]  /*17e60*/  ISETP.GT.U32.AND P3, PT, R250, R5, PT ;  /* 0x00000005fa00720c */ /* 0x000fe20003f64070 */
[----:B------:R-:W-:-:S02]  /*17e70*/  IMAD.HI.U32 R237, R246, R4, RZ ;  /* 0x00000004f6ed7227 */ /* 0x000fc400078e00ff */
[----:B------:R1:W-:Y:S02]  /*17e80*/  STL [R1+0x98], R7 ;  /* 0x0000980701007387 */ /* 0x0003e40000100800 */
[----:B------:R-:W-:Y:S02]  /*17e90*/  @!P1 IMAD.IADD R6, R6, 0x1, -R250 ;  /* 0x0000000106069824 */ /* 0x000fe400078e0afa */
[----:B------:R-:W-:Y:S02]  /*17ea0*/  IMAD.MOV R0, RZ, RZ, -R237 ;  /* 0x000000ffff007224 */ /* 0x000fe400078e0aed */
[----:B------:R-:W-:Y:S01]  /*17eb0*/  IMAD.HI.U32 R238, R246, R3, RZ ;  /* 0x00000003f6ee7227 */ /* 0x000fe200078e00ff */
[----:B------:R-:W-:-:S03]  /*17ec0*/  ISETP.GT.U32.AND P1, PT, R250, R6, PT ;  /* 0x00000006fa00720c */ /* 0x000fc60003f24070 */
[----:B------:R-:W-:Y:S02]  /*17ed0*/  IMAD R4, R250, R0, R4 ;  /* 0x00000000fa047224 */ /* 0x000fe400078e0204 */
[----:B------:R-:W-:Y:S02]  /*17ee0*/  IMAD.MOV R238, RZ, RZ, -R238 ;  /* 0x000000ffffee7224 */ /* 0x000fe400078e0aee */
[----:B------:R-:W-:Y:S02]  /*17ef0*/  VIADD R237, R2, 0x1f1 ;  /* 0x000001f102ed7836 */ /* 0x000fe40000000000 */
[----:B------:R-:W-:Y:S02]  /*17f00*/  @!P3 IMAD.IADD R5, R5, 0x1, -R250 ;  /* 0x000000010505b824 */ /* 0x000fe400078e0afa */
[----:B-1----:R-:W-:Y:S02]  /*17f10*/  IMAD R7, R124, 0x2, R7 ;  /* 0x000000027c077824 */ /* 0x002fe400078e0207 */
[----:B------:R-:W-:Y:S01]  /*17f20*/  @!P1 IADD3 R6, R6, -R250, RZ ;  /* 0x800000fa06069210 */ /* 0x000fe20007ffe0ff */
[C---:B------:R-:W-:Y:S01]  /*17f30*/  IMAD R3, R250.reuse, R238, R3 ;  /* 0x000000eefa037224 */ /* 0x040fe200078e0203 */
[C---:B------:R-:W-:Y:S01]  /*17f40*/  ISETP.GT.U32.AND P1, PT, R250.reuse, R4, PT ;  /* 0x00000004fa00720c */ /* 0x040fe20003f24070 */
[----:B------:R1:W-:Y:S01]  /*17f50*/  STL [R1+0x94], R7 ;  /* 0x0000940701007387 */ /* 0x0003e20000100800 */
[----:B------:R-:W-:Y:S01]  /*17f60*/  IABS R238, R237 ;  /* 0x000000ed00ee7213 */ /* 0x000fe20000000000 */
[----:B------:R-:W-:Y:S01]  /*17f70*/  @!P0 IMAD.MOV R8, RZ, RZ, -R8 ;  /* 0x000000ffff088224 */ /* 0x000fe200078e0a08 */
[----:B------:R-:W-:Y:S01]  /*17f80*/  ISETP.GT.U32.AND P3, PT, R250, R5, PT ;  /* 0x00000005fa00720c */ /* 0x000fe20003f64070 */
[----:B------:R-:W-:Y:S01]  /*17f90*/  VIADD R0, R2, 0x1f2 ;  /* 0x000001f202007836 */ /* 0x000fe20000000000 */
[----:B------:R-:W-:Y:S01]  /*17fa0*/  ISETP.GT.U32.AND P0, PT, R250, R3, PT ;  /* 0x00000003fa00720c */ /* 0x000fe20003f04070 */
[----:B------:R-:W-:-:S03]  /*17fb0*/  IMAD.HI.U32 R240, R246, R238, RZ ;  /* 0x000000eef6f07227 */ /* 0x000fc600078e00ff */
[----:B------:R-:W-:Y:S01]  /*17fc0*/  IABS R241, R0 ;  /* 0x0000000000f17213 */ /* 0x000fe20000000000 */
[----:B------:R-:W-:Y:S01]  /*17fd0*/  @!P6 IMAD.MOV R6, RZ, RZ, -R6 ;  /* 0x000000ffff06e224 */ /* 0x000fe200078e0a06 */
[----:B-1----:R-:W-:Y:S01]  /*17fe0*/  LEA R7, R124, R7, 0x1 ;  /* 0x000000077c077211 */ /* 0x002fe200078e08ff */
[--C-:B------:R-:W-:Y:S01]  /*17ff0*/  @!P1 IMAD.IADD R4, R4, 0x1, -R250.reuse ;  /* 0x0000000104049824 */ /* 0x100fe200078e0afa */
[----:B------:R-:W-:Y:S01]  /*18000*/  ISETP.GE.AND P1, PT, R237, RZ, PT ;  /* 0x000000ffed00720c */ /* 0x000fe20003f26270 */
[----:B------:R-:W-:Y:S01]  /*18010*/  IMAD.HI.U32 R239, R246, R241, RZ ;  /* 0x000000f1f6ef7227 */ /* 0x000fe200078e00ff */
[----:B------:R-:W-:Y:S01]  /*18020*/  IADD3 R237, -R240, RZ, RZ ;  /* 0x000000fff0ed7210 */ /* 0x000fe20007ffe1ff */
[----:B------:R1:W-:Y:S01]  /*18030*/  STL [R1+0x88], R7 ;  /* 0x0000880701007387 */ /* 0x0003e20000100800 */
[----:B------:R-:W-:Y:S01]  /*18040*/  ISETP.GT.U32.AND P6, PT, R250, R4, PT ;  /* 0x00000004fa00720c */ /* 0x000fe20003fc4070 */
[----:B------:R-:W-:Y:S01]  /*18050*/  @!P3 IMAD.IADD R5, R5, 0x1, -R250 ;  /* 0x000000010505b824 */ /* 0x000fe200078e0afa */
[----:B------:R-:W-:Y:S01]  /*18060*/  ISETP.GE.AND P3, PT, R0, RZ, PT ;  /* 0x000000ff0000720c */ /* 0x000fe20003f66270 */
[----:B------:R-:W-:Y:S01]  /*18070*/  IMAD R0, R250, R237, R238 ;  /* 0x000000edfa007224 */ /* 0x000fe200078e02ee */
[----:B------:R-:W-:Y:S01]  /*18080*/  IADD3 R238, R2, 0x1f4, RZ ;  /* 0x000001f402ee7810 */ /* 0x000fe20007ffe0ff */
[----:B------:R-:W-:-:S02]  /*18090*/  @!P0 IMAD.IADD R3, R3, 0x1, -R250 ;  /* 0x0000000103038824 */ /* 0x000fc400078e0afa */
[----:B------:R-:W-:Y:S01]  /*180a0*/  @!P5 IMAD.MOV R5, RZ, RZ, -R5 ;  /* 0x000000ffff05d224 */ /* 0x000fe200078e0a05 */
[----:B------:R-:W-:Y:S01]  /*180b0*/  ISETP.GT.U32.AND P5, PT, R250, R0, PT ;  /* 0x00000000fa00720c */ /* 0x000fe20003fa4070 */
[----:B-1----:R-:W-:Y:S01]  /*180c0*/  IMAD R7, R124, 0x2, R7 ;  /* 0x000000027c077824 */ /* 0x002fe200078e0207 */
[----:B------:R-:W-:Y:S01]  /*180d0*/  ISETP.GT.U32.AND P0, PT, R250, R3, PT ;  /* 0x00000003fa00720c */ /* 0x000fe20003f04070 */
[----:B------:R-:W-:Y:S01]  /*180e0*/  VIADD R237, R2, 0x1f3 ;  /* 0x000001f302ed7836 */ /* 0x000fe20000000000 */
[----:B------:R-:W-:Y:S01]  /*180f0*/  IABS R243, R238 ;  /* 0x000000ee00f37213 */ /* 0x000fe20000000000 */
[----:B------:R-:W-:Y:S01]  /*18100*/  @!P6 IMAD.IADD R4, R4, 0x1, -R250 ;  /* 0x000000010404e824 */ /* 0x000fe200078e0afa */
[----:B------:R1:W-:Y:S01]  /*18110*/  STL [R1+0x84], R7 ;  /* 0x0000840701007387 */ /* 0x0003e20000100800 */
[----:B------:R-:W-:Y:S01]  /*18120*/  IMAD.MOV R239, RZ, RZ, -R239 ;  /* 0x000000ffffef7224 */ /* 0x000fe200078e0aef */
[----:B------:R-:W-:Y:S01]  /*18130*/  ISETP.GE.AND P6, PT, R237, RZ, PT ;  /* 0x000000ffed00720c */ /* 0x000fe20003fc6270 */
[----:B------:R-:W-:Y:S01]  /*18140*/  @!P2 IMAD.MOV R4, RZ, RZ, -R4 ;  /* 0x000000ffff04a224 */ /* 0x000fe200078e0a04 */
[----:B------:R-:W-:Y:S01]  /*18150*/  IABS R242, R237 ;  /* 0x000000ed00f27213 */ /* 0x000fe20000000000 */
[----:B------:R-:W-:Y:S01]  /*18160*/  VIADD R237, R2, 0x1f5 ;  /* 0x000001f502ed7836 */ /* 0x000fe20000000000 */
[----:B------:R-:W-:Y:S01]  /*18170*/  ISETP.GE.AND P2, PT, R238, RZ, PT ;  /* 0x000000ffee00720c */ /* 0x000fe20003f46270 */
[----:B------:R-:W-:-:S02]  /*18180*/  @!P5 IMAD.IADD R0, R0, 0x1, -R250 ;  /* 0x000000010000d824 */ /* 0x000fc400078e0afa */
[----:B------:R-:W-:Y:S01]  /*18190*/  @!P0 IMAD.IADD R3, R3, 0x1, -R250 ;  /* 0x0000000103038824 */ /* 0x000fe200078e0afa */
[----:B------:R-:W-:Y:S01]  /*181a0*/  ISETP.GE.AND P0, PT, R237, RZ, PT ;  /* 0x000000ffed00720c */ /* 0x000fe20003f06270 */
[----:B-1----:R-:W-:Y:S01]  /*181b0*/  IMAD R7, R124, 0x2, R7 ;  /* 0x000000027c077824 */ /* 0x002fe200078e0207 */
[----:B------:R-:W-:Y:S01]  /*181c0*/  IABS R244, R237 ;  /* 0x000000ed00f47213 */ /* 0x000fe20000000000 */
[----:B------:R-:W-:Y:S01]  /*181d0*/  IMAD.HI.U32 R237, R246, R242, RZ ;  /* 0x000000f2f6ed7227 */ /* 0x000fe200078e00ff */
[C---:B------:R-:W-:Y:S02]  /*181e0*/  ISETP.GT.U32.AND P5, PT, R250.reuse, R0, PT ;  /* 0x00000000fa00720c */ /* 0x040fe40003fa4070 */
[----:B------:R1:W-:Y:S01]  /*181f0*/  STL [R1+0x70], R7 ;  /* 0x0000700701007387 */ /* 0x0003e20000100800 */
[----:B------:R-:W-:Y:S02]  /*18200*/  IMAD R241, R250, R239, R241 ;  /* 0x000000effaf17224 */ /* 0x000fe400078e02f1 */
[----:B------:R-:W-:-:S02]  /*18210*/  IMAD.MOV R237, RZ, RZ, -R237 ;  /* 0x000000ffffed7224 */ /* 0x000fc400078e0aed */
[----:B------:R-:W-:Y:S01]  /*18220*/  @!P4 IMAD.MOV R3, RZ, RZ, -R3 ;  /* 0x000000ffff03c224 */ /* 0x000fe200078e0a03 */
[C---:B------:R-:W-:Y:S01]  /*18230*/  ISETP.GT.U32.AND P4, PT, R250.reuse, R241, PT ;  /* 0x000000f1fa00720c */ /* 0x040fe20003f84070 */
[----:B------:R-:W-:Y:S02]  /*18240*/  IMAD R242, R250, R237, R242 ;  /* 0x000000edfaf27224 */ /* 0x000fe400078e02f2 */
[----:B------:R-:W-:-:S04]  /*18250*/  IMAD.HI.U32 R238, R246, R243, RZ ;  /* 0x000000f3f6ee7227 */ /* 0x000fc800078e00ff */
[----:B-1----:R-:W-:Y:S02]  /*18260*/  IMAD R7, R124, 0x2, R7 ;  /* 0x000000027c077824 */ /* 0x002fe400078e0207 */
[----:B------:R-:W-:Y:S01]  /*18270*/  @!P5 IMAD.IADD R0, R0, 0x1, -R250 ;  /* 0x000000010000d824 */ /* 0x000fe200078e0afa */
[----:B------:R-:W-:Y:S01]  /*18280*/  ISETP.GT.U32.AND P5, PT, R250, R242, PT ;  /* 0x000000f2fa00720c */ /* 0x000fe20003fa4070 */
[----:B------:R-:W-:Y:S01]  /*18290*/  IMAD.MOV R237, RZ, RZ, -R238 ;  /* 0x000000ffffed7224 */ /* 0x000fe200078e0aee */
[----:B------:R1:W-:Y:S01]  /*182a0*/  STL [R1+0x6c], R7 ;  /* 0x00006c0701007387 */ /* 0x0003e20000100800 */
[----:B------:R-:W-:Y:S02]  /*182b0*/  @!P4 IMAD.IADD R241, R241, 0x1, -R250 ;  /* 0x00000001f1f1c824 */ /* 0x000fe400078e0afa */
[----:B------:R-:W-:-:S03]  /*182c0*/  IMAD.HI.U32 R239, R246, R244, RZ ;  /* 0x000000f4f6ef7227 */ /* 0x000fc600078e00ff */
[C---:B------:R-:W-:Y:S01]  /*182d0*/  ISETP.GT.U32.AND P4, PT, R250.reuse, R241, PT ;  /* 0x000000f1fa00720c */ /* 0x040fe20003f84070 */
[----:B------:R-:W-:Y:S01]  /*182e0*/  IMAD R243, R250, R237, R243 ;  /* 0x000000edfaf37224 */ /* 0x000fe200078e02f3 */
[----:B------:R-:W-:Y:S01]  /*182f0*/  IADD3 R237, R2, 0x1f6, RZ ;  /* 0x000001f602ed7810 */ /* 0x000fe20007ffe0ff */
[----:B------:R-:W-:Y:S01]  /*18300*/  IMAD.MOV R238, RZ, RZ, -R239 ;  /* 0x000000ffffee7224 */ /* 0x000fe200078e0aef */
[----:B-1----:R-:W-:Y:S01]  /*18310*/  LEA R7, R124, R7, 0x1 ;  /* 0x000000077c077211 */ /* 0x002fe200078e08ff */
[----:B------:R-:W-:Y:S01]  /*18320*/  @!P5 IMAD.IADD R242, R242, 0x1, -R250 ;  /* 0x00000001f2f2d824 */ /* 0x000fe200078e0afa */
[----:B------:R-:W-:Y:S01]  /*18330*/  IABS R247, R237 ;  /* 0x000000ed00f77213 */ /* 0x000fe20000000000 */
[C---:B------:R-:W-:Y:S02]  /*18340*/  IMAD R244, R250.reuse, R238, R244 ;  /* 0x000000eefaf47224 */ /* 0x040fe400078e02f4 */
[----:B------:R1:W-:Y:S01]  /*18350*/  STL [R1+0x68], R7 ;  /* 0x0000680701007387 */ /* 0x0003e20000100800 */
[----:B------:R-:W-:Y:S01]  /*18360*/  ISETP.GT.U32.AND P5, PT, R250, R242, PT ;  /* 0x000000f2fa00720c */ /* 0x000fe20003fa4070 */
[----:B------:R-:W-:Y:S01]  /*18370*/  @!P1 IMAD.MOV R0, RZ, RZ, -R0 ;  /* 0x000000ffff009224 */ /* 0x000fe200078e0a00 */
[----:B------:R-:W-:Y:S01]  /*18380*/  ISETP.GE.AND P1, PT, R237, RZ, PT ;  /* 0x000000ffed00720c */ /* 0x000fe20003f26270 */
[----:B------:R-:W-:Y:S01]  /*18390*/  IMAD.HI.U32 R237, R246, R247, RZ ;  /* 0x000000f7f6ed7227 */ /* 0x000fe200078e00ff */
[----:B------:R-:W-:-:S02]  /*183a0*/  @!P4 IADD3 R241, R241, -R250, RZ ;  /* 0x800000faf1f1c210 */ /* 0x000fc40007ffe0ff */
[----:B------:R-:W-:Y:S01]  /*183b0*/  ISETP.GT.U32.AND P4, PT, R250, R243, PT ;  /* 0x000000f3fa00720c */ /* 0x000fe20003f84070 */
[----:B------:R-:W-:Y:S01]  /*183c0*/  IMAD.HI.U32 R238, R246, R251, RZ ;  /* 0x000000fbf6ee7227 */ /* 0x000fe200078e00ff */
[----:B------:R-:W-:-:S03]  /*183d0*/  @!P3 IADD3 R241, -R241, RZ, RZ ;  /* 0x000000fff1f1b210 */ /* 0x000fc60007ffe1ff */
[----:B-1----:R-:W-:Y:S02]  /*183e0*/  IMAD R7, R124, 0x2, R7 ;  /* 0x000000027c077824 */ /* 0x002fe400078e0207 */
[----:B------:R-:W-:Y:S01]  /*183f0*/  @!P5 IMAD.IADD R242, R242, 0x1, -R250 ;  /* 0x00000001f2f2d824 */ /* 0x000fe200078e0afa */
[----:B------:R-:W-:Y:S01]  /*18400*/  ISETP.GT.U32.AND P5, PT, R250, R244, PT ;  /* 0x000000f4fa00720c */ /* 0x000fe20003fa4070 */
[----:B------:R-:W-:Y:S01]  /*18410*/  IMAD.MOV R237, RZ, RZ, -R237 ;  /* 0x000000ffffed7224 */ /* 0x000fe200078e0aed */
[----:B------:R1:W-:Y:S01]  /*18420*/  STL [R1+0x64], R7 ;  /* 0x0000640701007387 */ /* 0x0003e20000100800 */
[----:B------:R-:W-:Y:S02]  /*18430*/  IMAD.HI.U32 R240, R246, R248, RZ ;  /* 0x000000f8f6f07227 */ /* 0x000fe400078e00ff */
[----:B------:R-:W-:Y:S02]  /*18440*/  @!P4 IADD3 R243, R243, -R250, RZ ;  /* 0x800000faf3f3c210 */ /* 0x000fe40007ffe0ff */
[----:B------:R-:W-:-:S02]  /*18450*/  IMAD.MOV R238, RZ, RZ, -R238 ;  /* 0x000000ffffee7224 */ /* 0x000fc400078e0aee */
[C---:B------:R-:W-:Y:S01]  /*18460*/  ISETP.GT.U32.AND P4, PT, R250.reuse, R243, PT ;  /* 0x000000f3fa00720c */ /* 0x040fe20003f84070 */
[----:B------:R-:W-:Y:S01]  /*18470*/  IMAD R247, R250, R237, R247 ;  /* 0x000000edfaf77224 */ /* 0x000fe200078e02f7 */
[----:B------:R-:W-:Y:S01]  /*18480*/  IABS R237, R231 ;  /* 0x000000e700ed7213 */ /* 0x000fe20000000000 */
[----:B-1----:R-:W-:Y:S02]  /*18490*/  IMAD R7, R124, 0x2, R7 ;  /* 0x000000027c077824 */ /* 0x002fe400078e0207 */
[----:B------:R-:W-:Y:S02]  /*184a0*/  @!P5 IMAD.IADD R244, R244, 0x1, -R250 ;  /* 0x00000001f4f4d824 */ /* 0x000fe400078e0afa */
[----:B------:R-:W-:Y:S01]  /*184b0*/  IMAD.MOV R240, RZ, RZ, -R240 ;  /* 0x000000fffff07224 */ /* 0x000fe200078e0af0 */
[----:B------:R1:W-:Y:S01]  /*184c0*/  STL [R1+0x60], R7 ;  /* 0x0000600701007387 */ /* 0x0003e20000100800 */
[C---:B------:R-:W-:Y:S01]  /*184d0*/  IMAD R251, R250.reuse, R238, R251 ;  /* 0x000000eefafb7224 */ /* 0x040fe200078e02fb */
[----:B------:R-:W-:Y:S01]  /*184e0*/  ISETP.GT.U32.AND P5, PT, R250, R244, PT ;  /* 0x000000f4fa00720c */ /* 0x000fe20003fa4070 */
[----:B------:R-:W-:Y:S01]  /*184f0*/  IMAD.HI.U32 R239, R246, R249, RZ ;  /* 0x000000f9f6ef7227 */ /* 0x000fe200078e00ff */
[----:B------:R-:W-:-:S03]  /*18500*/  IABS R238, R232 ;  /* 0x000000e800ee7213 */ /* 0x000fc60000000000 */
[----:B------:R-:W-:Y:S01]  /*18510*/  @!P4 IMAD.IADD R243, R243, 0x1, -R250 ;  /* 0x00000001f3f3c824 */ /* 0x000fe200078e0afa */
[C---:B------:R-:W-:Y:S01]  /*18520*/  ISETP.GT.U32.AND P4, PT, R250.reuse, R247, PT ;  /* 0x000000f7fa00720c */ /* 0x040fe20003f84070 */
[----:B------:R-:W-:Y:S02]  /*18530*/  IMAD R248, R250, R240, R248 ;  /* 0x000000f0faf87224 */ /* 0x000fe400078e02f8 */
[----:B-1----:R-:W-:Y:S02]  /*18540*/  IMAD R7, R124, 0x2, R7 ;  /* 0x000000027c077824 */ /* 0x002fe400078e0207 */
[----:B------:R-:W-:-:S03]  /*18550*/  IMAD.HI.U32 R245, R246, R237, RZ ;  /* 0x000000edf6f57227 */ /* 0x000fc600078e00ff */
[----:B------:R1:W-:Y:S01]  /*18560*/  STL [R1+0x5c], R7 ;  /* 0x00005c0701007387 */ /* 0x0003e20000100800 */
[----:B------:R-:W-:Y:S01]  /*18570*/  IMAD.MOV R239, RZ, RZ, -R239 ;  /* 0x000000ffffef7224 */ /* 0x000fe200078e0aef */
[----:B------:R-:W-:Y:S01]  /*18580*/  IADD3 R227, -R245, RZ, RZ ;  /* 0x000000fff5e37210 */ /* 0x000fe20007ffe1ff */
[----:B------:R-:W-:-:S04]  /*18590*/  IMAD.HI.U32 R240, R246, R238, RZ ;  /* 0x000000eef6f07227 */ /* 0x000fc800078e00ff */
[----:B------:R-:W-:Y:S01]  /*185a0*/  @!P5 IMAD.IADD R244, R244, 0x1, -R250 ;  /* 0x00000001f4f4d824 */ /* 0x000fe200078e0afa */
[C---:B------:R-:W-:Y:S01]  /*185b0*/  ISETP.GT.U32.AND P5, PT, R250.reuse, R248, PT ;  /* 0x000000f8fa00720c */ /* 0x040fe20003fa4070 */
[----:B------:R-:W-:Y:S01]  /*185c0*/  IMAD R249, R250, R239, R249 ;  /* 0x000000effaf97224 */ /* 0x000fe200078e02f9 */
[----:B------:R-:W-:Y:S01]  /*185d0*/  IABS R239, R233 ;  /* 0x000000e900ef7213 */ /* 0x000fe20000000000 */
[----:B-1----:R-:W-:Y:S02]  /*185e0*/  IMAD R7, R124, 0x2, R7 ;  /* 0x000000027c077824 */ /* 0x002fe400078e0207 */
[----:B------:R-:W-:Y:S02]  /*185f0*/  IMAD.MOV R245, RZ, RZ, -R240 ;  /* 0x000000fffff57224 */ /* 0x000fe400078e0af0 */
[----:B------:R-:W-:Y:S01]  /*18600*/  @!P4 IMAD.IADD R247, R247, 0x1, -R250 ;  /* 0x00000001f7f7c824 */ /* 0x000fe200078e0afa */
[----:B------:R1:W-:Y:S01]  /*18610*/  STL [R1+0x58], R7 ;  /* 0x0000580701007387 */ /* 0x0003e20000100800 */
[C---:B------:R-:W-:Y:S01]  /*18620*/  IMAD R238, R250.reuse, R245, R238 ;  /* 0x000000f5faee7224 */ /* 0x040fe200078e02ee */
[----:B------:R-:W-:Y:S01]  /*18630*/  ISETP.GT.U32.AND P4, PT, R250, R249, PT ;  /* 0x000000f9fa00720c */ /* 0x000fe20003f84070 */
[----:B------:R-:W-:Y:S01]  /*18640*/  IMAD.HI.U32 R245, R246, R239, RZ ;  /* 0x000000eff6f57227 */ /* 0x000fe200078e00ff */
[----:B------:R-:W-:-:S03]  /*18650*/  ISETP.GT.U32.AND P3, PT, R250, R247, PT ;  /* 0x000000f7fa00720c */ /* 0x000fc60003f64070 */
[----:B------:R-:W-:Y:S02]  /*18660*/  IMAD.MOV.U32 R240, RZ, RZ, R229 ;  /* 0x000000fffff07224 */ /* 0x000fe400078e00e5 */
[----:B------:R-:W-:Y:S02]  /*18670*/  IMAD R237, R250, R227, R237 ;  /* 0x000000e3faed7224 */ /* 0x000fe400078e02ed */
[----:B-1----:R-:W-:Y:S02]  /*18680*/  IMAD R7, R124, 0x2, R7 ;  /* 0x000000027c077824 */ /* 0x002fe400078e0207 */
[----:B------:R-:W-:Y:S02]  /*18690*/  IMAD.MOV R245, RZ, RZ, -R245 ;  /* 0x000000fffff57224 */ /* 0x000fe400078e0af5 */
[----:B------:R-:W-:Y:S01]  /*186a0*/  IMAD.HI.U32 R227, R246, R240, RZ ;  /* 0x000000f0f6e37227 */ /* 0x000fe200078e00ff */
[----:B------:R1:W-:Y:S03]  /*186b0*/  STL [R1+0x44], R7 ;  /* 0x0000440701007387 */ /* 0x0003e60000100800 */
[----:B------:R-:W-:Y:S01]  /*186c0*/  @!P5 IMAD.IADD R248, R248, 0x1, -R250 ;  /* 0x00000001f8f8d824 */ /* 0x000fe200078e0afa */
[C---:B------:R-:W-:Y:S01]  /*186d0*/  ISETP.GT.U32.AND P5, PT, R250.reuse, R251, PT ;  /* 0x000000fbfa00720c */ /* 0x040fe20003fa4070 */
[----:B------:R-:W-:-:S02]  /*186e0*/  IMAD R239, R250, R245, R239 ;  /* 0x000000f5faef7224 */ /* 0x000fc400078e02ef */
[----:B------:R-:W-:Y:S01]  /*186f0*/  IMAD.MOV R229, RZ, RZ, -R227 ;  /* 0x000000ffffe57224 */ /* 0x000fe200078e0ae3 */
[----:B------:R-:W-:Y:S01]  /*18700*/  IABS R227, R235 ;  /* 0x000000eb00e37213 */ /* 0x000fe20000000000 */
[----:B------:R-:W-:Y:S02]  /*18710*/  VIADD R245, R2, 0x105 ;  /* 0x0000010502f57836 */ /* 0x000fe40000000000 */
[----:B-1----:R-:W-:Y:S02]  /*18720*/  IMAD R7, R124, 0x2, R7 ;  /* 0x000000027c077824 */ /* 0x002fe400078e0207 */
[----:B------:R-:W-:Y:S01]  /*18730*/  IMAD R240, R250, R229, R240 ;  /* 0x000000e5faf07224 */ /* 0x000fe200078e02f0 */
[----:B------:R-:W-:Y:S01]  /*18740*/  IABS R229, R245 ;  /* 0x000000f500e57213 */ /* 0x000fe20000000000 */
[----:B------:R-:W-:Y:S01]  /*18750*/  @!P4 IMAD.IADD R249, R249, 0x1, -R250 ;  /* 0x00000001f9f9c824 */ /* 0x000fe200078e0afa */
[----:B------:R1:W-:Y:S01]  /*18760*/  STL [R1+0x40], R7 ;  /* 0x0000400701007387 */ /* 0x0003e20000100800 */
[----:B------:R-:W-:Y:S01]  /*18770*/  @!P0 IMAD.MOV R244, RZ, RZ, -R244 ;  /* 0x000000fffff48224 */ /* 0x000fe200078e0af4 */
[----:B------:R-:W-:Y:S01]  /*18780*/  ISETP.GE.AND P4, PT, R245, RZ, PT ;  /* 0x000000fff500720c */ /* 0x000fe20003f86270 */
[----:B------:R-:W-:Y:S01]  /*18790*/  IMAD.HI.U32 R245, R246, R227, RZ ;  /* 0x000000e3f6f57227 */ /* 0x000fe200078e00ff */
[----:B------:R-:W-:-:S03]  /*187a0*/  ISETP.GT.U32.AND P0, PT, R250, R237, PT ;  /* 0x000000edfa00720c */ /* 0x000fc60003f04070 */
[----:B------:R-:W-:Y:S01]  /*187b0*/  @!P2 IMAD.MOV R243, RZ, RZ, -R243 ;  /* 0x000000fffff3a224 */ /* 0x000fe200078e0af3 */
[C---:B------:R-:W-:Y:S01]  /*187c0*/  ISETP.GT.U32.AND P2, PT, R250.reuse, R249, PT ;  /* 0x000000f9fa00720c */ /* 0x040fe20003f44070 */
[----:B------:R-:W-:Y:S01]  /*187d0*/  @!P5 IMAD.IADD R251, R251, 0x1, -R250 ;  /* 0x00000001fbfbd824 */ /* 0x000fe200078e0afa */
[----:B------:R-:W-:Y:S01]  /*187e0*/  ISETP.GT.U32.AND P5, PT, R250, R248, PT ;  /* 0x000000f8fa00720c */ /* 0x000fe20003fa4070 */
[----:B-1----:R-:W-:Y:S02]  /*187f0*/  IMAD R7, R124, 0x2, R7 ;  /* 0x000000027c077824 */ /* 0x002fe400078e0207 */
[----:B------:R-:W-:Y:S02]  /*18800*/  IMAD.MOV R245, RZ, RZ, -R245 ;  /* 0x000000fffff57224 */ /* 0x000fe400078e0af5 */
[----:B------:R-:W-:Y:S01]  /*18810*/  @!P6 IMAD.MOV R242, RZ, RZ, -R242 ;  /* 0x000000fffff2e224 */ /* 0x000fe200078e0af2 */
[----:B------:R1:W-:Y:S01]  /*18820*/  STL [R1+0x3c], R7 ;  /* 0x00003c0701007387 */ /* 0x0003e20000100800 */
[C---:B------:R-:W-:Y:S01]  /*18830*/  IMAD R245, R250.reuse, R245, R227 ;  /* 0x000000f5faf57224 */ /* 0x040fe200078e02e3 */
[----:B------:R-:W-:Y:S01]  /*18840*/  ISETP.GT.U32.AND P6, PT, R250, R251, PT ;  /* 0x000000fbfa00720c */ /* 0x000fe20003fc4070 */
[----:B-1----:R-:W-:-:S05]  /*18850*/  IMAD R7, R124, 0x2, R7 ;  /* 0x000000027c077824 */ /* 0x002fca00078e0207 */
[----:B------:R1:W-:Y:S02]  /*18860*/  STL [R1+0x2c], R7 ;  /* 0x00002c0701007387 */ /* 0x0003e40000100800 */
[----:B-1----:R-:W-:-:S05]  /*18870*/  LEA R7, R124, R7, 0x1 ;  /* 0x000000077c077211 */ /* 0x002fca00078e08ff */
[----:B------:R1:W-:Y:S02]  /*18880*/  STL [R1+0x38], R7 ;  /* 0x0000380701007387 */ /* 0x0003e40000100800 */
[----:B-1----:R-:W-:-:S05]  /*18890*/  IMAD R7, R124, 0x2, R7 ;  /* 0x000000027c077824 */ /* 0x002fca00078e0207 */
        /* <DEDUP_REMOVED lines=16> */
[----:B------:R1:W-:Y:S01]  /*189a0*/  STL [R1+0xd0], R7 ;  /* 0x0000d00701007387 */ /* 0x0003e20000100800 */
[--C-:B------:R-:W-:Y:S01]  /*189b0*/  @!P3 IMAD.IADD R247, R247, 0x1, -R250.reuse ;  /* 0x00000001f7f7b824 */ /* 0x100fe200078e0afa */
[----:B------:R-:W-:Y:S01]  /*189c0*/  ISETP.GT.U32.AND P3, PT, R250, R238, PT ;  /* 0x000000eefa00720c */ /* 0x000fe20003f64070 */
[----:B-1----:R-:W-:Y:S02]  /*189d0*/  IMAD R7, R124, 0x2, R7 ;  /* 0x000000027c077824 */ /* 0x002fe400078e0207 */
[----:B------:R-:W-:-:S03]  /*189e0*/  @!P0 IMAD.IADD R237, R237, 0x1, -R250 ;  /* 0x00000001eded8824 */ /* 0x000fc600078e0afa */
[----:B------:R1:W-:Y:S01]  /*189f0*/  STL [R1+0xd8], R7 ;  /* 0x0000d80701007387 */ /* 0x0003e20000100800 */
[----:B------:R-:W-:Y:S01]  /*18a00*/  ISETP.GT.U32.AND P0, PT, R250, R245, PT ;  /* 0x000000f5fa00720c */ /* 0x000fe20003f04070 */
[----:B------:R-:W-:Y:S01]  /*18a10*/  IMAD.HI.U32 R246, R246, R229, RZ ;  /* 0x000000e5f6f67227 */ /* 0x000fe200078e00ff */
[----:B------:R-:W-:-:S03]  /*18a20*/  @!P2 IADD3 R249, R249, -R250, RZ ;  /* 0x800000faf9f9a210 */ /* 0x000fc60007ffe0ff */
[----:B-1----:R-:W-:Y:S01]  /*18a30*/  IMAD R7, R124, 0x2, R7 ;  /* 0x000000027c077824 */ /* 0x002fe200078e0207 */
[----:B------:R-:W-:-:S04]  /*18a40*/  ISETP.GT.U32.AND P2, PT, R250, R240, PT ;  /* 0x000000f0fa00720c */ /* 0x000fc80003f44070 */
[----:B------:R1:W-:Y:S01]  /*18a50*/  STL [R1+0xe0], R7 ;  /* 0x0000e00701007387 */ /* 0x0003e20000100800 */
[----:B------:R-:W-:Y:S01]  /*18a60*/  @!P5 IMAD.IADD R248, R248, 0x1, -R250 ;  /* 0x00000001f8f8d824 */ /* 0x000fe200078e0afa */
[----:B------:R-:W-:Y:S01]  /*18a70*/  ISETP.GT.U32.AND P5, PT, R250, R239, PT ;  /* 0x000000effa00720c */ /* 0x000fe20003fa4070 */
[----:B------:R-:W-:Y:S01]  /*18a80*/  IMAD.MOV R246, RZ, RZ, -R246 ;  /* 0x000000fffff67224 */ /* 0x000fe200078e0af6 */
[----:B------:R-:W2:Y:S01]  /*18a90*/  LDL.LU R227, [R1+0x1958] ;  /* 0x0019580001e37983 */ /* 0x000ea20000300800 */
[----:B------:R-:W-:Y:S01]  /*18aa0*/  @!P6 IMAD.IADD R251, R251, 0x1, -R250 ;  /* 0x00000001fbfbe824 */ /* 0x000fe200078e0afa */
[----:B------:R-:W-:Y:S01]  /*18ab0*/  ISETP.GE.AND P6, PT, R228, RZ, PT ;  /* 0x000000ffe400720c */ /* 0x000fe20003fc6270 */
[----:B-1----:R-:W-:Y:S02]  /*18ac0*/  IMAD R7, R124, 0x2, R7 ;  /* 0x000000027c077824 */ /* 0x002fe400078e0207 */
[----:B------:R-:W-:-:S03]  /*18ad0*/  IMAD R246, R250, R246, R229 ;  /* 0x000000f6faf67224 */ /* 0x000fc600078e02e5 */
[----:B------:R1:W-:Y:S01]  /*18ae0*/  STL [R1+0xd4], R7 ;  /* 0x0000d40701007387 */ /* 0x0003e20000100800 */
[--C-:B------:R-:W-:Y:S01]  /*18af0*/  @!P3 IMAD.IADD R238, R238, 0x1, -R250.reuse ;  /* 0x00000001eeeeb824 */ /* 0x100fe200078e0afa */
[----:B------:R-:W-:Y:S02]  /*18b00*/  ISETP.GE.AND P3, PT, R230, RZ, PT ;  /* 0x000000ffe600720c */ /* 0x000fe40003f66270 */
[----:B------:R-:W3:Y:S01]  /*18b10*/  LDL.LU R228, [R1+0x1954] ;  /* 0x0019540001e47983 */ /* 0x000ee20000300800 */
[----:B------:R-:W-:Y:S02]  /*18b20*/  @!P0 IMAD.IADD R245, R245, 0x1, -R250 ;  /* 0x00000001f5f58824 */ /* 0x000fe400078e0afa */
[----:B-1----:R-:W-:Y:S01]  /*18b30*/  IMAD R7, R124, 0x2, R7 ;  /* 0x000000027c077824 */ /* 0x002fe200078e0207 */
[----:B------:R-:W4:Y:S01]  /*18b40*/  LDL.LU R229, [R1+0x1950] ;  /* 0x0019500001e57983 */ /* 0x000f220000300800 */
[----:B------:R-:W-:-:S03]  /*18b50*/  ISETP.GT.U32.AND P0, PT, R250, R237, PT ;  /* 0x000000edfa00720c */ /* 0x000fc60003f04070 */
[----:B------:R-:W2:Y:S01]  /*18b60*/  LDL.LU R230, [R1+0x194c] ;  /* 0x00194c0001e67983 */ /* 0x000ea20000300800 */
[----:B------:R-:W-:Y:S01]  /*18b70*/  @!P2 IADD3 R240, R240, -R250, RZ ;  /* 0x800000faf0f0a210 */ /* 0x000fe20007ffe0ff */
[----:B------:R-:W-:Y:S01]  /*18b80*/  @!P1 IMAD.MOV R247, RZ, RZ, -R247 ;  /* 0x000000fffff79224 */ /* 0x000fe200078e0af7 */
[----:B------:R-:W-:Y:S01]  /*18b90*/  ISETP.GE.AND P2, PT, R236, RZ, PT ;  /* 0x000000ffec00720c */ /* 0x000fe20003f46270 */
[----:B------:R1:W-:Y:S01]  /*18ba0*/  STL [R1+0xdc], R7 ;  /* 0x0000dc0701007387 */ /* 0x0003e20000100800 */
[----:B------:R-:W-:Y:S01]  /*18bb0*/  @!P5 IMAD.IADD R239, R239, 0x1, -R250 ;  /* 0x00000001efefd824 */ /* 0x000fe200078e0afa */
[C---:B------:R-:W-:Y:S01]  /*18bc0*/  ISETP.GT.U32.AND P1, PT, R250.reuse, R238, PT ;  /* 0x000000eefa00720c */ /* 0x040fe20003f24070 */
[----:B------:R-:W-:Y:S01]  /*18bd0*/  @!P6 IMAD.MOV R248, RZ, RZ, -R248 ;  /* 0x000000fffff8e224 */ /* 0x000fe200078e0af8 */
[----:B------:R-:W-:Y:S01]  /*18be0*/  ISETP.GT.U32.AND P5, PT, R250, R246, PT ;  /* 0x000000f6fa00720c */ /* 0x000fe20003fa4070 */
[----:B-1----:R-:W-:-:S04]  /*18bf0*/  IMAD R7, R124, 0x2, R7 ;  /* 0x000000027c077824 */ /* 0x002fc800078e0207 */
[----:B------:R-:W-:Y:S01]  /*18c00*/  IMAD R236, R124, 0x2, R7 ;  /* 0x000000027cec7824 */ /* 0x000fe200078e0207 */
[----:B------:R1:W-:Y:S01]  /*18c10*/  STL [R1+0xe8], R7 ;  /* 0x0000e80701007387 */ /* 0x0003e20000100800 */
[C---:B------:R-:W-:Y:S01]  /*18c20*/  ISETP.GT.U32.AND P6, PT, R250.reuse, R239, PT ;  /* 0x000000effa00720c */ /* 0x040fe20003fc4070 */
[----:B------:R-:W-:Y:S01]  /*18c30*/  @!P3 IMAD.MOV R249, RZ, RZ, -R249 ;  /* 0x000000fffff9b224 */ /* 0x000fe200078e0af9 */
[C---:B------:R-:W-:Y:S01]  /*18c40*/  ISETP.GT.U32.AND P3, PT, R250.reuse, R240, PT ;  /* 0x000000f0fa00720c */ /* 0x040fe20003f64070 */
[--C-:B------:R-:W-:Y:S01]  /*18c50*/  @!P0 IMAD.IADD R237, R237, 0x1, -R250.reuse ;  /* 0x00000001eded8824 */ /* 0x100fe200078e0afa */
[----:B------:R-:W-:Y:S01]  /*18c60*/  ISETP.GE.AND P0, PT, R231, RZ, PT ;  /* 0x000000ffe700720c */ /* 0x000fe20003f06270 */
[----:B-1----:R-:W3:Y:S01]  /*18c70*/  LDL R7, [R1+0x1820] ;  /* 0x0018200001077983 */ /* 0x002ee20000100800 */
[----:B------:R-:W-:Y:S01]  /*18c80*/  @!P2 IMAD.MOV R251, RZ, RZ, -R251 ;  /* 0x000000fffffba224 */ /* 0x000fe200078e0afb */
[----:B------:R-:W-:Y:S01]  /*18c90*/  ISETP.GT.U32.AND P2, PT, R250, R245, PT ;  /* 0x000000f5fa00720c */ /* 0x000fe20003f44070 */
[--C-:B------:R-:W-:Y:S01]  /*18ca0*/  @!P1 IMAD.IADD R238, R238, 0x1, -R250.reuse ;  /* 0x00000001eeee9824 */ /* 0x100fe200078e0afa */
[----:B------:R1:W-:Y:S01]  /*18cb0*/  STL [R1+0xec], R236 ;  /* 0x0000ecec01007387 */ /* 0x0003e20000100800 */
[----:B------:R-:W-:-:S03]  /*18cc0*/  @!P5 IMAD.IADD R246, R246, 0x1, -R250 ;  /* 0x00000001f6f6d824 */ /* 0x000fc600078e0afa */
[----:B------:R-:W2:Y:S01]  /*18cd0*/  LDL.LU R231, [R1+0x1948] ;  /* 0x0019480001e77983 */ /* 0x000ea20000300800 */
[----:B------:R-:W-:Y:S01]  /*18ce0*/  ISETP.GE.AND P1, PT, R232, RZ, PT ;  /* 0x000000ffe800720c */ /* 0x000fe20003f26270 */
[--C-:B------:R-:W-:Y:S01]  /*18cf0*/  @!P6 IMAD.IADD R239, R239, 0x1, -R250.reuse ;  /* 0x00000001efefe824 */ /* 0x100fe200078e0afa */
[----:B-1----:R-:W-:Y:S01]  /*18d00*/  LEA R236, R124, R236, 0x1 ;  /* 0x000000ec7cec7211 */ /* 0x002fe200078e08ff */
[----:B------:R-:W-:Y:S01]  /*18d10*/  @!P3 IMAD.IADD R240, R240, 0x1, -R250 ;  /* 0x00000001f0f0b824 */ /* 0x000fe200078e0afa */
[----:B------:R-:W-:-:S03]  /*18d20*/  ISETP.GT.U32.AND P5, PT, R250, R246, PT ;  /* 0x000000f6fa00720c */ /* 0x000fc60003fa4070 */
[----:B------:R1:W-:Y:S04]  /*18d30*/  STL [R1+0xe4], R236 ;  /* 0x0000e4ec01007387 */ /* 0x0003e80000100800 */
[----:B------:R-:W4:Y:S01]  /*18d40*/  LDL.LU R232, [R1+0x1944] ;  /* 0x0019440001e87983 */ /* 0x000f220000300800 */
[----:B-1----:R-:W-:Y:S01]  /*18d50*/  IMAD R236, R124, 0x2, R236 ;  /* 0x000000027cec7824 */ /* 0x002fe200078e02ec */
[----:B------:R-:W-:-:S04]  /*18d60*/  ISETP.GE.AND P6, PT, R233, RZ, PT ;  /* 0x000000ffe900720c */ /* 0x000fc80003fc6270 */
[----:B------:R1:W-:Y:S01]  /*18d70*/  STL [R1+0xf0], R236 ;  /* 0x0000f0ec01007387 */ /* 0x0003e20000100800 */
[----:B------:R-:W-:-:S03]  /*18d80*/  ISETP.GE.AND P3, PT, R234, RZ, PT ;  /* 0x000000ffea00720c */ /* 0x000fc60003f66270 */
[----:B------:R-:W2:Y:S04]  /*18d90*/  LDL.LU R233, [R1+0x1940] ;  /* 0x0019400001e97983 */ /* 0x000ea80000300800 */
[----:B------:R-:W2:Y:S01]  /*18da0*/  LDL.LU R234, [R1+0x193c] ;  /* 0x00193c0001ea7983 */ /* 0x000ea20000300800 */
[----:B-1----:R-:W-:Y:S02]  /*18db0*/  IMAD R236, R124, 0x2, R236 ;  /* 0x000000027cec7824 */ /* 0x002fe400078e02ec */
[----:B------:R-:W-:-:S03]  /*18dc0*/  @!P2 IMAD.IADD R245, R245, 0x1, -R250 ;  /* 0x00000001f5f5a824 */ /* 0x000fc600078e0afa */
[----:B------:R1:W-:Y:S01]  /*18dd0*/  STL [R1+0xf4], R236 ;  /* 0x0000f4ec01007387 */ /* 0x0003e20000100800 */
[----:B------:R-:W-:-:S03]  /*18de0*/  ISETP.GE.AND P2, PT, R235, RZ, PT ;  /* 0x000000ffeb00720c */ /* 0x000fc60003f46270 */
[----:B------:R-:W4:Y:S01]  /*18df0*/  LDL.LU R235, [R1+0x1938] ;  /* 0x0019380001eb7983 */ /* 0x000f220000300800 */
[----:B-1----:R-:W-:-:S05]  /*18e00*/  LEA R236, R124, R236, 0x1 ;  /* 0x000000ec7cec7211 */ /* 0x002fca00078e08ff */
[----:B------:R1:W-:Y:S02]  /*18e10*/  STL [R1+0xfc], R236 ;  /* 0x0000fcec01007387 */ /* 0x0003e40000100800 */
[----:B-1----:R-:W-:-:S05]  /*18e20*/  IMAD R236, R124, 0x2, R236 ;  /* 0x000000027cec7824 */ /* 0x002fca00078e02ec */
[----:B------:R1:W-:Y:S02]  /*18e30*/  STL [R1+0xf8], R236 ;  /* 0x0000f8ec01007387 */ /* 0x0003e40000100800 */
[----:B-1----:R-:W-:-:S05]  /*18e40*/  IMAD R236, R124, 0x2, R236 ;  /* 0x000000027cec7824 */ /* 0x002fca00078e02ec */
[----:B------:R1:W-:Y:S02]  /*18e50*/  STL [R1+0x104], R236 ;  /* 0x000104ec01007387 */ /* 0x0003e40000100800 */
[----:B-1----:R-:W-:-:S05]  /*18e60*/  IMAD R236, R124, 0x2, R236 ;  /* 0x000000027cec7824 */ /* 0x002fca00078e02ec */
[----:B------:R1:W-:Y:S04]  /*18e70*/  STL [R1+0x108], R236 ;  /* 0x000108ec01007387 */ /* 0x0003e80000100800 */
[----:B-1----:R-:W2:Y:S01]  /*18e80*/  LDL.LU R236, [R1+0x1934] ;  /* 0x0019340001ec7983 */ /* 0x002ea20000300800 */
[----:B------:R-:W-:Y:S02]  /*18e90*/  @!P5 IMAD.IADD R246, R246, 0x1, -R250 ;  /* 0x00000001f6f6d824 */ /* 0x000fe400078e0afa */
[----:B------:R-:W-:-:S04]  /*18ea0*/  IMAD.MOV.U32 R250, RZ, RZ, R238 ;  /* 0x000000fffffa7224 */ /* 0x000fc800078e00ee */
[----:B------:R-:W-:Y:S01]  /*18eb0*/  @!P1 IMAD.MOV R250, RZ, RZ, -R250 ;  /* 0x000000fffffa9224 */ /* 0x000fe200078e0afa */
[----:B------:R-:W-:Y:S01]  /*18ec0*/  LOP3.LUT R238, RZ, UR4, RZ, 0x33, !PT ;  /* 0x00000004ffee7c12 */ /* 0x000fe2000f8e33ff */
[----:B------:R-:W-:Y:S01]  /*18ed0*/  @!P0 IMAD.MOV R237, RZ, RZ, -R237 ;  /* 0x000000ffffed8224 */ /* 0x000fe200078e0aed */
[----:B------:R-:W-:Y:S02]  /*18ee0*/  ISETP.NE.AND P0, PT, RZ, UR4, PT ;  /* 0x00000004ff007c0c */ /* 0x000fe4000bf05270 */
[----:B---3--:R-:W-:Y:S02]  /*18ef0*/  ISETP.NE.AND P1, PT, R7, RZ, PT ;  /* 0x000000ff0700720c */ /* 0x008fe40003f25270 */
[----:B------:R-:W1:Y:S02]  /*18f00*/  S2R R7, SR_TID.X ;  /* 0x0000000000077919 */ /* 0x000e640000002100 */
[----:B-1----:R-:W-:-:S04]  /*18f10*/  SHF.R.U32.HI R7, RZ, 0x6, R7 ;  /* 0x00000006ff077819 */ /* 0x002fc80000011607 */
[----:B------:R-:W-:-:S06]  /*18f20*/  SGXT.U32 R7, R7, 0x1 ;  /* 0x000000010707781a */ /* 0x000fcc0000000000 */
[----:B------:R-:W3:Y:S01]  /*18f30*/  LDL.LU R7, [R1+0x148] ;  /* 0x0001480001077983 */ /* 0x000ee20000300800 */
[C---:B----4-:R-:W-:Y:S01]  /*18f40*/  SEL R235, R238.reuse, R235, !P0 ;  /* 0x000000ebeeeb7207 */ /* 0x050fe20004000000 */
[----:B------:R-:W-:Y:S01]  /*18f50*/  @!P6 IMAD.MOV R239, RZ, RZ, -R239 ;  /* 0x000000ffffefe224 */ /* 0x000fe200078e0aef */
[C---:B------:R-:W-:Y:S01]  /*18f60*/  SEL R232, R238.reuse, R232, !P0 ;  /* 0x000000e8eee87207 */ /* 0x040fe20004000000 */
[----:B------:R1:W-:Y:S01]  /*18f70*/  STL [R1+0x1ad0], R20 ;  /* 0x001ad01401007387 */ /* 0x0003e20000100800 */
[C---:B------:R-:W-:Y:S01]  /*18f80*/  SEL R229, R238.reuse, R229, !P0 ;  /* 0x000000e5eee57207 */ /* 0x040fe20004000000 */
[----:B------:R-:W-:Y:S01]  /*18f90*/  @!P3 IMAD.MOV R240, RZ, RZ, -R240 ;  /* 0x000000fffff0b224 */ /* 0x000fe200078e0af0 */
[C---:B------:R-:W-:Y:S01]  /*18fa0*/  SEL R226, R238.reuse, R226, !P0 ;  /* 0x000000e2eee27207 */ /* 0x040fe20004000000 */
[----:B------:R-:W-:Y:S01]  /*18fb0*/  @!P2 IMAD.MOV R245, RZ, RZ, -R245 ;  /* 0x000000fffff5a224 */ /* 0x000fe200078e0af5 */
[C---:B------:R-:W-:Y:S01]  /*18fc0*/  SEL R223, R238.reuse, R223, !P0 ;  /* 0x000000dfeedf7207 */ /* 0x040fe20004000000 */
[----:B------:R-:W-:Y:S01]  /*18fd0*/  ULDC UR5, c[0x0][0x234] ;  /* 0x00008d0000057ab9 */ /* 0x000fe20000000800 */
[C---:B------:R-:W-:Y:S01]  /*18fe0*/  SEL R220, R238.reuse, R220, !P0 ;  /* 0x000000dceedc7207 */ /* 0x040fe20004000000 */
[----:B------:R-:W-:Y:S01]  /*18ff0*/  ULDC.64 UR6, c[0x0][0x210] ;  /* 0x0000840000067ab9 */ /* 0x000fe20000000a00 */
[C---:B------:R-:W-:Y:S01]  /*19000*/  SEL R217, R238.reuse, R217, !P0 ;  /* 0x000000d9eed97207 */ /* 0x040fe20004000000 */
[----:B-1----:R-:W4:Y:S01]  /*19010*/  LDL.LU R20, [R1+0x14c] ;  /* 0x00014c0001147983 */ /* 0x002f220000300800 */
[C---:B------:R-:W-:Y:S01]  /*19020*/  SEL R214, R238.reuse, R214, !P0 ;  /* 0x000000d6eed67207 */ /* 0x040fe20004000000 */
[----:B------:R-:W-:Y:S01]  /*19030*/  @!P4 IMAD.MOV R246, RZ, RZ, -R246 ;  /* 0x000000fffff6c224 */ /* 0x000fe200078e0af6 */
[C---:B------:R-:W-:Y:S01]  /*19040*/  SEL R211, R238.reuse, R211, !P0 ;  /* 0x000000d3eed37207 */ /* 0x040fe20004000000 */
[----:B------:R1:W-:Y:S01]  /*19050*/  STL [R1+0x1acc], R19 ;  /* 0x001acc1301007387 */ /* 0x0003e20000100800 */
[C---:B------:R-:W-:Y:S01]  /*19060*/  SEL R208, R238.reuse, R208, !P0 ;  /* 0x000000d0eed07207 */ /* 0x040fe20004000000 */
[----:B------:R-:W-:Y:S01]  /*19070*/  ULDC UR38, c[0x0][0x240] ;  /* 0x0000900000267ab9 */ /* 0x000fe20000000800 */
[C---:B------:R-:W-:Y:S01]  /*19080*/  SEL R205, R238.reuse, R205, !P0 ;  /* 0x000000cdeecd7207 */ /* 0x040fe20004000000 */
[----:B------:R-:W-:Y:S01]  /*19090*/  ULDC UR39, c[0x0][0x240] ;  /* 0x0000900000277ab9 */ /* 0x000fe20000000800 */
[C---:B------:R-:W-:Y:S01]  /*190a0*/  SEL R202, R238.reuse, R202, !P0 ;  /* 0x000000caeeca7207 */ /* 0x040fe20004000000 */
[----:B------:R-:W-:Y:S01]  /*190b0*/  ULDC UR41, c[0x0][0x240] ;  /* 0x0000900000297ab9 */ /* 0x000fe20000000800 */
[C---:B------:R-:W-:Y:S01]  /*190c0*/  SEL R199, R238.reuse, R199, !P0 ;  /* 0x000000c7eec77207 */ /* 0x040fe20004000000 */
[----:B------:R-:W-:Y:S01]  /*190d0*/  ULDC UR42, c[0x0][0x240] ;  /* 0x00009000002a7ab9 */ /* 0x000fe20000000800 */
[C---:B------:R-:W-:Y:S01]  /*190e0*/  SEL R196, R238.reuse, R196, !P0 ;  /* 0x000000c4eec47207 */ /* 0x040fe20004000000 */
[----:B-1----:R-:W2:Y:S01]  /*190f0*/  LDL.LU R19, [R1+0x150] ;  /* 0x0001500001137983 */ /* 0x002ea20000300800 */
[C---:B------:R-:W-:Y:S01]  /*19100*/  SEL R193, R238.reuse, R193, !P0 ;  /* 0x000000c1eec17207 */ /* 0x040fe20004000000 */
[----:B------:R-:W-:Y:S01]  /*19110*/  ULDC UR43, c[0x0][0x240] ;  /* 0x00009000002b7ab9 */ /* 0x000fe20000000800 */
        /* <DEDUP_REMOVED lines=11> */
[----:B-1----:R-:W3:Y:S01]  /*191d0*/  LDL.LU R18, [R1+0x154] ;  /* 0x0001540001127983 */ /* 0x002ee20000300800 */
        /* <DEDUP_REMOVED lines=13> */
[----:B-1----:R-:W4:Y:S01]  /*192b0*/  LDL.LU R17, [R1+0x198] ;  /* 0x0001980001117983 */ /* 0x002f220000300800 */
        /* <DEDUP_REMOVED lines=13> */
[----:B-1----:R-:W3:Y:S01]  /*19390*/  LDL R16, [R1+0x108] ;  /* 0x0001080001107983 */ /* 0x002ee20000100800 */
        /* <DEDUP_REMOVED lines=13> */
[----:B-1----:R-:W4:Y:S01]  /*19470*/  LDL R15, [R1+0x181c] ;  /* 0x00181c00010f7983 */ /* 0x002f220000100800 */
[C---:B------:R-:W-:Y:S01]  /*19480*/  SEL R107, R238.reuse, R107, !P0 ;  /* 0x0000006bee6b7207 */ /* 0x040fe20004000000 */
[----:B------:R-:W-:Y:S01]  /*19490*/  ULDC UR15, c[0x0][0x240] ;  /* 0x00009000000f7ab9 */ /* 0x000fe20000000800 */
[----:B------:R-:W-:Y:S01]  /*194a0*/  SEL R104, R238, R104, !P0 ;  /* 0x00000068ee687207 */ /* 0x000fe20004000000 */
[----:B------:R-:W-:Y:S01]  /*194b0*/  STL [R1+0x1ab8], R14 ;  /* 0x001ab80e01007387 */ /* 0x000fe20000100800 */
[----:B------:R-:W-:Y:S01]  /*194c0*/  ULDC UR16, c[0x0][0x240] ;  /* 0x0000900000107ab9 */ /* 0x000fe20000000800 */
[----:B------:R-:W-:Y:S01]  /*194d0*/  ULDC UR17, c[0x0][0x240] ;  /* 0x0000900000117ab9 */ /* 0x000fe20000000800 */
[----:B------:R-:W-:Y:S01]  /*194e0*/  ULDC UR18, c[0x0][0x240] ;  /* 0x0000900000127ab9 */ /* 0x000fe20000000800 */
        /* <DEDUP_REMOVED lines=34> */
[----:B------:R-:W-:-:S02]  /*19710*/  ULDC UR58, c[0x0][0x240] ;  /* 0x00009000003a7ab9 */ /* 0x000fc40000000800 */
[----:B------:R-:W-:Y:S04]  /*19720*/  STL [R1+0x1a90], R3 ;  /* 0x001a900301007387 */ /* 0x000fe80000100800 */
        /* <DEDUP_REMOVED lines=12> */
[----:B------:R1:W-:Y:S02]  /*197f0*/  STL [R1+0x1940], R2 ;  /* 0x0019400201007387 */ /* 0x0003e40000100800 */
[----:B-1----:R-:W-:-:S02]  /*19800*/  SEL R2, R238, R252, !P0 ;  /* 0x000000fcee027207 */ /* 0x002fc40004000000 */
[----:B--2---:R-:W-:Y:S02]  /*19810*/  SEL R3, R238, R19, !P0 ;  /* 0x00000013ee037207 */ /* 0x004fe40004000000 */
[----:B---3--:R-:W-:-:S05]  /*19820*/  LEA R16, R124, R16, 0x1 ;  /* 0x000000107c107211 */ /* 0x008fca00078e08ff */
[C---:B------:R-:W-:Y:S01]  /*19830*/  IMAD R0, R124.reuse, 0x2, R16 ;  /* 0x000000027c007824 */ /* 0x040fe200078e0210 */
[----:B------:R-:W-:Y:S04]  /*19840*/  STL [R1+0x114], R16 ;  /* 0x0001141001007387 */ /* 0x000fe80000100800 */
[----:B------:R1:W-:Y:S04]  /*19850*/  STL [R1+0x118], R0 ;  /* 0x0001180001007387 */ /* 0x0003e80000100800 */
[----:B------:R2:W-:Y:S01]  /*19860*/  STL [R1+0x644], R2 ;  /* 0x0006440201007387 */ /* 0x0005e20000100800 */
[----:B----4-:R-:W-:Y:S01]  /*19870*/  ISETP.GE.AND P5, PT, R15, RZ, PT ;  /* 0x000000ff0f00720c */ /* 0x010fe20003fa6270 */
[----:B-1----:R-:W-:Y:S01]  /*19880*/  IMAD R0, R124, 0x2, R0 ;  /* 0x000000027c007824 */ /* 0x002fe200078e0200 */
[----:B--2---:R-:W-:-:S04]  /*19890*/  SEL R2, R238, R17, !P0 ;  /* 0x00000011ee027207 */ /* 0x004fc80004000000 */
[----:B------:R1:W-:Y:S01]  /*198a0*/  STL [R1+0x110], R0 ;  /* 0x0001100001007387 */ /* 0x0003e20000100800 */
[----:B------:R-:W-:-:S03]  /*198b0*/  IMAD R252, R124, 0x2, R0 ;  /* 0x000000027cfc7824 */ /* 0x000fc600078e0200 */
[----:B------:R2:W-:Y:S01]  /*198c0*/  STL [R1+0x62c], R2 ;  /* 0x00062c0201007387 */ /* 0x0005e20000100800 */
[C---:B-1----:R-:W-:Y:S02]  /*198d0*/  SEL R0, R238.reuse, R18, !P0 ;  /* 0x00000012ee007207 */ /* 0x042fe40004000000 */
[----:B--2---:R-:W-:-:S03]  /*198e0*/  SEL R2, R238, R20, !P0 ;  /* 0x00000014ee027207 */ /* 0x004fc60004000000 */
[----:B------:R1:W-:Y:S04]  /*198f0*/  STL [R1+0x628], R0 ;  /* 0x0006280001007387 */ /* 0x0003e80000100800 */
[----:B------:R2:W-:Y:S04]  /*19900*/  STL [R1+0x620], R3 ;  /* 0x0006200301007387 */ /* 0x0005e80000100800 */
[----:B------:R-:W3:Y:S01]  /*19910*/  LDL.LU R20, [R1+0x144] ;  /* 0x0001440001147983 */ /* 0x000ee20000300800 */
[----:B-1----:R-:W-:-:S03]  /*19920*/  SEL R0, R238, R7, !P0 ;  /* 0x00000007ee007207 */ /* 0x002fc60004000000 */
[----:B------:R-:W-:Y:S04]  /*19930*/  STL [R1+0x61c], R2 ;  /* 0x00061c0201007387 */ /* 0x000fe80000100800 */
[----:B------:R-:W4:Y:S04]  /*19940*/  LDL.LU R19, [R1+0x140] ;  /* 0x0001400001137983 */ /* 0x000f280000300800 */
[----:B------:R1:W-:Y:S04]  /*19950*/  STL [R1+0x618], R0 ;  /* 0x0006180001007387 */ /* 0x0003e80000100800 */
[----:B------:R-:W4:Y:S04]  /*19960*/  LDL.LU R18, [R1+0x13c] ;  /* 0x00013c0001127983 */ /* 0x000f280000300800 */
        /* <DEDUP_REMOVED lines=13> */
[----:B--2---:R-:W2:Y:S04]  /*19a40*/  LDL.LU R3, [R1+0x4c] ;  /* 0x00004c0001037983 */ /* 0x004ea80000300800 */
[----:B-1----:R-:W2:Y:S04]  /*19a50*/  LDL.LU R0, [R1+0x48] ;  /* 0x0000480001007983 */ /* 0x002ea80000300800 */
[----:B------:R-:W2:Y:S04]  /*19a60*/  LDL.LU R241, [R1+0x34] ;  /* 0x0000340001f17983 */ /* 0x000ea80000300800 */
        /* <DEDUP_REMOVED lines=11> */
[----:B------:R-:W2:Y:S01]  /*19b20*/  LDL.LU R7, [R1] ;  /* 0x0000000001077983 */ /* 0x000ea20000300800 */
[----:B---3--:R-:W-:-:S05]  /*19b30*/  SEL R20, R238, R20, !P0 ;  /* 0x00000014ee147207 */ /* 0x008fca0004000000 */
[----:B------:R1:W-:Y:S01]  /*19b40*/  STL [R1+0x610], R20 ;  /* 0x0006101401007387 */ /* 0x0003e20000100800 */
[----:B----4-:R-:W-:-:S03]  /*19b50*/  SEL R19, R238, R19, !P0 ;  /* 0x00000013ee137207 */ /* 0x010fc60004000000 */
[----:B-1----:R-:W3:Y:S01]  /*19b60*/  LDL.LU R20, [R1+0x1ad0] ;  /* 0x001ad00001147983 */ /* 0x002ee20000300800 */
[----:B------:R-:W-:-:S03]  /*19b70*/  SEL R18, R238, R18, !P0 ;  /* 0x00000012ee127207 */ /* 0x000fc60004000000 */
[----:B------:R1:W-:Y:S01]  /*19b80*/  STL [R1+0x60c], R19 ;  /* 0x00060c1301007387 */ /* 0x0003e20000100800 */
[C---:B------:R-:W-:Y:S02]  /*19b90*/  SEL R17, R238.reuse, R17, !P0 ;  /* 0x00000011ee117207 */ /* 0x040fe40004000000 */
[C---:B------:R-:W-:Y:S01]  /*19ba0*/  SEL R16, R238.reuse, R16, !P0 ;  /* 0x00000010ee107207 */ /* 0x040fe20004000000 */
[----:B-1----:R-:W4:Y:S01]  /*19bb0*/  LDL.LU R19, [R1+0x1acc] ;  /* 0x001acc0001137983 */ /* 0x002f220000300800 */
[----:B------:R-:W-:-:S03]  /*19bc0*/  SEL R15, R238, R15, !P0 ;  /* 0x0000000fee0f7207 */ /* 0x000fc60004000000 */
[----:B------:R1:W-:Y:S01]  /*19bd0*/  STL [R1+0x608], R18 ;  /* 0x0006081201007387 */ /* 0x0003e20000100800 */
[C---:B------:R-:W-:Y:S02]  /*19be0*/  SEL R14, R238.reuse, R14, !P0 ;  /* 0x0000000eee0e7207 */ /* 0x040fe40004000000 */
[C---:B------:R-:W-:Y:S01]  /*19bf0*/  SEL R13, R238.reuse, R13, !P0 ;  /* 0x0000000dee0d7207 */ /* 0x040fe20004000000 */
[----:B-1----:R-:W4:Y:S04]  /*19c00*/  LDL.LU R18, [R1+0x1ac8] ;  /* 0x001ac80001127983 */ /* 0x002f280000300800 */
[----:B------:R1:W-:Y:S01]  /*19c10*/  STL [R1+0x604], R17 ;  /* 0x0006041101007387 */ /* 0x0003e20000100800 */
[C---:B------:R-:W-:Y:S02]  /*19c20*/  SEL R12, R238.reuse, R12, !P0 ;  /* 0x0000000cee0c7207 */ /* 0x040fe40004000000 */
[C---:B------:R-:W-:Y:S01]  /*19c30*/  SEL R11, R238.reuse, R11, !P0 ;  /* 0x0000000bee0b7207 */ /* 0x040fe20004000000 */
[----:B-1----:R-:W4:Y:S04]  /*19c40*/  LDL.LU R17, [R1+0x1ac4] ;  /* 0x001ac40001117983 */ /* 0x002f280000300800 */
[----:B------:R1:W-:Y:S01]  /*19c50*/  STL [R1+0x600], R16 ;  /* 0x0006001001007387 */ /* 0x0003e20000100800 */
[----:B------:R-:W-:-:S03]  /*19c60*/  SEL R10, R238, R10, !P0 ;  /* 0x0000000aee0a7207 */ /* 0x000fc60004000000 */
        /* <DEDUP_REMOVED lines=17> */
[----:B--2---:R-:W-:-:S03]  /*19d80*/  SEL R3, R238, R3, !P0 ;  /* 0x00000003ee037207 */ /* 0x004fc60004000000 */
[----:B-1----:R-:W2:Y:S04]  /*19d90*/  LDL.LU R10, [R1+0x1aa8] ;  /* 0x001aa800010a7983 */ /* 0x002ea80000300800 */
[----:B------:R1:W-:Y:S01]  /*19da0*/  STL [R1+0x5dc], R9 ;  /* 0x0005dc0901007387 */ /* 0x0003e20000100800 */
[----:B------:R-:W-:-:S03]  /*19db0*/  SEL R0, R238, R0, !P0 ;  /* 0x00000000ee007207 */ /* 0x000fc60004000000 */
        /* <DEDUP_REMOVED lines=37> */
[----:B------:R1:W-:Y:S04]  /*1a010*/  STL [R1+0x59c], R249 ;  /* 0x00059cf901007387 */ /* 0x0003e80000100800 */
        /* <DEDUP_REMOVED lines=9> */
[----:B------:R1:W-:Y:S02]  /*1a0b0*/  STL [R1+0x588], R2 ;  /* 0x0005880201007387 */ /* 0x0003e40000100800 */
[----:B-1----:R-:W-:-:S02]  /*1a0c0*/  SEL R2, R238, R7, !P0 ;  /* 0x00000007ee027207 */ /* 0x002fc40004000000 */
[----:B------:R-:W-:-:S03]  /*1a0d0*/  SEL R7, R238, R234, !P0 ;  /* 0x000000eaee077207 */ /* 0x000fc60004000000 */
[----:B------:R1:W-:Y:S04]  /*1a0e0*/  STL [R1+0x584], R2 ;  /* 0x0005840201007387 */ /* 0x0003e80000100800 */
[----:B------:R-:W-:Y:S01]  /*1a0f0*/  STL [R1+0x580], R235 ;  /* 0x000580eb01007387 */ /* 0x000fe20000100800 */
[----:B-1----:R-:W-:-:S03]  /*1a100*/  SEL R2, R238, R233, !P0 ;  /* 0x000000e9ee027207 */ /* 0x002fc60004000000 */
[----:B------:R1:W-:Y:S04]  /*1a110*/  STL [R1+0x57c], R7 ;  /* 0x00057c0701007387 */ /* 0x0003e80000100800 */
[----:B------:R3:W-:Y:S01]  /*1a120*/  STL [R1+0x578], R2 ;  /* 0x0005780201007387 */ /* 0x0007e20000100800 */
[----:B-1----:R-:W-:-:S03]  /*1a130*/  SEL R7, R238, R231, !P0 ;  /* 0x000000e7ee077207 */ /* 0x002fc60004000000 */
[----:B------:R-:W-:Y:S01]  /*1a140*/  STL [R1+0x574], R232 ;  /* 0x000574e801007387 */ /* 0x000fe20000100800 */
[----:B---3--:R-:W-:-:S03]  /*1a150*/  SEL R2, R238, R230, !P0 ;  /* 0x000000e6ee027207 */ /* 0x008fc60004000000 */
        /* <DEDUP_REMOVED lines=206> */
[----:B------:R3:W-:Y:S04]  /*1ae40*/  STL [R1+0x128], R2 ;  /* 0x0001280201007387 */ /* 0x0007e80000100800 */
[----:B------:R-:W-:Y:S01]  /*1ae50*/  STL [R1+0x124], R104 ;  /* 0x0001246801007387 */ /* 0x000fe20000100800 */
[----:B-1----:R-:W-:-:S03]  /*1ae60*/  SEL R7, R238, R103, !P0 ;  /* 0x00000067ee077207 */ /* 0x002fc60004000000 */
[----:B------:R-:W4:Y:S01]  /*1ae70*/  LDL.LU R173, [R1+0x638] ;  /* 0x0006380001ad7983 */ /* 0x000f220000300800 */
[----:B---3--:R-:W-:-:S03]  /*1ae80*/  SEL R2, R238, R102, !P0 ;  /* 0x00000066ee027207 */ /* 0x008fc60004000000 */
[----:B------:R1:W-:Y:S04]  /*1ae90*/  STL [R1+0x10c], R7 ;  /* 0x00010c0701007387 */ /* 0x0003e80000100800 */
[----:B------:R-:W3:Y:S04]  /*1aea0*/  LDL.LU R176, [R1+0x654] ;  /* 0x0006540001b07983 */ /* 0x000ee80000300800 */
[----:B------:R2:W-:Y:S04]  /*1aeb0*/  STL [R1+0x100], R2 ;  /* 0x0001000201007387 */ /* 0x0005e80000100800 */
[----:B-1----:R-:W3:Y:S04]  /*1aec0*/  LDL.LU R7, [R1+0x658] ;  /* 0x0006580001077983 */ /* 0x002ee80000300800 */
[----:B------:R-:W3:Y:S04]  /*1aed0*/  LDL.LU R178, [R1+0x670] ;  /* 0x0006700001b27983 */ /* 0x000ee80000300800 */
        /* <DEDUP_REMOVED lines=8> */
[----:B--2---:R-:W2:Y:S01]  /*1af60*/  LDL.LU R2, [R1+0x6a8] ;  /* 0x0006a80001027983 */ /* 0x004ea20000300800 */
[----:B------:R-:W-:-:S02]  /*1af70*/  SEL R235, R238, R101, !P0 ;  /* 0x00000065eeeb7207 */ /* 0x000fc40004000000 */
[C---:B------:R-:W-:Y:S02]  /*1af80*/  SEL R234, R238.reuse, R100, !P0 ;  /* 0x00000064eeea7207 */ /* 0x040fe40004000000 */
[C---:B------:R-:W-:Y:S02]  /*1af90*/  SEL R233, R238.reuse, R99, !P0 ;  /* 0x00000063eee97207 */ /* 0x040fe40004000000 */
[C---:B------:R-:W-:Y:S01]  /*1afa0*/  SEL R232, R238.reuse, R98, !P0 ;  /* 0x00000062eee87207 */ /* 0x040fe20004000000 */
[----:B------:R-:W-:Y:S01]  /*1afb0*/  STL [R1+0x19fc], R235 ;  /* 0x0019fceb01007387 */ /* 0x000fe20000100800 */
[C---:B------:R-:W-:Y:S02]  /*1afc0*/  SEL R231, R238.reuse, R97, !P0 ;  /* 0x00000061eee77207 */ /* 0x040fe40004000000 */
[C---:B------:R-:W-:Y:S01]  /*1afd0*/  SEL R230, R238.reuse, R96, !P0 ;  /* 0x00000060eee67207 */ /* 0x040fe20004000000 */
[----:B------:R-:W-:Y:S01]  /*1afe0*/  STL [R1+0x1a00], R234 ;  /* 0x001a00ea01007387 */ /* 0x000fe20000100800 */
[----:B------:R-:W-:-:S02]  /*1aff0*/  SEL R229, R238, R95, !P0 ;  /* 0x0000005feee57207 */ /* 0x000fc40004000000 */
[C---:B------:R-:W-:Y:S01]  /*1b000*/  SEL R228, R238.reuse, R94, !P0 ;  /* 0x0000005eeee47207 */ /* 0x040fe20004000000 */
[----:B------:R-:W-:Y:S01]  /*1b010*/  STL [R1+0x1a04], R233 ;  /* 0x001a04e901007387 */ /* 0x000fe20000100800 */
[C---:B------:R-:W-:Y:S02]  /*1b020*/  SEL R227, R238.reuse, R93, !P0 ;  /* 0x0000005deee37207 */ /* 0x040fe40004000000 */
[C---:B------:R-:W-:Y:S01]  /*1b030*/  SEL R226, R238.reuse, R92, !P0 ;  /* 0x0000005ceee27207 */ /* 0x040fe20004000000 */
[----:B------:R-:W-:Y:S01]  /*1b040*/  STL [R1+0x1a08], R232 ;  /* 0x001a08e801007387 */ /* 0x000fe20000100800 */
[----:B------:R-:W-:-:S03]  /*1b050*/  SEL R225, R238, R91, !P0 ;  /* 0x0000005beee17207 */ /* 0x000fc60004000000 */
        /* <DEDUP_REMOVED lines=27> */
[C---:B------:R-:W-:Y:S02]  /*1b210*/  SEL R211, R238.reuse, R77, !P0 ;  /* 0x0000004deed37207 */ /* 0x040fe40004000000 */
[C---:B------:R-:W-:Y:S01]  /*1b220*/  SEL R158, R238.reuse, R44, !P0 ;  /* 0x0000002cee9e7207 */ /* 0x040fe20004000000 */
[----:B------:R-:W-:Y:S04]  /*1b230*/  STL [R1+0x1a44], R217 ;  /* 0x001a44d901007387 */ /* 0x000fe80000100800 */
[----:B------:R-:W-:Y:S04]  /*1b240*/  STL [R1+0x1a48], R216 ;  /* 0x001a48d801007387 */ /* 0x000fe80000100800 */
[----:B------:R-:W-:Y:S01]  /*1b250*/  STL [R1+0x1a4c], R215 ;  /* 0x001a4cd701007387 */ /* 0x000fe20000100800 */
[----:B------:R-:W-:-:S03]  /*1b260*/  SEL R152, R238, R42, !P0 ;  /* 0x0000002aee987207 */ /* 0x000fc60004000000 */
[----:B------:R-:W-:Y:S04]  /*1b270*/  STL [R1+0x1a50], R214 ;  /* 0x001a50d601007387 */ /* 0x000fe80000100800 */
[----:B------:R-:W-:Y:S04]  /*1b280*/  STL [R1+0x1a54], R213 ;  /* 0x001a54d501007387 */ /* 0x000fe80000100800 */
[----:B------:R-:W-:Y:S04]  /*1b290*/  STL [R1+0x1a58], R212 ;  /* 0x001a58d401007387 */ /* 0x000fe80000100800 */
[----:B------:R-:W-:Y:S01]  /*1b2a0*/  STL [R1+0x1a5c], R211 ;  /* 0x001a5cd301007387 */ /* 0x000fe20000100800 */
[----:B------:R-:W-:-:S02]  /*1b2b0*/  SEL R157, R238, R43, !P0 ;  /* 0x0000002bee9d7207 */ /* 0x000fc40004000000 */
[----:B----4-:R-:W-:-:S05]  /*1b2c0*/  SEL R44, R238, R173, !P0 ;  /* 0x000000adee2c7207 */ /* 0x010fca0004000000 */
[----:B------:R1:W-:Y:S01]  /*1b2d0*/  STL [R1+0x638], R44 ;  /* 0x0006382c01007387 */ /* 0x0003e20000100800 */
[----:B---3--:R-:W-:-:S03]  /*1b2e0*/  SEL R42, R238, R7, !P0 ;  /* 0x00000007ee2a7207 */ /* 0x008fc60004000000 */
[----:B------:R-:W3:Y:S01]  /*1b2f0*/  LDL.LU R7, [R1+0x6b4] ;  /* 0x0006b40001077983 */ /* 0x000ee20000300800 */
[C---:B------:R-:W-:Y:S02]  /*1b300*/  SEL R43, R238.reuse, R176, !P0 ;  /* 0x000000b0ee2b7207 */ /* 0x040fe40004000000 */
[----:B-1----:R-:W-:-:S03]  /*1b310*/  SEL R44, R238, R178, !P0 ;  /* 0x000000b2ee2c7207 */ /* 0x002fc60004000000 */
[----:B------:R1:W-:Y:S04]  /*1b320*/  STL [R1+0x654], R43 ;  /* 0x0006542b01007387 */ /* 0x0003e80000100800 */
[----:B------:R4:W-:Y:S01]  /*1b330*/  STL [R1+0x658], R42 ;  /* 0x0006582a01007387 */ /* 0x0009e20000100800 */
[----:B-1----:R-:W-:-:S03]  /*1b340*/  SEL R43, R238, R180, !P0 ;  /* 0x000000b4ee2b7207 */ /* 0x002fc60004000000 */
[----:B------:R1:W-:Y:S01]  /*1b350*/  STL [R1+0x670], R44 ;  /* 0x0006702c01007387 */ /* 0x0003e20000100800 */
[----:B----4-:R-:W-:-:S03]  /*1b360*/  SEL R42, R238, R184, !P0 ;  /* 0x000000b8ee2a7207 */ /* 0x010fc60004000000 */
[----:B------:R4:W-:Y:S04]  /*1b370*/  STL [R1+0x674], R43 ;  /* 0x0006742b01007387 */ /* 0x0009e80000100800 */
[----:B------:R2:W-:Y:S01]  /*1b380*/  STL [R1+0x678], R42 ;  /* 0x0006782a01007387 */ /* 0x0005e20000100800 */
[C---:B-1----:R-:W-:Y:S02]  /*1b390*/  SEL R44, R238.reuse, R185, !P0 ;  /* 0x000000b9ee2c7207 */ /* 0x042fe40004000000 */
[----:B----4-:R-:W-:-:S03]  /*1b3a0*/  SEL R43, R238, R186, !P0 ;  /* 0x000000baee2b7207 */ /* 0x010fc60004000000 */
[----:B------:R1:W-:Y:S01]  /*1b3b0*/  STL [R1+0x688], R44 ;  /* 0x0006882c01007387 */ /* 0x0003e20000100800 */
[----:B--2---:R-:W-:-:S03]  /*1b3c0*/  SEL R42, R238, R187, !P0 ;  /* 0x000000bbee2a7207 */ /* 0x004fc60004000000 */
[----:B------:R2:W-:Y:S04]  /*1b3d0*/  STL [R1+0x68c], R43 ;  /* 0x00068c2b01007387 */ /* 0x0005e80000100800 */
[----:B------:R4:W-:Y:S01]  /*1b3e0*/  STL [R1+0x694], R42 ;  /* 0x0006942a01007387 */ /* 0x0009e20000100800 */
[C---:B-1----:R-:W-:Y:S02]  /*1b3f0*/  SEL R44, R238.reuse, R189, !P0 ;  /* 0x000000bdee2c7207 */ /* 0x042fe40004000000 */
[----:B--2---:R-:W-:-:S03]  /*1b400*/  SEL R43, R238, R193, !P0 ;  /* 0x000000c1ee2b7207 */ /* 0x004fc60004000000 */
[----:B------:R-:W-:Y:S01]  /*1b410*/  STL [R1+0x69c], R44 ;  /* 0x00069c2c01007387 */ /* 0x000fe20000100800 */
[C---:B------:R-:W-:Y:S02]  /*1b420*/  SEL R2, R238.reuse, R2, !P0 ;  /* 0x00000002ee027207 */ /* 0x040fe40004000000 */
[C---:B----4-:R-:W-:Y:S01]  /*1b430*/  SEL R42, R238.reuse, R195, !P0 ;  /* 0x000000c3ee2a7207 */ /* 0x050fe20004000000 */
[----:B------:R-:W-:Y:S04]  /*1b440*/  STL [R1+0x6a0], R43 ;  /* 0x0006a02b01007387 */ /* 0x000fe80000100800 */
[----:B------:R-:W2:Y:S04]  /*1b450*/  LDL.LU R148, [R1+0x6e4] ;  /* 0x0006e40001947983 */ /* 0x000ea80000300800 */
        /* <DEDUP_REMOVED lines=22> */
[----:B------:R-:W4:Y:S01]  /*1b5c0*/  LDL.LU R180, [R1+0x748] ;  /* 0x0007480001b47983 */ /* 0x000f220000300800 */
[----:B---3--:R-:W-:-:S05]  /*1b5d0*/  SEL R2, R238, R7, !P0 ;  /* 0x00000007ee027207 */ /* 0x008fca0004000000 */
[----:B------:R1:W-:Y:S04]  /*1b5e0*/  STL [R1+0x6b8], R2 ;  /* 0x0006b80201007387 */ /* 0x0003e80000100800 */
[----:B------:R-:W3:Y:S04]  /*1b5f0*/  LDL.LU R184, [R1+0x6b0] ;  /* 0x0006b00001b87983 */ /* 0x000ee80000300800 */
[----:B------:R-:W3:Y:S04]  /*1b600*/  LDL.LU R185, [R1+0x6d0] ;  /* 0x0006d00001b97983 */ /* 0x000ee80000300800 */
[----:B------:R-:W3:Y:S04]  /*1b610*/  LDL.LU R186, [R1+0x6f8] ;  /* 0x0006f80001ba7983 */ /* 0x000ee80000300800 */
[----:B------:R-:W3:Y:S04]  /*1b620*/  LDL.LU R187, [R1+0x738] ;  /* 0x0007380001bb7983 */ /* 0x000ee80000300800 */
[----:B------:R-:W3:Y:S04]  /*1b630*/  LDL.LU R189, [R1+0x6fc] ;  /* 0x0006fc0001bd7983 */ /* 0x000ee80000300800 */
[----:B------:R-:W3:Y:S04]  /*1b640*/  LDL.LU R193, [R1+0x734] ;  /* 0x0007340001c17983 */ /* 0x000ee80000300800 */
[----:B-1----:R-:W3:Y:S04]  /*1b650*/  LDL.LU R2, [R1+0x700] ;  /* 0x0007000001027983 */ /* 0x002ee80000300800 */
[----:B------:R-:W3:Y:S01]  /*1b660*/  LDL.LU R7, [R1+0x720] ;  /* 0x0007200001077983 */ /* 0x000ee20000300800 */
[----:B--2---:R-:W-:-:S02]  /*1b670*/  SEL R43, R238, R148, !P0 ;  /* 0x00000094ee2b7207 */ /* 0x004fc40004000000 */
[----:B----4-:R-:W-:-:S03]  /*1b680*/  SEL R42, R238, R149, !P0 ;  /* 0x00000095ee2a7207 */ /* 0x010fc60004000000 */
[----:B------:R1:W-:Y:S01]  /*1b690*/  STL [R1+0x6b4], R43 ;  /* 0x0006b42b01007387 */ /* 0x0003e20000100800 */
[----:B------:R-:W-:-:S03]  /*1b6a0*/  SEL R44, R238, R150, !P0 ;  /* 0x00000096ee2c7207 */ /* 0x000fc60004000000 */
[----:B------:R2:W-:Y:S01]  /*1b6b0*/  STL [R1+0x6e4], R42 ;  /* 0x0006e42a01007387 */ /* 0x0005e20000100800 */
[----:B-1----:R-:W-:-:S03]  /*1b6c0*/  SEL R43, R238, R151, !P0 ;  /* 0x00000097ee2b7207 */ /* 0x002fc60004000000 */
[----:B------:R1:W-:Y:S01]  /*1b6d0*/  STL [R1+0x6e8], R44 ;  /* 0x0006e82c01007387 */ /* 0x0003e20000100800 */
[----:B--2---:R-:W-:-:S03]  /*1b6e0*/  SEL R42, R238, R153, !P0 ;  /* 0x00000099ee2a7207 */ /* 0x004fc60004000000 */
[----:B------:R2:W-:Y:S01]  /*1b6f0*/  STL [R1+0x6e0], R43 ;  /* 0x0006e02b01007387 */ /* 0x0005e20000100800 */
[----:B-1----:R-:W-:-:S03]  /*1b700*/  SEL R44, R238, R154, !P0 ;  /* 0x0000009aee2c7207 */ /* 0x002fc60004000000 */
[----:B------:R1:W-:Y:S04]  /*1b710*/  STL [R1+0x6dc], R42 ;  /* 0x0006dc2a01007387 */ /* 0x0003e80000100800 */
[----:B------:R4:W-:Y:S01]  /*1b720*/  STL [R1+0x6d8], R44 ;  /* 0x0006d82c01007387 */ /* 0x0009e20000100800 */
[C---:B--2---:R-:W-:Y:S02]  /*1b730*/  SEL R43, R238.reuse, R155, !P0 ;  /* 0x0000009bee2b7207 */ /* 0x044fe40004000000 */
[----:B-1----:R-:W-:-:S03]  /*1b740*/  SEL R42, R238, R156, !P0 ;  /* 0x0000009cee2a7207 */ /* 0x002fc60004000000 */
[----:B------:R1:W-:Y:S01]  /*1b750*/  STL [R1+0x6d4], R43 ;  /* 0x0006d42b01007387 */ /* 0x0003e20000100800 */
[----:B----4-:R-:W-:-:S03]  /*1b760*/  SEL R44, R238, R159, !P0 ;  /* 0x0000009fee2c7207 */ /* 0x010fc60004000000 */
[----:B------:R2:W-:Y:S04]  /*1b770*/  STL [R1+0x704], R42 ;  /* 0x0007042a01007387 */ /* 0x0005e80000100800 */
[----:B------:R4:W-:Y:S01]  /*1b780*/  STL [R1+0x724], R44 ;  /* 0x0007242c01007387 */ /* 0x0009e20000100800 */
[C---:B-1----:R-:W-:Y:S02]  /*1b790*/  SEL R43, R238.reuse, R160, !P0 ;  /* 0x000000a0ee2b7207 */ /* 0x042fe40004000000 */
[----:B--2---:R-:W-:-:S03]  /*1b7a0*/  SEL R42, R238, R162, !P0 ;  /* 0x000000a2ee2a7207 */ /* 0x004fc60004000000 */
        /* <DEDUP_REMOVED lines=12> */
[----:B------:R-:W-:Y:S01]  /*1b870*/  STL [R1+0x770], R43 ;  /* 0x0007702b01007387 */ /* 0x000fe20000100800 */
[----:B----4-:R-:W-:-:S03]  /*1b880*/  SEL R44, R238, R173, !P0 ;  /* 0x000000adee2c7207 */ /* 0x010fc60004000000 */
[----:B------:R1:W-:Y:S04]  /*1b890*/  STL [R1+0x768], R42 ;  /* 0x0007682a01007387 */ /* 0x0003e80000100800 */
[----:B------:R2:W-:Y:S01]  /*1b8a0*/  STL [R1+0x764], R44 ;  /* 0x0007642c01007387 */ /* 0x0005e20000100800 */
[----:B-1----:R-:W-:-:S03]  /*1b8b0*/  SEL R42, R238, R195, !P0 ;  /* 0x000000c3ee2a7207 */ /* 0x002fc60004000000 */
[----:B------:R-:W4:Y:S01]  /*1b8c0*/  LDL.LU R195, [R1+0x730] ;  /* 0x0007300001c37983 */ /* 0x000f220000300800 */
[C---:B------:R-:W-:Y:S02]  /*1b8d0*/  SEL R43, R238.reuse, R176, !P0 ;  /* 0x000000b0ee2b7207 */ /* 0x040fe40004000000 */
[----:B--2---:R-:W-:-:S03]  /*1b8e0*/  SEL R44, R238, R178, !P0 ;  /* 0x000000b2ee2c7207 */ /* 0x004fc60004000000 */
[----:B------:R1:W-:Y:S04]  /*1b8f0*/  STL [R1+0xa84], R43 ;  /* 0x000a842b01007387 */ /* 0x0003e80000100800 */
[----:B------:R3:W-:Y:S01]  /*1b900*/  STL [R1+0x75c], R42 ;  /* 0x00075c2a01007387 */ /* 0x0007e20000100800 */
[----:B-1----:R-:W-:-:S03]  /*1b910*/  SEL R43, R238, R180, !P0 ;  /* 0x000000b4ee2b7207 */ /* 0x002fc60004000000 */
[----:B------:R1:W-:Y:S04]  /*1b920*/  STL [R1+0x758], R44 ;  /* 0x0007582c01007387 */ /* 0x0003e80000100800 */
[----:B------:R2:W-:Y:S01]  /*1b930*/  STL [R1+0x754], R43 ;  /* 0x0007542b01007387 */ /* 0x0005e20000100800 */
[C---:B---3--:R-:W-:Y:S02]  /*1b940*/  SEL R42, R238.reuse, R184, !P0 ;  /* 0x000000b8ee2a7207 */ /* 0x048fe40004000000 */
[----:B-1----:R-:W-:-:S03]  /*1b950*/  SEL R44, R238, R185, !P0 ;  /* 0x000000b9ee2c7207 */ /* 0x002fc60004000000 */
[----:B------:R1:W-:Y:S01]  /*1b960*/  STL [R1+0x750], R42 ;  /* 0x0007502a01007387 */ /* 0x0003e20000100800 */
[----:B--2---:R-:W-:-:S03]  /*1b970*/  SEL R43, R238, R186, !P0 ;  /* 0x000000baee2b7207 */ /* 0x004fc60004000000 */
[----:B------:R2:W-:Y:S01]  /*1b980*/  STL [R1+0x74c], R44 ;  /* 0x00074c2c01007387 */ /* 0x0005e20000100800 */
[----:B-1----:R-:W-:-:S03]  /*1b990*/  SEL R42, R238, R187, !P0 ;  /* 0x000000bbee2a7207 */ /* 0x002fc60004000000 */
[----:B------:R1:W-:Y:S01]  /*1b9a0*/  STL [R1+0x748], R43 ;  /* 0x0007482b01007387 */ /* 0x0003e20000100800 */
[----:B--2---:R-:W-:-:S03]  /*1b9b0*/  SEL R44, R238, R189, !P0 ;  /* 0x000000bdee2c7207 */ /* 0x004fc60004000000 */
[----:B------:R2:W-:Y:S01]  /*1b9c0*/  STL [R1+0x744], R42 ;  /* 0x0007442a01007387 */ /* 0x0005e20000100800 */
[----:B-1----:R-:W-:-:S03]  /*1b9d0*/  SEL R43, R238, R193, !P0 ;  /* 0x000000c1ee2b7207 */ /* 0x002fc60004000000 */
[----:B------:R-:W-:Y:S01]  /*1b9e0*/  STL [R1+0x740], R44 ;  /* 0x0007402c01007387 */ /* 0x000fe20000100800 */
[----:B--2---:R-:W-:-:S03]  /*1b9f0*/  SEL R42, R238, R2, !P0 ;  /* 0x00000002ee2a7207 */ /* 0x004fc60004000000 */
[----:B------:R-:W-:Y:S01]  /*1ba00*/  STL [R1+0x73c], R43 ;  /* 0x00073c2b01007387 */ /* 0x000fe20000100800 */
[----:B------:R-:W-:-:S03]  /*1ba10*/  SEL R2, R238, R7, !P0 ;  /* 0x00000007ee027207 */ /* 0x000fc60004000000 */
[----:B------:R-:W2:Y:S04]  /*1ba20*/  LDL.LU R148, [R1+0x718] ;  /* 0x0007180001947983 */ /* 0x000ea80000300800 */
[----:B------:R-:W-:Y:S04]  /*1ba30*/  STL [R1+0x738], R42 ;  /* 0x0007382a01007387 */ /* 0x000fe80000100800 */
[----:B------:R-:W3:Y:S04]  /*1ba40*/  LDL.LU R149, [R1+0x71c] ;  /* 0x00071c0001957983 */ /* 0x000ee80000300800 */
[----:B------:R1:W-:Y:S04]  /*1ba50*/  STL [R1+0x734], R2 ;  /* 0x0007340201007387 */ /* 0x0003e80000100800 */
        /* <DEDUP_REMOVED lines=17> */
[----:B-1----:R-:W3:Y:S04]  /*1bb70*/  LDL.LU R2, [R1+0x6f0] ;  /* 0x0006f00001027983 */ /* 0x002ee80000300800 */
[----:B------:R-:W3:Y:S04]  /*1bb80*/  LDL.LU R176, [R1+0x6ac] ;  /* 0x0006ac0001b07983 */ /* 0x000ee80000300800 */
[----:B------:R-:W3:Y:S01]  /*1bb90*/  LDL.LU R178, [R1+0x6bc] ;  /* 0x0006bc0001b27983 */ /* 0x000ee20000300800 */
[----:B----4-:R-:W-:-:S05]  /*1bba0*/  SEL R42, R238, R195, !P0 ;  /* 0x000000c3ee2a7207 */ /* 0x010fca0004000000 */
        /* <DEDUP_REMOVED lines=9> */
[----:B--2---:R-:W-:-:S02]  /*1bc40*/  SEL R44, R238, R148, !P0 ;  /* 0x00000094ee2c7207 */ /* 0x004fc40004000000 */
[----:B---3--:R-:W-:-:S03]  /*1bc50*/  SEL R43, R238, R149, !P0 ;  /* 0x00000095ee2b7207 */ /* 0x008fc60004000000 */
[----:B------:R2:W-:Y:S01]  /*1bc60*/  STL [R1+0x720], R44 ;  /* 0x0007202c01007387 */ /* 0x0005e20000100800 */
[----:B-1----:R-:W-:-:S03]  /*1bc70*/  SEL R42, R238, R150, !P0 ;  /* 0x00000096ee2a7207 */ /* 0x002fc60004000000 */
[----:B------:R1:W-:Y:S01]  /*1bc80*/  STL [R1+0x71c], R43 ;  /* 0x00071c2b01007387 */ /* 0x0003e20000100800 */
[----:B--2---:R-:W-:-:S03]  /*1bc90*/  SEL R44, R238, R151, !P0 ;  /* 0x00000097ee2c7207 */ /* 0x004fc60004000000 */
[----:B------:R2:W-:Y:S01]  /*1bca0*/  STL [R1+0x718], R42 ;  /* 0x0007182a01007387 */ /* 0x0005e20000100800 */
[----:B-1----:R-:W-:-:S03]  /*1bcb0*/  SEL R43, R238, R153, !P0 ;  /* 0x00000099ee2b7207 */ /* 0x002fc60004000000 */
[----:B------:R1:W-:Y:S01]  /*1bcc0*/  STL [R1+0x714], R44 ;  /* 0x0007142c01007387 */ /* 0x0003e20000100800 */
[----:B--2---:R-:W-:-:S03]  /*1bcd0*/  SEL R42, R238, R154, !P0 ;  /* 0x0000009aee2a7207 */ /* 0x004fc60004000000 */
[----:B------:R2:W-:Y:S04]  /*1bce0*/  STL [R1+0x710], R43 ;  /* 0x0007102b01007387 */ /* 0x0005e80000100800 */
[----:B------:R3:W-:Y:S01]  /*1bcf0*/  STL [R1+0x700], R42 ;  /* 0x0007002a01007387 */ /* 0x0007e20000100800 */
[C---:B-1----:R-:W-:Y:S02]  /*1bd00*/  SEL R44, R238.reuse, R155, !P0 ;  /* 0x0000009bee2c7207 */ /* 0x042fe40004000000 */
[----:B--2---:R-:W-:-:S03]  /*1bd10*/  SEL R43, R238, R156, !P0 ;  /* 0x0000009cee2b7207 */ /* 0x004fc60004000000 */
[----:B------:R1:W-:Y:S01]  /*1bd20*/  STL [R1+0x6fc], R44 ;  /* 0x0006fc2c01007387 */ /* 0x0003e20000100800 */
[----:B---3--:R-:W-:-:S03]  /*1bd30*/  SEL R42, R238, R159, !P0 ;  /* 0x0000009fee2a7207 */ /* 0x008fc60004000000 */
        /* <DEDUP_REMOVED lines=16> */
[----:B------:R-:W-:Y:S01]  /*1be40*/  STL [R1+0x664], R44 ;  /* 0x0006642c01007387 */ /* 0x000fe20000100800 */
[----:B---3--:R-:W-:-:S03]  /*1be50*/  SEL R42, R238, R173, !P0 ;  /* 0x000000adee2a7207 */ /* 0x008fc60004000000 */
[----:B------:R-:W-:Y:S04]  /*1be60*/  STL [R1+0x650], R43 ;  /* 0x0006502b01007387 */ /* 0x000fe80000100800 */
[----:B------:R1:W-:Y:S04]  /*1be70*/  STL [R1+0x64c], R42 ;  /* 0x00064c2a01007387 */ /* 0x0003e80000100800 */
[----:B------:R-:W2:Y:S04]  /*1be80*/  LDL.LU R145, [R1+0x684] ;  /* 0x0006840001917983 */ /* 0x000ea80000300800 */
        /* <DEDUP_REMOVED lines=16> */
[----:B------:R-:W3:Y:S01]  /*1bf90*/  LDL.LU R168, [R1+0x520] ;  /* 0x0005200001a87983 */ /* 0x000ee20000300800 */
[----:B------:R-:W-:-:S03]  /*1bfa0*/  SEL R79, R238, R176, !P0 ;  /* 0x000000b0ee4f7207 */ /* 0x000fc60004000000 */
[----:B------:R-:W3:Y:S04]  /*1bfb0*/  LDL.LU R170, [R1+0x51c] ;  /* 0x00051c0001aa7983 */ /* 0x000ee80000300800 */
[----:B------:R-:W3:Y:S01]  /*1bfc0*/  LDL.LU R172, [R1+0x518] ;  /* 0x0005180001ac7983 */ /* 0x000ee20000300800 */
[----:B------:R-:W-:-:S03]  /*1bfd0*/  SEL R80, R238, R178, !P0 ;  /* 0x000000b2ee507207 */ /* 0x000fc60004000000 */
[----:B------:R-:W3:Y:S01]  /*1bfe0*/  LDL.LU R173, [R1+0x4d0] ;  /* 0x0004d00001ad7983 */ /* 0x000ee20000300800 */
[----:B----4-:R-:W-:-:S03]  /*1bff0*/  SEL R81, R238, R180, !P0 ;  /* 0x000000b4ee517207 */ /* 0x010fc60004000000 */
[----:B------:R-:W4:Y:S01]  /*1c000*/  LDL.LU R176, [R1+0x4b4] ;  /* 0x0004b40001b07983 */ /* 0x000f220000300800 */
[----:B------:R-:W-:-:S03]  /*1c010*/  SEL R82, R238, R184, !P0 ;  /* 0x000000b8ee527207 */ /* 0x000fc60004000000 */
        /* <DEDUP_REMOVED lines=12> */
[----:B------:R-:W4:Y:S04]  /*1c0e0*/  LDL.LU R189, [R1+0x47c] ;  /* 0x00047c0001bd7983 */ /* 0x000f280000300800 */
[----:B------:R-:W4:Y:S04]  /*1c0f0*/  LDL.LU R193, [R1+0x478] ;  /* 0x0004780001c17983 */ /* 0x000f280000300800 */
[----:B------:R-:W4:Y:S01]  /*1c100*/  LDL.LU R195, [R1+0x45c] ;  /* 0x00045c0001c37983 */ /* 0x000f220000300800 */
[C---:B--2---:R-:W-:Y:S02]  /*1c110*/  SEL R89, R238.reuse, R145, !P0 ;  /* 0x00000091ee597207 */ /* 0x044fe40004000000 */
[----:B---3--:R-:W-:-:S02]  /*1c120*/  SEL R90, R238, R146, !P0 ;  /* 0x00000092ee5a7207 */ /* 0x008fc40004000000 */
[----:B------:R-:W2:Y:S04]  /*1c130*/  LDL.LU R146, [R1+0x3ec] ;  /* 0x0003ec0001927983 */ /* 0x000ea80000300800 */
[----:B------:R-:W3:Y:S04]  /*1c140*/  LDL.LU R145, [R1+0x404] ;  /* 0x0004040001917983 */ /* 0x000ee80000300800 */
[----:B------:R-:W3:Y:S04]  /*1c150*/  LDL.LU R144, [R1+0x410] ;  /* 0x0004100001907983 */ /* 0x000ee80000300800 */
[----:B------:R-:W3:Y:S04]  /*1c160*/  LDL.LU R143, [R1+0x414] ;  /* 0x00041400018f7983 */ /* 0x000ee80000300800 */
[----:B------:R-:W3:Y:S04]  /*1c170*/  LDL.LU R141, [R1+0x3f4] ;  /* 0x0003f400018d7983 */ /* 0x000ee80000300800 */
[----:B------:R-:W3:Y:S01]  /*1c180*/  LDL.LU R140, [R1+0x3a0] ;  /* 0x0003a000018c7983 */ /* 0x000ee20000300800 */
[----:B------:R-:W-:-:S03]  /*1c190*/  SEL R96, R238, R153, !P0 ;  /* 0x00000099ee607207 */ /* 0x000fc60004000000 */
[----:B------:R-:W2:Y:S01]  /*1c1a0*/  LDL.LU R142, [R1+0x3b0] ;  /* 0x0003b000018e7983 */ /* 0x000ea20000300800 */
[----:B------:R-:W-:-:S03]  /*1c1b0*/  SEL R97, R238, R154, !P0 ;  /* 0x0000009aee617207 */ /* 0x000fc60004000000 */
[----:B------:R-:W3:Y:S01]  /*1c1c0*/  LDL.LU R153, [R1+0x3c0] ;  /* 0x0003c00001997983 */ /* 0x000ee20000300800 */
        /* <DEDUP_REMOVED lines=9> */
[----:B------:R-:W1:Y:S01]  /*1c260*/  LDL.LU R160, [R1+0x334] ;  /* 0x0003340001a07983 */ /* 0x000e620000300800 */
        /* <DEDUP_REMOVED lines=22> */
[C---:B------:R-:W-:Y:S02]  /*1c3d0*/  SEL R95, R238.reuse, R151, !P0 ;  /* 0x00000097ee5f7207 */ /* 0x040fe40004000000 */
[C---:B------:R-:W-:Y:S01]  /*1c3e0*/  SEL R114, R238.reuse, R185, !P0 ;  /* 0x000000b9ee727207 */ /* 0x040fe20004000000 */
[----:B------:R-:W4:Y:S01]  /*1c3f0*/  LDL.LU R184, [R1+0x31c] ;  /* 0x00031c0001b87983 */ /* 0x000f220000300800 */
[C---:B------:R-:W-:Y:S02]  /*1c400*/  SEL R94, R238.reuse, R150, !P0 ;  /* 0x00000096ee5e7207 */ /* 0x040fe40004000000 */
[C---:B------:R-:W-:Y:S01]  /*1c410*/  SEL R151, R238.reuse, R186, !P0 ;  /* 0x000000baee977207 */ /* 0x040fe20004000000 */
[----:B------:R-:W4:Y:S01]  /*1c420*/  LDL.LU R185, [R1+0x310] ;  /* 0x0003100001b97983 */ /* 0x000f220000300800 */
[C---:B------:R-:W-:Y:S02]  /*1c430*/  SEL R93, R238.reuse, R149, !P0 ;  /* 0x00000095ee5d7207 */ /* 0x040fe40004000000 */
[C---:B------:R-:W-:Y:S01]  /*1c440*/  SEL R150, R238.reuse, R187, !P0 ;  /* 0x000000bbee967207 */ /* 0x040fe20004000000 */
[----:B------:R-:W4:Y:S01]  /*1c450*/  LDL.LU R186, [R1+0x314] ;  /* 0x0003140001ba7983 */ /* 0x000f220000300800 */
[----:B------:R-:W-:-:S02]  /*1c460*/  SEL R92, R238, R148, !P0 ;  /* 0x00000094ee5c7207 */ /* 0x000fc40004000000 */
[C---:B------:R-:W-:Y:S01]  /*1c470*/  SEL R149, R238.reuse, R189, !P0 ;  /* 0x000000bdee957207 */ /* 0x040fe20004000000 */
[----:B------:R-:W4:Y:S01]  /*1c480*/  LDL.LU R187, [R1+0x2fc] ;  /* 0x0002fc0001bb7983 */ /* 0x000f220000300800 */
[C---:B------:R-:W-:Y:S02]  /*1c490*/  SEL R91, R238.reuse, R147, !P0 ;  /* 0x00000093ee5b7207 */ /* 0x040fe40004000000 */
[C---:B------:R-:W-:Y:S01]  /*1c4a0*/  SEL R148, R238.reuse, R193, !P0 ;  /* 0x000000c1ee947207 */ /* 0x040fe20004000000 */
[----:B------:R-:W4:Y:S01]  /*1c4b0*/  LDL.LU R189, [R1+0x2f4] ;  /* 0x0002f40001bd7983 */ /* 0x000f220000300800 */
[----:B------:R-:W-:-:S03]  /*1c4c0*/  SEL R147, R238, R195, !P0 ;  /* 0x000000c3ee937207 */ /* 0x000fc60004000000 */
        /* <DEDUP_REMOVED lines=8> */
[----:B------:R-:W-:-:S02]  /*1c550*/  SEL R78, R238, R41, !P0 ;  /* 0x00000029ee4e7207 */ /* 0x000fc40004000000 */
[C---:B------:R-:W-:Y:S02]  /*1c560*/  SEL R161, R238.reuse, R45, !P0 ;  /* 0x0000002deea17207 */ /* 0x040fe40004000000 */
[C---:B------:R-:W-:Y:S02]  /*1c570*/  SEL R163, R238.reuse, R46, !P0 ;  /* 0x0000002eeea37207 */ /* 0x040fe40004000000 */
[C---:B------:R-:W-:Y:S02]  /*1c580*/  SEL R167, R238.reuse, R47, !P0 ;  /* 0x0000002feea77207 */ /* 0x040fe40004000000 */
[C---:B------:R-:W-:Y:S02]  /*1c590*/  SEL R169, R238.reuse, R48, !P0 ;  /* 0x00000030eea97207 */ /* 0x040fe40004000000 */
[C---:B------:R-:W-:Y:S02]  /*1c5a0*/  SEL R171, R238.reuse, R49, !P0 ;  /* 0x00000031eeab7207 */ /* 0x040fe40004000000 */
        /* <DEDUP_REMOVED lines=11> */
[C---:B--2---:R-:W-:Y:S02]  /*1c660*/  SEL R139, R238.reuse, R142, !P0 ;  /* 0x0000008eee8b7207 */ /* 0x044fe40004000000 */
[----:B------:R-:W2:Y:S01]  /*1c670*/  LDL.LU R142, [R1+0x2dc] ;  /* 0x0002dc00018e7983 */ /* 0x000ea20000300800 */
[----:B---3--:R-:W-:-:S03]  /*1c680*/  SEL R138, R238, R153, !P0 ;  /* 0x00000099ee8a7207 */ /* 0x008fc60004000000 */
        /* <DEDUP_REMOVED lines=9> */
[----:B-1----:R-:W-:-:S03]  /*1c720*/  SEL R42, R238, R160, !P0 ;  /* 0x000000a0ee2a7207 */ /* 0x002fc60004000000 */
        /* <DEDUP_REMOVED lines=60> */
[----:B---3--:R-:W-:-:S02]  /*1caf0*/  SEL R68, R238, R153, !P0 ;  /* 0x00000099ee447207 */ /* 0x008fc40004000000 */
[C---:B----4-:R-:W-:Y:S02]  /*1cb00*/  SEL R116, R238.reuse, R173, !P0 ;  /* 0x000000adee747207 */ /* 0x050fe40004000000 */
[----:B------:R-:W-:-:S03]  /*1cb10*/  SEL R115, R238, R176, !P0 ;  /* 0x000000b0ee737207 */ /* 0x000fc60004000000 */
        /* <DEDUP_REMOVED lines=18> */
[----:B------:R-:W2:Y:S04]  /*1cc40*/  LDL.LU R126, [R1+0x264] ;  /* 0x00026400017e7983 */ /* 0x000ea80000300800 */
[----:B------:R-:W-:Y:S04]  /*1cc50*/  STL [R1+0xa5c], R116 ;  /* 0x000a5c7401007387 */ /* 0x000fe80000100800 */
[----:B------:R-:W3:Y:S04]  /*1cc60*/  LDL.LU R127, [R1+0x25c] ;  /* 0x00025c00017f7983 */ /* 0x000ee80000300800 */
[----:B------:R2:W-:Y:S04]  /*1cc70*/  STL [R1+0xa58], R115 ;  /* 0x000a587301007387 */ /* 0x0005e80000100800 */
[----:B------:R-:W4:Y:S04]  /*1cc80*/  LDL.LU R128, [R1+0x258] ;  /* 0x0002580001807983 */ /* 0x000f280000300800 */
[----:B------:R-:W4:Y:S04]  /*1cc90*/  LDL.LU R129, [R1+0x254] ;  /* 0x0002540001817983 */ /* 0x000f280000300800 */
[----:B------:R-:W4:Y:S04]  /*1cca0*/  LDL.LU R130, [R1+0x250] ;  /* 0x0002500001827983 */ /* 0x000f280000300800 */
[----:B------:R-:W4:Y:S04]  /*1ccb0*/  LDL.LU R131, [R1+0x24c] ;  /* 0x00024c0001837983 */ /* 0x000f280000300800 */
[----:B------:R-:W4:Y:S04]  /*1ccc0*/  LDL.LU R132, [R1+0x248] ;  /* 0x0002480001847983 */ /* 0x000f280000300800 */
[----:B------:R-:W4:Y:S04]  /*1ccd0*/  LDL.LU R133, [R1+0x244] ;  /* 0x0002440001857983 */ /* 0x000f280000300800 */
[----:B------:R-:W4:Y:S01]  /*1cce0*/  LDL.LU R134, [R1+0x240] ;  /* 0x0002400001867983 */ /* 0x000f220000300800 */
[----:B------:R-:W-:-:S03]  /*1ccf0*/  SEL R72, R238, R159, !P0 ;  /* 0x0000009fee487207 */ /* 0x000fc60004000000 */
[----:B------:R-:W4:Y:S04]  /*1cd00*/  LDL.LU R142, [R1+0x23c] ;  /* 0x00023c00018e7983 */ /* 0x000f280000300800 */
        /* <DEDUP_REMOVED lines=12> */
[----:B------:R-:W-:-:S03]  /*1cdd0*/  SEL R156, R238, R168, !P0 ;  /* 0x000000a8ee9c7207 */ /* 0x000fc60004000000 */
[----:B------:R-:W4:Y:S01]  /*1cde0*/  LDL.LU R166, [R1+0x21c] ;  /* 0x00021c0001a67983 */ /* 0x000f220000300800 */
[----:B------:R-:W-:-:S03]  /*1cdf0*/  SEL R70, R238, R155, !P0 ;  /* 0x0000009bee467207 */ /* 0x000fc60004000000 */
[----:B------:R-:W4:Y:S01]  /*1ce00*/  LDL.LU R168, [R1+0x218] ;  /* 0x0002180001a87983 */ /* 0x000f220000300800 */
[C---:B------:R-:W-:Y:S02]  /*1ce10*/  SEL R69, R238.reuse, R154, !P0 ;  /* 0x0000009aee457207 */ /* 0x040fe40004000000 */
[C---:B------:R-:W-:Y:S02]  /*1ce20*/  SEL R155, R238.reuse, R170, !P0 ;  /* 0x000000aaee9b7207 */ /* 0x040fe40004000000 */
[C---:B------:R-:W-:Y:S01]  /*1ce30*/  SEL R154, R238.reuse, R172, !P0 ;  /* 0x000000acee9a7207 */ /* 0x040fe20004000000 */
        /* <DEDUP_REMOVED lines=15> */
[----:B------:R1:W-:Y:S04]  /*1cf30*/  STL [R1+0xa54], R115 ;  /* 0x000a547301007387 */ /* 0x0003e80000100800 */
[----:B------:R2:W-:Y:S01]  /*1cf40*/  STL [R1+0xa50], R117 ;  /* 0x000a507501007387 */ /* 0x0005e20000100800 */
[C---:B----4-:R-:W-:Y:S02]  /*1cf50*/  SEL R116, R238.reuse, R128, !P0 ;  /* 0x00000080ee747207 */ /* 0x050fe40004000000 */
        /* <DEDUP_REMOVED lines=53> */
[----:B------:R-:W-:Y:S04]  /*1d2b0*/  STL [R1+0x9f8], R117 ;  /* 0x0009f87501007387 */ /* 0x000fe80000100800 */
[----:B------:R-:W2:Y:S01]  /*1d2c0*/  LDL.LU R126, [R1+0x1dc] ;  /* 0x0001dc00017e7983 */ /* 0x000ea20000300800 */
[----:B-1----:R-:W-:-:S03]  /*1d2d0*/  SEL R115, R238, R195, !P0 ;  /* 0x000000c3ee737207 */ /* 0x002fc60004000000 */
[----:B------:R2:W-:Y:S04]  /*1d2e0*/  STL [R1+0x9f0], R116 ;  /* 0x0009f07401007387 */ /* 0x0005e80000100800 */
        /* <DEDUP_REMOVED lines=92> */
[C---:B---3--:R-:W-:Y:S02]  /*1d8b0*/  SEL R115, R238.reuse, R40, !P0 ;  /* 0x00000028ee737207 */ /* 0x048fe40004000000 */
        /* <DEDUP_REMOVED lines=27> */
[----:B------:R-:W-:Y:S04]  /*1da70*/  STL [R1+0xba0], R31 ;  /* 0x000ba01f01007387 */ /* 0x000fe80000100800 */
[----:B------:R-:W-:Y:S04]  /*1da80*/  STL [R1+0xb98], R30 ;  /* 0x000b981e01007387 */ /* 0x000fe80000100800 */
[----:B------:R-:W-:Y:S04]  /*1da90*/  STL [R1+0xb90], R29 ;  /* 0x000b901d01007387 */ /* 0x000fe80000100800 */
[----:B------:R-:W-:Y:S04]  /*1daa0*/  STL [R1+0xb8c], R28 ;  /* 0x000b8c1c01007387 */ /* 0x000fe80000100800 */
[----:B------:R-:W-:Y:S04]  /*1dab0*/  STL [R1+0xb88], R27 ;  /* 0x000b881b01007387 */ /* 0x000fe80000100800 */
[----:B------:R-:W-:Y:S04]  /*1dac0*/  STL [R1+0xb80], R26 ;  /* 0x000b801a01007387 */ /* 0x000fe80000100800 */
[----:B------:R-:W-:Y:S04]  /*1dad0*/  STL [R1+0xb78], R25 ;  /* 0x000b781901007387 */ /* 0x000fe80000100800 */
[----:B------:R-:W2:Y:S01]  /*1dae0*/  LDL R195, [R1+0x1820] ;  /* 0x0018200001c37983 */ /* 0x000ea20000100800 */
        /* <DEDUP_REMOVED lines=32> */
[----:B------:R-:W-:Y:S01]  /*1dcf0*/  STL [R1+0xb08], R11 ;  /* 0x000b080b01007387 */ /* 0x000fe20000100800 */
[----:B------:R-:W-:-:S03]  /*1dd00*/  SEL R5, R238, R3, !P0 ;  /* 0x00000003ee057207 */ /* 0x000fc60004000000 */
[----:B------:R-:W-:Y:S01]  /*1dd10*/  STL [R1+0xb00], R10 ;  /* 0x000b000a01007387 */ /* 0x000fe20000100800 */
[----:B------:R-:W-:-:S03]  /*1dd20*/  SEL R3, R238, R0, !P0 ;  /* 0x00000000ee037207 */ /* 0x000fc60004000000 */
[----:B------:R-:W-:Y:S04]  /*1dd30*/  STL [R1+0xaf8], R9 ;  /* 0x000af80901007387 */ /* 0x000fe80000100800 */
[----:B------:R-:W-:Y:S04]  /*1dd40*/  STL [R1+0xae8], R8 ;  /* 0x000ae80801007387 */ /* 0x000fe80000100800 */
[----:B------:R-:W-:Y:S01]  /*1dd50*/  STL [R1+0xae0], R6 ;  /* 0x000ae00601007387 */ /* 0x000fe20000100800 */
[----:B------:R-:W-:-:S03]  /*1dd60*/  SEL R0, R238, R242, !P0 ;  /* 0x000000f2ee007207 */ /* 0x000fc60004000000 */
[----:B------:R1:W-:Y:S04]  /*1dd70*/  STL [R1+0xad8], R4 ;  /* 0x000ad80401007387 */ /* 0x0003e80000100800 */
[----:B------:R3:W-:Y:S01]  /*1dd80*/  STL [R1+0xad0], R5 ;  /* 0x000ad00501007387 */ /* 0x0007e20000100800 */
[----:B-1----:R-:W-:-:S03]  /*1dd90*/  SEL R4, R238, R241, !P0 ;  /* 0x000000f1ee047207 */ /* 0x002fc60004000000 */
[----:B------:R-:W-:Y:S04]  /*1dda0*/  STL [R1+0xacc], R3 ;  /* 0x000acc0301007387 */ /* 0x000fe80000100800 */
[----:B------:R1:W-:Y:S01]  /*1ddb0*/  STL [R1+0xac8], R4 ;  /* 0x000ac80401007387 */ /* 0x0003e20000100800 */
[----:B---3--:R-:W-:-:S03]  /*1ddc0*/  SEL R5, R238, R244, !P0 ;  /* 0x000000f4ee057207 */ /* 0x008fc60004000000 */
[----:B------:R3:W-:Y:S01]  /*1ddd0*/  STL [R1+0xac0], R0 ;  /* 0x000ac00001007387 */ /* 0x0007e20000100800 */
[C---:B-1----:R-:W-:Y:S02]  /*1dde0*/  SEL R4, R238.reuse, R243, !P0 ;  /* 0x000000f3ee047207 */ /* 0x042fe40004000000 */
[----:B---3--:R-:W-:-:S03]  /*1ddf0*/  SEL R0, R238, R247, !P0 ;  /* 0x000000f7ee007207 */ /* 0x008fc60004000000 */
[----:B------:R-:W-:Y:S04]  /*1de00*/  STL [R1+0xab8], R4 ;  /* 0x000ab80401007387 */ /* 0x000fe80000100800 */
[----:B------:R1:W-:Y:S04]  /*1de10*/  STL [R1+0xab0], R5 ;  /* 0x000ab00501007387 */ /* 0x0003e80000100800 */
[----:B------:R3:W-:Y:S01]  /*1de20*/  STL [R1+0xaa0], R0 ;  /* 0x000aa00001007387 */ /* 0x0007e20000100800 */
[C---:B-1----:R-:W-:Y:S02]  /*1de30*/  SEL R5, R238.reuse, R248, !P0 ;  /* 0x000000f8ee057207 */ /* 0x042fe40004000000 */
[----:B---3--:R-:W-:-:S03]  /*1de40*/  SEL R0, R238, R249, !P0 ;  /* 0x000000f9ee007207 */ /* 0x008fc60004000000 */
[----:B------:R1:W-:Y:S04]  /*1de50*/  STL [R1+0xa98], R5 ;  /* 0x000a980501007387 */ /* 0x0003e80000100800 */
[----:B------:R3:W-:Y:S04]  /*1de60*/  STL [R1+0xa90], R0 ;  /* 0x000a900001007387 */ /* 0x0007e80000100800 */
[----:B------:R-:W4:Y:S01]  /*1de70*/  LDL.LU R193, [R1+0x260] ;  /* 0x0002600001c17983 */ /* 0x000f220000300800 */
[C---:B-1----:R-:W-:Y:S02]  /*1de80*/  SEL R5, R238.reuse, R251, !P0 ;  /* 0x000000fbee057207 */ /* 0x042fe40004000000 */
[----:B---3--:R-:W-:-:S03]  /*1de90*/  SEL R0, R238, R237, !P0 ;  /* 0x000000edee007207 */ /* 0x008fc60004000000 */
[----:B------:R-:W-:Y:S01]  /*1dea0*/  STL [R1+0xa8c], R5 ;  /* 0x000a8c0501007387 */ /* 0x000fe20000100800 */
[----:B------:R-:W-:-:S03]  /*1deb0*/  @!P5 IMAD.MOV R236, RZ, RZ, -R236 ;  /* 0x000000ffffecd224 */ /* 0x000fc600078e0aec */
[----:B------:R-:W3:Y:S04]  /*1dec0*/  LDL.LU R165, [R1+0x224] ;  /* 0x0002240001a57983 */ /* 0x000ee80000300800 */
[----:B------:R1:W-:Y:S01]  /*1ded0*/  STL [R1+0xa88], R0 ;  /* 0x000a880001007387 */ /* 0x0003e20000100800 */
[----:B--2---:R-:W-:-:S03]  /*1dee0*/  @!P1 LOP3.LUT R236, RZ, R195, RZ, 0x33, !PT ;  /* 0x000000c3ffec9212 */ /* 0x004fc600078e33ff */
[----:B------:R-:W2:Y:S01]  /*1def0*/  LDL.LU R195, [R1+0x208] ;  /* 0x0002080001c37983 */ /* 0x000ea20000300800 */
[----:B------:R-:W1:Y:S02]  /*1df00*/  S2R R189, SR_TID.X ;  /* 0x0000000000bd7919 */ /* 0x000e640000002100 */
[C---:B-1----:R-:W-:Y:S01]  /*1df10*/  SEL R0, R238.reuse, R250, !P0 ;  /* 0x000000faee007207 */ /* 0x042fe20004000000 */
[----:B------:R-:W2:Y:S04]  /*1df20*/  LDL.LU R166, [R1+0x1d8] ;  /* 0x0001d80001a67983 */ /* 0x000ea80000300800 */
[----:B------:R-:W2:Y:S04]  /*1df30*/  LDL.LU R168, [R1+0x708] ;  /* 0x0007080001a87983 */ /* 0x000ea80000300800 */
[----:B------:R-:W2:Y:S01]  /*1df40*/  LDL.LU R170, [R1+0x120] ;  /* 0x0001200001aa7983 */ /* 0x000ea20000300800 */
[----:B------:R-:W-:-:S03]  /*1df50*/  SEL R9, R238, R240, !P0 ;  /* 0x000000f0ee097207 */ /* 0x000fc60004000000 */
[----:B------:R-:W2:Y:S04]  /*1df60*/  LDL.LU R172, [R1+0x11c] ;  /* 0x00011c0001ac7983 */ /* 0x000ea80000300800 */
[----:B------:R1:W-:Y:S04]  /*1df70*/  STL [R1+0xa80], R0 ;  /* 0x000a800001007387 */ /* 0x0003e80000100800 */
[----:B------:R-:W2:Y:S01]  /*1df80*/  LDL.LU R173, [R1+0xc4] ;  /* 0x0000c40001ad7983 */ /* 0x000ea20000300800 */
[----:B-1----:R-:W-:Y:S02]  /*1df90*/  SEL R0, R238, R239, !P0 ;  /* 0x000000efee007207 */ /* 0x002fe40004000000 */
[----:B------:R-:W-:-:S03]  /*1dfa0*/  LOP3.LUT R189, R189, 0x7f, RZ, 0xc0, !PT ;  /* 0x0000007fbdbd7812 */ /* 0x000fc600078ec0ff */
[----:B------:R1:W-:Y:S02]  /*1dfb0*/  STL [R1+0x970], R0 ;  /* 0x0009700001007387 */ /* 0x0003e40000100800 */
[----:B------:R-:W-:Y:S02]  /*1dfc0*/  IMAD R125, R189, R125, RZ ;  /* 0x0000007dbd7d7224 */ /* 0x000fe400078e02ff */
[----:B------:R-:W-:Y:S01]  /*1dfd0*/  STL [R1+0xbf0], R9 ;  /* 0x000bf00901007387 */ /* 0x000fe20000100800 */
[----:B------:R-:W1:Y:S03]  /*1dfe0*/  LDC R189, c[0x0][0x230] ;  /* 0x00008c00ffbd7b82 */ /* 0x000e660000000800 */
[----:B------:R-:W2:Y:S01]  /*1dff0*/  LDL.LU R176, [R1+0xbc] ;  /* 0x0000bc0001b07983 */ /* 0x000ea20000300800 */
[----:B-1----:R-:W-:-:S03]  /*1e000*/  SEL R0, R238, R245, !P0 ;  /* 0x000000f5ee007207 */ /* 0x002fc60004000000 */
[----:B------:R-:W2:Y:S04]  /*1e010*/  LDL.LU R178, [R1+0xb8] ;  /* 0x0000b80001b27983 */ /* 0x000ea80000300800 */
[----:B------:R-:W-:Y:S04]  /*1e020*/  STL [R1+0xbe8], R0 ;  /* 0x000be80001007387 */ /* 0x000fe80000100800 */
[----:B------:R-:W2:Y:S01]  /*1e030*/  LDL.LU R180, [R1+0xb4] ;  /* 0x0000b40001b47983 */ /* 0x000ea20000300800 */
[----:B------:R-:W-:Y:S01]  /*1e040*/  IMAD R11, R236, UR5, RZ ;  /* 0x00000005ec0b7c24 */ /* 0x000fe2000f8e02ff */
[----:B------:R-:W-:-:S02]  /*1e050*/  LEA R3, R124, R252, 0x1 ;  /* 0x000000fc7c037211 */ /* 0x000fc400078e08ff */
[C---:B------:R-:W-:Y:S01]  /*1e060*/  SEL R7, R238.reuse, R7, !P0 ;  /* 0x00000007ee077207 */ /* 0x040fe20004000000 */
[----:B------:R-:W2:Y:S01]  /*1e070*/  LDL.LU R184, [R1+0xb0] ;  /* 0x0000b00001b87983 */ /* 0x000ea20000300800 */
[C---:B------:R-:W-:Y:S02]  /*1e080*/  LEA R10, P1, R11.reuse, UR6, 0x2 ;  /* 0x000000060b0a7c11 */ /* 0x040fe4000f8210ff */
[----:B------:R-:W-:Y:S01]  /*1e090*/  SEL R2, R238, R2, !P0 ;  /* 0x00000002ee027207 */ /* 0x000fe20004000000 */
[----:B------:R-:W2:Y:S01]  /*1e0a0*/  LDL.LU R185, [R1+0xa8] ;  /* 0x0000a80001b97983 */ /* 0x000ea20000300800 */
[----:B------:R-:W-:Y:S02]  /*1e0b0*/  LEA.HI.X.SX32 R11, R11, UR7, 0x2, P1 ;  /* 0x000000070b0b7c11 */ /* 0x000fe400088f16ff */
[----:B------:R-:W-:Y:S01]  /*1e0c0*/  IADD3 R12, R189, 0x7f, RZ ;  /* 0x0000007fbd0c7810 */ /* 0x000fe20007ffe0ff */
[----:B------:R-:W2:Y:S01]  /*1e0d0*/  LDL.LU R186, [R1+0xa0] ;  /* 0x0000a00001ba7983 */ /* 0x000ea20000300800 */
[----:B------:R-:W-:Y:S01]  /*1e0e0*/  IMAD R4, R124, 0x2, R3 ;  /* 0x000000027c047824 */ /* 0x000fe200078e0203 */
[C---:B------:R-:W-:Y:S01]  /*1e0f0*/  SEL R146, R238.reuse, R146, !P0 ;  /* 0x00000092ee927207 */ /* 0x040fe20004000000 */
[----:B------:R-:W-:Y:S01]  /*1e100*/  ULDC.64 UR6, c[0x0][0x218] ;  /* 0x0000860000067ab9 */ /* 0x000fe20000000a00 */
[----:B------:R-:W2:Y:S01]  /*1e110*/  LDL.LU R187, [R1+0x9c] ;  /* 0x00009c0001bb7983 */ /* 0x000ea20000300800 */
[----:B------:R-:W-:-:S02]  /*1e120*/  SEL R145, R238, R145, !P0 ;  /* 0x00000091ee917207 */ /* 0x000fc40004000000 */
[C---:B------:R-:W-:Y:S01]  /*1e130*/  SEL R144, R238.reuse, R144, !P0 ;  /* 0x00000090ee907207 */ /* 0x040fe20004000000 */
[----:B------:R-:W2:Y:S01]  /*1e140*/  LDL.LU R189, [R1+0x98] ;  /* 0x0000980001bd7983 */ /* 0x000ea20000300800 */
[C---:B------:R-:W-:Y:S02]  /*1e150*/  SEL R143, R238.reuse, R143, !P0 ;  /* 0x0000008fee8f7207 */ /* 0x040fe40004000000 */
[C---:B------:R-:W-:Y:S02]  /*1e160*/  SEL R141, R238.reuse, R141, !P0 ;  /* 0x0000008dee8d7207 */ /* 0x040fe40004000000 */
[----:B------:R-:W-:Y:S01]  /*1e170*/  SEL R140, R238, R140, !P0 ;  /* 0x0000008cee8c7207 */ /* 0x000fe20004000000 */
[----:B------:R-:W-:Y:S01]  /*1e180*/  IMAD R210, R210, UR38, RZ ;  /* 0x00000026d2d27c24 */ /* 0x000fe2000f8e02ff */
[----:B------:R-:W-:Y:S01]  /*1e190*/  ULDC UR5, c[0x0][0x240] ;  /* 0x0000900000057ab9 */ /* 0x000fe20000000800 */
[----:B----4-:R-:W-:-:S04]  /*1e1a0*/  LEA R18, P1, R193, R10, 0x2 ;  /* 0x0000000ac1127211 */ /* 0x010fc800078210ff */
[----:B------:R-:W-:Y:S02]  /*1e1b0*/  LEA.HI.X.SX32 R19, R193, R11, 0x2, P1 ;  /* 0x0000000bc1137211 */ /* 0x000fe400008f16ff */
[----:B------:R-:W4:Y:S01]  /*1e1c0*/  LDL.LU R193, [R1+0x94] ;  /* 0x0000940001c17983 */ /* 0x000f220000300800 */
[----:B---3--:R-:W-:-:S03]  /*1e1d0*/  LEA R24, P2, R165, R10, 0x2 ;  /* 0x0000000aa5187211 */ /* 0x008fc600078410ff */
[----:B------:R1:W-:Y:S01]  /*1e1e0*/  STL.64 [R1+0xe58], R18 ;  /* 0x000e581201007387 */ /* 0x0003e20000100a00 */
[----:B------:R-:W-:-:S03]  /*1e1f0*/  LEA.HI.X.SX32 R25, R165, R11, 0x2, P2 ;  /* 0x0000000ba5197211 */ /* 0x000fc600010f16ff */
[----:B------:R-:W3:Y:S04]  /*1e200*/  LDL.LU R164, [R1+0x88] ;  /* 0x0000880001a47983 */ /* 0x000ee80000300800 */
[----:B------:R1:W-:Y:S01]  /*1e210*/  STL.64 [R1+0xe50], R24 ;  /* 0x000e501801007387 */ /* 0x0003e20000100a00 */
[----:B--2---:R-:W-:-:S04]  /*1e220*/  LEA R22, P4, R195, R10, 0x2 ;  /* 0x0000000ac3167211 */ /* 0x004fc800078810ff */
[-C--:B------:R-:W-:Y:S02]  /*1e230*/  LEA.HI.X.SX32 R23, R195, R11.reuse, 0x2, P4 ;  /* 0x0000000bc3177211 */ /* 0x080fe400020f16ff */
[----:B------:R-:W2:Y:S01]  /*1e240*/  LDL.LU R195, [R1+0x84] ;  /* 0x0000840001c37983 */ /* 0x000ea20000300800 */
[-C--:B------:R-:W-:Y:S02]  /*1e250*/  LEA R20, P3, R166, R10.reuse, 0x2 ;  /* 0x0000000aa6147211 */ /* 0x080fe400078610ff */
[-C--:B------:R-:W-:Y:S02]  /*1e260*/  LEA R16, P6, R168, R10.reuse, 0x2 ;  /* 0x0000000aa8107211 */ /* 0x080fe400078c10ff */
[-C--:B------:R-:W-:Y:S02]  /*1e270*/  LEA.HI.X.SX32 R21, R166, R11.reuse, 0x2, P3 ;  /* 0x0000000ba6157211 */ /* 0x080fe400018f16ff */
[----:B------:R-:W-:Y:S01]  /*1e280*/  LEA R14, P5, R170, R10, 0x2 ;  /* 0x0000000aaa0e7211 */ /* 0x000fe200078a10ff */
[----:B------:R1:W-:Y:S01]  /*1e290*/  STL.64 [R1+0xe48], R22 ;  /* 0x000e481601007387 */ /* 0x0003e20000100a00 */
[----:B------:R-:W-:-:S02]  /*1e2a0*/  LEA.HI.X.SX32 R17, R168, R11, 0x2, P6 ;  /* 0x0000000ba8117211 */ /* 0x000fc400030f16ff */
[-C--:B-1----:R-:W-:Y:S01]  /*1e2b0*/  LEA R18, P1, R172, R10.reuse, 0x2 ;  /* 0x0000000aac127211 */ /* 0x082fe200078210ff */
[----:B------:R-:W2:Y:S01]  /*1e2c0*/  LDL.LU R165, [R1+0x70] ;  /* 0x0000700001a57983 */ /* 0x000ea20000300800 */
[-C--:B------:R-:W-:Y:S02]  /*1e2d0*/  LEA.HI.X.SX32 R15, R170, R11.reuse, 0x2, P5 ;  /* 0x0000000baa0f7211 */ /* 0x080fe400028f16ff */
[----:B------:R-:W-:Y:S01]  /*1e2e0*/  LEA.HI.X.SX32 R19, R172, R11, 0x2, P1 ;  /* 0x0000000bac137211 */ /* 0x000fe200008f16ff */
[----:B------:R1:W-:Y:S01]  /*1e2f0*/  STL.64 [R1+0xe40], R20 ;  /* 0x000e401401007387 */ /* 0x0003e20000100a00 */
[----:B------:R-:W-:-:S03]  /*1e300*/  LEA R24, P2, R173, R10, 0x2 ;  /* 0x0000000aad187211 */ /* 0x000fc600078410ff */
[----:B------:R-:W2:Y:S01]  /*1e310*/  LDL.LU R166, [R1+0x6c] ;  /* 0x00006c0001a67983 */ /* 0x000ea20000300800 */
[----:B------:R-:W-:-:S03]  /*1e320*/  LEA.HI.X.SX32 R25, R173, R11, 0x2, P2 ;  /* 0x0000000bad197211 */ /* 0x000fc600010f16ff */
[----:B------:R1:W-:Y:S04]  /*1e330*/  STL.64 [R1+0xe38], R16 ;  /* 0x000e381001007387 */ /* 0x0003e80000100a00 */
[----:B------:R-:W2:Y:S04]  /*1e340*/  LDL.LU R168, [R1+0x68] ;  /* 0x0000680001a87983 */ /* 0x000ea80000300800 */
[----:B------:R1:W-:Y:S04]  /*1e350*/  STL.64 [R1+0xe30], R14 ;  /* 0x000e300e01007387 */ /* 0x0003e80000100a00 */
[----:B------:R-:W2:Y:S01]  /*1e360*/  LDL.LU R170, [R1+0x64] ;  /* 0x0000640001aa7983 */ /* 0x000ea20000300800 */
[----:B------:R-:W-:-:S03]  /*1e370*/  LEA R22, P4, R176, R10, 0x2 ;  /* 0x0000000ab0167211 */ /* 0x000fc600078810ff */
[----:B------:R1:W-:Y:S01]  /*1e380*/  STL.64 [R1+0xe28], R18 ;  /* 0x000e281201007387 */ /* 0x0003e20000100a00 */
[----:B------:R-:W-:Y:S02]  /*1e390*/  LEA.HI.X.SX32 R23, R176, R11, 0x2, P4 ;  /* 0x0000000bb0177211 */ /* 0x000fe400020f16ff */
[-C--:B-1----:R-:W-:Y:S01]  /*1e3a0*/  LEA R20, P3, R178, R10.reuse, 0x2 ;  /* 0x0000000ab2147211 */ /* 0x082fe200078610ff */
[----:B------:R-:W2:Y:S04]  /*1e3b0*/  LDL.LU R172, [R1+0x60] ;  /* 0x0000600001ac7983 */ /* 0x000ea80000300800 */
[----:B------:R1:W-:Y:S01]  /*1e3c0*/  STL.64 [R1+0xe20], R24 ;  /* 0x000e201801007387 */ /* 0x0003e20000100a00 */
[----:B------:R-:W-:-:S03]  /*1e3d0*/  LEA R16, P6, R180, R10, 0x2 ;  /* 0x0000000ab4107211 */ /* 0x000fc600078c10ff */
[----:B------:R-:W2:Y:S01]  /*1e3e0*/  LDL.LU R173, [R1+0x5c] ;  /* 0x00005c0001ad7983 */ /* 0x000ea20000300800 */
[----:B------:R-:W-:-:S03]  /*1e3f0*/  LEA.HI.X.SX32 R21, R178, R11, 0x2, P3 ;  /* 0x0000000bb2157211 */ /* 0x000fc600018f16ff */
[----:B------:R1:W-:Y:S01]  /*1e400*/  STL.64 [R1+0xe18], R22 ;  /* 0x000e181601007387 */ /* 0x0003e20000100a00 */
[----:B------:R-:W-:-:S03]  /*1e410*/  LEA R14, P5, R184, R10, 0x2 ;  /* 0x0000000ab80e7211 */ /* 0x000fc600078a10ff */
[----:B------:R-:W2:Y:S01]  /*1e420*/  LDL.LU R176, [R1+0x58] ;  /* 0x0000580001b07983 */ /* 0x000ea20000300800 */
[----:B------:R-:W-:-:S03]  /*1e430*/  LEA.HI.X.SX32 R17, R180, R11, 0x2, P6 ;  /* 0x0000000bb4117211 */ /* 0x000fc600030f16ff */
[----:B------:R-:W2:Y:S01]  /*1e440*/  LDL.LU R178, [R1+0x44] ;  /* 0x0000440001b27983 */ /* 0x000ea20000300800 */
[CC--:B------:R-:W-:Y:S02]  /*1e450*/  LEA R18, P1, R185.reuse, R10.reuse, 0x2 ;  /* 0x0000000ab9127211 */ /* 0x0c0fe400078210ff */
[-C--:B------:R-:W-:Y:S01]  /*1e460*/  LEA.HI.X.SX32 R15, R184, R11.reuse, 0x2, P5 ;  /* 0x0000000bb80f7211 */ /* 0x080fe200028f16ff */
[----:B------:R1:W-:Y:S02]  /*1e470*/  STL.64 [R1+0xe10], R20 ;  /* 0x000e101401007387 */ /* 0x0003e40000100a00 */
[----:B-1----:R-:W-:Y:S02]  /*1e480*/  LEA R24, P2, R186, R10, 0x2 ;  /* 0x0000000aba187211 */ /* 0x002fe400078410ff */
[----:B------:R-:W2:Y:S01]  /*1e490*/  LDL.LU R180, [R1+0x40] ;  /* 0x0000400001b47983 */ /* 0x000ea20000300800 */
[----:B------:R-:W-:-:S03]  /*1e4a0*/  LEA.HI.X.SX32 R19, R185, R11, 0x2, P1 ;  /* 0x0000000bb9137211 */ /* 0x000fc600008f16ff */
[----:B------:R4:W-:Y:S01]  /*1e4b0*/  STL.64 [R1+0xe08], R16 ;  /* 0x000e081001007387 */ /* 0x0009e20000100a00 */
[----:B------:R-:W-:-:S03]  /*1e4c0*/  LEA R22, P4, R187, R10, 0x2 ;  /* 0x0000000abb167211 */ /* 0x000fc600078810ff */
[----:B------:R-:W2:Y:S01]  /*1e4d0*/  LDL.LU R184, [R1+0x3c] ;  /* 0x00003c0001b87983 */ /* 0x000ea20000300800 */
[----:B------:R-:W-:-:S03]  /*1e4e0*/  LEA.HI.X.SX32 R25, R186, R11, 0x2, P2 ;  /* 0x0000000bba197211 */ /* 0x000fc600010f16ff */
[----:B------:R3:W-:Y:S04]  /*1e4f0*/  STL.64 [R1+0xe00], R14 ;  /* 0x000e000e01007387 */ /* 0x0007e80000100a00 */
[----:B------:R-:W2:Y:S01]  /*1e500*/  LDL.LU R185, [R1+0x2c] ;  /* 0x00002c0001b97983 */ /* 0x000ea20000300800 */
[----:B------:R-:W-:-:S03]  /*1e510*/  LEA.HI.X.SX32 R23, R187, R11, 0x2, P4 ;  /* 0x0000000bbb177211 */ /* 0x000fc600020f16ff */
[----:B------:R2:W-:Y:S01]  /*1e520*/  STL.64 [R1+0xdf8], R18 ;  /* 0x000df81201007387 */ /* 0x0005e20000100a00 */
[----:B------:R-:W-:-:S03]  /*1e530*/  LEA R20, P3, R189, R10, 0x2 ;  /* 0x0000000abd147211 */ /* 0x000fc600078610ff */
[----:B------:R-:W2:Y:S01]  /*1e540*/  LDL.LU R186, [R1+0x38] ;  /* 0x0000380001ba7983 */ /* 0x000ea20000300800 */
[----:B------:R-:W-:-:S03]  /*1e550*/  LEA.HI.X.SX32 R21, R189, R11, 0x2, P3 ;  /* 0x0000000bbd157211 */ /* 0x000fc600018f16ff */
[----:B------:R1:W-:Y:S04]  /*1e560*/  STL.64 [R1+0xdf0], R24 ;  /* 0x000df01801007387 */ /* 0x0003e80000100a00 */
[----:B------:R-:W2:Y:S04]  /*1e570*/  LDL.LU R187, [R1+0x54] ;  /* 0x0000540001bb7983 */ /* 0x000ea80000300800 */
[----:B------:R1:W-:Y:S04]  /*1e580*/  STL.64 [R1+0xde8], R22 ;  /* 0x000de81601007387 */ /* 0x0003e80000100a00 */
[----:B------:R-:W2:Y:S04]  /*1e590*/  LDL.LU R189, [R1+0x74] ;  /* 0x0000740001bd7983 */ /* 0x000ea80000300800 */
[----:B------:R1:W-:Y:S01]  /*1e5a0*/  STL.64 [R1+0xde0], R20 ;  /* 0x000de01401007387 */ /* 0x0003e20000100a00 */
[----:B----4-:R-:W-:-:S04]  /*1e5b0*/  LEA R16, P6, R193, R10, 0x2 ;  /* 0x0000000ac1107211 */ /* 0x010fc800078c10ff */
[----:B------:R-:W-:Y:S02]  /*1e5c0*/  LEA.HI.X.SX32 R17, R193, R11, 0x2, P6 ;  /* 0x0000000bc1117211 */ /* 0x000fe400030f16ff */
[----:B------:R-:W4:Y:S01]  /*1e5d0*/  LDL.LU R193, [R1+0x80] ;  /* 0x0000800001c17983 */ /* 0x000f220000300800 */
[----:B---3--:R-:W-:-:S04]  /*1e5e0*/  LEA R14, P5, R164, R10, 0x2 ;  /* 0x0000000aa40e7211 */ /* 0x008fc800078a10ff */
[----:B------:R-:W-:Y:S01]  /*1e5f0*/  LEA.HI.X.SX32 R15, R164, R11, 0x2, P5 ;  /* 0x0000000ba40f7211 */ /* 0x000fe200028f16ff */
[----:B------:R3:W-:Y:S04]  /*1e600*/  STL.64 [R1+0xdd8], R16 ;  /* 0x000dd81001007387 */ /* 0x0007e80000100a00 */
[----:B------:R3:W-:Y:S01]  /*1e610*/  STL.64 [R1+0xdd0], R14 ;  /* 0x000dd00e01007387 */ /* 0x0007e20000100a00 */
[----:B--2---:R-:W-:-:S04]  /*1e620*/  LEA R18, P1, R195, R10, 0x2 ;  /* 0x0000000ac3127211 */ /* 0x004fc800078210ff */
[----:B------:R-:W-:Y:S02]  /*1e630*/  LEA.HI.X.SX32 R19, R195, R11, 0x2, P1 ;  /* 0x0000000bc3137211 */ /* 0x000fe400008f16ff */
[----:B------:R-:W2:Y:S01]  /*1e640*/  LDL.LU R195, [R1+0x8c] ;  /* 0x00008c0001c37983 */ /* 0x000ea20000300800 */
[----:B-1----:R-:W-:-:S03]  /*1e650*/  LEA R24, P2, R165, R10, 0x2 ;  /* 0x0000000aa5187211 */ /* 0x002fc600078410ff */
[----:B------:R1:W-:Y:S01]  /*1e660*/  STL.64 [R1+0xdc8], R18 ;  /* 0x000dc81201007387 */ /* 0x0003e20000100a00 */
[----:B------:R-:W-:-:S03]  /*1e670*/  LEA.HI.X.SX32 R25, R165, R11, 0x2, P2 ;  /* 0x0000000ba5197211 */ /* 0x000fc600010f16ff */
[----:B------:R-:W2:Y:S01]  /*1e680*/  LDL.LU R153, [R1+0xac] ;  /* 0x0000ac0001997983 */ /* 0x000ea20000300800 */
[----:B------:R-:W-:-:S04]  /*1e690*/  LEA R22, P4, R166, R10, 0x2 ;  /* 0x0000000aa6167211 */ /* 0x000fc800078810ff */
[-C--:B------:R-:W-:Y:S02]  /*1e6a0*/  LEA.HI.X.SX32 R23, R166, R11.reuse, 0x2, P4 ;  /* 0x0000000ba6177211 */ /* 0x080fe400020f16ff */
[CC--:B------:R-:W-:Y:S01]  /*1e6b0*/  LEA R20, P3, R168.reuse, R10.reuse, 0x2 ;  /* 0x0000000aa8147211 */ /* 0x0c0fe200078610ff */
[----:B------:R1:W-:Y:S03]  /*1e6c0*/  STL.64 [R1+0xdc0], R24 ;  /* 0x000dc01801007387 */ /* 0x0003e60000100a00 */
[-C--:B------:R-:W-:Y:S02]  /*1e6d0*/  LEA.HI.X.SX32 R21, R168, R11.reuse, 0x2, P3 ;  /* 0x0000000ba8157211 */ /* 0x080fe400018f16ff */
[CC--:B---3--:R-:W-:Y:S01]  /*1e6e0*/  LEA R16, P6, R170.reuse, R10.reuse, 0x2 ;  /* 0x0000000aaa107211 */ /* 0x0c8fe200078c10ff */
[----:B------:R3:W-:Y:S03]  /*1e6f0*/  STL.64 [R1+0xdb8], R22 ;  /* 0x000db81601007387 */ /* 0x0007e60000100a00 */
[----:B------:R-:W-:Y:S01]  /*1e700*/  LEA.HI.X.SX32 R17, R170, R11, 0x2, P6 ;  /* 0x0000000baa117211 */ /* 0x000fe200030f16ff */
[----:B------:R-:W2:Y:S01]  /*1e710*/  LDL.LU R159, [R1+0xc0] ;  /* 0x0000c000019f7983 */ /* 0x000ea20000300800 */
[----:B------:R-:W-:-:S03]  /*1e720*/  LEA R14, P5, R172, R10, 0x2 ;  /* 0x0000000aac0e7211 */ /* 0x000fc600078a10ff */
[----:B------:R3:W-:Y:S01]  /*1e730*/  STL.64 [R1+0xdb0], R20 ;  /* 0x000db01401007387 */ /* 0x0007e20000100a00 */
[----:B------:R-:W-:-:S03]  /*1e740*/  LEA.HI.X.SX32 R15, R172, R11, 0x2, P5 ;  /* 0x0000000bac0f7211 */ /* 0x000fc600028f16ff */
[----:B------:R-:W2:Y:S01]  /*1e750*/  LDL.LU R160, [R1+0xc8] ;  /* 0x0000c80001a07983 */ /* 0x000ea20000300800 */
[----:B-1----:R-:W-:-:S03]  /*1e760*/  LEA R18, P1, R173, R10, 0x2 ;  /* 0x0000000aad127211 */ /* 0x002fc600078210ff */
[----:B------:R1:W-:Y:S01]  /*1e770*/  STL.64 [R1+0xda8], R16 ;  /* 0x000da81001007387 */ /* 0x0003e20000100a00 */
[----:B------:R-:W-:Y:S02]  /*1e780*/  LEA.HI.X.SX32 R19, R173, R11, 0x2, P1 ;  /* 0x0000000bad137211 */ /* 0x000fe400008f16ff */
[-C--:B------:R-:W-:Y:S01]  /*1e790*/  LEA R24, P2, R176, R10.reuse, 0x2 ;  /* 0x0000000ab0187211 */ /* 0x080fe200078410ff */
[----:B------:R1:W-:Y:S01]  /*1e7a0*/  STL.64 [R1+0xda0], R14 ;  /* 0x000da00e01007387 */ /* 0x0003e20000100a00 */
[----:B---3--:R-:W-:-:S03]  /*1e7b0*/  LEA R22, P4, R178, R10, 0x2 ;  /* 0x0000000ab2167211 */ /* 0x008fc600078810ff */
[----:B------:R-:W3:Y:S01]  /*1e7c0*/  LDL.LU R162, [R1+0xcc] ;  /* 0x0000cc0001a27983 */ /* 0x000ee20000300800 */
[-C--:B------:R-:W-:Y:S02]  /*1e7d0*/  LEA.HI.X.SX32 R25, R176, R11.reuse, 0x2, P2 ;  /* 0x0000000bb0197211 */ /* 0x080fe400010f16ff */
[----:B------:R-:W-:Y:S01]  /*1e7e0*/  LEA.HI.X.SX32 R23, R178, R11, 0x2, P4 ;  /* 0x0000000bb2177211 */ /* 0x000fe200020f16ff */
[----:B------:R1:W-:Y:S01]  /*1e7f0*/  STL.64 [R1+0xd90], R18 ;  /* 0x000d901201007387 */ /* 0x0003e20000100a00 */
[----:B------:R-:W-:-:S03]  /*1e800*/  LEA R20, P3, R180, R10, 0x2 ;  /* 0x0000000ab4147211 */ /* 0x000fc600078610ff */
[----:B------:R-:W3:Y:S01]  /*1e810*/  LDL.LU R164, [R1+0xd0] ;  /* 0x0000d00001a47983 */ /* 0x000ee20000300800 */
[----:B------:R-:W-:-:S03]  /*1e820*/  LEA.HI.X.SX32 R21, R180, R11, 0x2, P3 ;  /* 0x0000000bb4157211 */ /* 0x000fc600018f16ff */
[----:B------:R1:W-:Y:S02]  /*1e830*/  STL.64 [R1+0xd68], R24 ;  /* 0x000d681801007387 */ /* 0x0003e40000100a00 */
[CC--:B-1----:R-:W-:Y:S02]  /*1e840*/  LEA R16, P6, R184.reuse, R10.reuse, 0x2 ;  /* 0x0000000ab8107211 */ /* 0x0c2fe400078c10ff */
[----:B------:R-:W3:Y:S04]  /*1e850*/  LDL.LU R165, [R1+0xd8] ;  /* 0x0000d80001a57983 */ /* 0x000ee80000300800 */
[----:B------:R1:W-:Y:S01]  /*1e860*/  STL.64 [R1+0xd30], R22 ;  /* 0x000d301601007387 */ /* 0x0003e20000100a00 */
[-C--:B------:R-:W-:Y:S02]  /*1e870*/  LEA.HI.X.SX32 R17, R184, R11.reuse, 0x2, P6 ;  /* 0x0000000bb8117211 */ /* 0x080fe400030f16ff */
[C---:B------:R-:W-:Y:S01]  /*1e880*/  LEA R14, P5, R185.reuse, R10, 0x2 ;  /* 0x0000000ab90e7211 */ /* 0x040fe200078a10ff */
[----:B------:R-:W3:Y:S04]  /*1e890*/  LDL.LU R166, [R1+0xe0] ;  /* 0x0000e00001a67983 */ /* 0x000ee80000300800 */
[----:B------:R-:W3:Y:S01]  /*1e8a0*/  LDL.LU R168, [R1+0xd4] ;  /* 0x0000d40001a87983 */ /* 0x000ee20000300800 */
[----:B------:R-:W-:-:S02]  /*1e8b0*/  LEA.HI.X.SX32 R15, R185, R11, 0x2, P5 ;  /* 0x0000000bb90f7211 */ /* 0x000fc400028f16ff */
[C---:B------:R-:W-:Y:S01]  /*1e8c0*/  LEA R18, P1, R186.reuse, R10, 0x2 ;  /* 0x0000000aba127211 */ /* 0x040fe200078210ff */
[----:B------:R4:W-:Y:S04]  /*1e8d0*/  STL.64 [R1+0xd10], R20 ;  /* 0x000d101401007387 */ /* 0x0009e80000100a00 */
[----:B------:R-:W3:Y:S01]  /*1e8e0*/  LDL.LU R170, [R1+0xdc] ;  /* 0x0000dc0001aa7983 */ /* 0x000ee20000300800 */
[----:B------:R-:W-:-:S03]  /*1e8f0*/  LEA.HI.X.SX32 R19, R186, R11, 0x2, P1 ;  /* 0x0000000bba137211 */ /* 0x000fc600008f16ff */
[----:B------:R-:W3:Y:S01]  /*1e900*/  LDL.LU R172, [R1+0xe8] ;  /* 0x0000e80001ac7983 */ /* 0x000ee20000300800 */
[----:B------:R-:W-:-:S03]  /*1e910*/  LEA R24, P2, R187, R10, 0x2 ;  /* 0x0000000abb187211 */ /* 0x000fc600078410ff */
[----:B------:R2:W-:Y:S04]  /*1e920*/  STL.64 [R1+0xcd8], R16 ;  /* 0x000cd81001007387 */ /* 0x0005e80000100a00 */
[----:B------:R-:W3:Y:S01]  /*1e930*/  LDL.LU R173, [R1+0xec] ;  /* 0x0000ec0001ad7983 */ /* 0x000ee20000300800 */
[----:B-1----:R-:W-:-:S03]  /*1e940*/  LEA R22, P4, R189, R10, 0x2 ;  /* 0x0000000abd167211 */ /* 0x002fc600078810ff */
[----:B------:R-:W3:Y:S01]  /*1e950*/  LDL.LU R176, [R1+0xe4] ;  /* 0x0000e40001b07983 */ /* 0x000ee20000300800 */
[----:B------:R-:W-:-:S03]  /*1e960*/  LEA.HI.X.SX32 R25, R187, R11, 0x2, P2 ;  /* 0x0000000bbb197211 */ /* 0x000fc600010f16ff */
[----:B------:R1:W-:Y:S04]  /*1e970*/  STL.64 [R1+0xcc0], R14 ;  /* 0x000cc00e01007387 */ /* 0x0003e80000100a00 */
[----:B------:R-:W3:Y:S01]  /*1e980*/  LDL.LU R178, [R1+0xf0] ;  /* 0x0000f00001b27983 */ /* 0x000ee20000300800 */
[----:B------:R-:W-:-:S03]  /*1e990*/  LEA.HI.X.SX32 R23, R189, R11, 0x2, P4 ;  /* 0x0000000bbd177211 */ /* 0x000fc600020f16ff */
[----:B------:R-:W3:Y:S04]  /*1e9a0*/  LDL.LU R180, [R1+0xf4] ;  /* 0x0000f40001b47983 */ /* 0x000ee80000300800 */
[----:B------:R1:W-:Y:S04]  /*1e9b0*/  STL.64 [R1+0xc90], R18 ;  /* 0x000c901201007387 */ /* 0x0003e80000100a00 */
[----:B------:R-:W3:Y:S01]  /*1e9c0*/  LDL.LU R184, [R1+0xfc] ;  /* 0x0000fc0001b87983 */ /* 0x000ee20000300800 */
[----:B----4-:R-:W-:-:S03]  /*1e9d0*/  LEA R20, P3, R193, R10, 0x2 ;  /* 0x0000000ac1147211 */ /* 0x010fc600078610ff */
[----:B------:R-:W4:Y:S04]  /*1e9e0*/  LDL.LU R185, [R1+0xf8] ;  /* 0x0000f80001b97983 */ /* 0x000f280000300800 */
[----:B------:R1:W-:Y:S01]  /*1e9f0*/  STL.64 [R1+0xc70], R24 ;  /* 0x000c701801007387 */ /* 0x0003e20000100a00 */
[----:B------:R-:W-:-:S03]  /*1ea00*/  LEA.HI.X.SX32 R21, R193, R11, 0x2, P3 ;  /* 0x0000000bc1157211 */ /* 0x000fc600018f16ff */
[----:B------:R-:W4:Y:S04]  /*1ea10*/  LDL.LU R186, [R1+0x104] ;  /* 0x0001040001ba7983 */ /* 0x000f280000300800 */
[----:B------:R-:W4:Y:S04]  /*1ea20*/  LDL.LU R187, [R1+0x108] ;  /* 0x0001080001bb7983 */ /* 0x000f280000300800 */
[----:B------:R3:W-:Y:S04]  /*1ea30*/  STL.64 [R1+0xc30], R22 ;  /* 0x000c301601007387 */ /* 0x0007e80000100a00 */
[----:B------:R-:W4:Y:S04]  /*1ea40*/  LDL.LU R189, [R1+0x114] ;  /* 0x0001140001bd7983 */ /* 0x000f280000300800 */
[----:B------:R-:W4:Y:S04]  /*1ea50*/  LDL.LU R193, [R1+0x118] ;  /* 0x0001180001c17983 */ /* 0x000f280000300800 */
[----:B------:R3:W-:Y:S01]  /*1ea60*/  STL.64 [R1+0xc18], R20 ;  /* 0x000c181401007387 */ /* 0x0007e20000100a00 */
[----:B--2---:R-:W-:-:S04]  /*1ea70*/  LEA R16, P6, R195, R10, 0x2 ;  /* 0x0000000ac3107211 */ /* 0x004fc800078c10ff */
[----:B------:R-:W-:Y:S02]  /*1ea80*/  LEA.HI.X.SX32 R17, R195, R11, 0x2, P6 ;  /* 0x0000000bc3117211 */ /* 0x000fe400030f16ff */
[----:B------:R-:W2:Y:S01]  /*1ea90*/  LDL.LU R195, [R1+0x110] ;  /* 0x0001100001c37983 */ /* 0x000ea20000300800 */
[----:B-1----:R-:W-:-:S03]  /*1eaa0*/  LEA R14, P5, R153, R10, 0x2 ;  /* 0x0000000a990e7211 */ /* 0x002fc600078a10ff */
[----:B------:R1:W-:Y:S01]  /*1eab0*/  STL.64 [R1+0xbe0], R16 ;  /* 0x000be01001007387 */ /* 0x0003e20000100a00 */
[----:B------:R-:W-:-:S05]  /*1eac0*/  LEA.HI.X.SX32 R15, R153, R11, 0x2, P5 ;  /* 0x0000000b990f7211 */ /* 0x000fca00028f16ff */
[----:B------:R1:W-:Y:S01]  /*1ead0*/  STL.64 [R1+0xb8], R14 ;  /* 0x0000b80e01007387 */ /* 0x0003e20000100a00 */
[----:B------:R-:W-:-:S04]  /*1eae0*/  LEA R18, P1, R159, R10, 0x2 ;  /* 0x0000000a9f127211 */ /* 0x000fc800078210ff */
[----:B------:R-:W-:Y:S02]  /*1eaf0*/  LEA.HI.X.SX32 R19, R159, R11, 0x2, P1 ;  /* 0x0000000b9f137211 */ /* 0x000fe400008f16ff */
[----:B------:R-:W-:-:S04]  /*1eb00*/  LEA R24, P2, R160, R10, 0x2 ;  /* 0x0000000aa0187211 */ /* 0x000fc800078410ff */
[----:B------:R-:W-:Y:S01]  /*1eb10*/  LEA.HI.X.SX32 R25, R160, R11, 0x2, P2 ;  /* 0x0000000ba0197211 */ /* 0x000fe200010f16ff */
[----:B------:R1:W-:Y:S01]  /*1eb20*/  STL.64 [R1+0xb0], R18 ;  /* 0x0000b01201007387 */ /* 0x0003e20000100a00 */
[----:B---3--:R-:W-:-:S04]  /*1eb30*/  LEA R22, P4, R162, R10, 0x2 ;  /* 0x0000000aa2167211 */ /* 0x008fc800078810ff */
[-C--:B------:R-:W-:Y:S02]  /*1eb40*/  LEA.HI.X.SX32 R23, R162, R11.reuse, 0x2, P4 ;  /* 0x0000000ba2177211 */ /* 0x080fe400020f16ff */
[CC--:B------:R-:W-:Y:S01]  /*1eb50*/  LEA R20, P3, R164.reuse, R10.reuse, 0x2 ;  /* 0x0000000aa4147211 */ /* 0x0c0fe200078610ff */
[----:B------:R3:W-:Y:S03]  /*1eb60*/  STL.64 [R1+0xa8], R24 ;  /* 0x0000a81801007387 */ /* 0x0007e60000100a00 */
[-C--:B------:R-:W-:Y:S02]  /*1eb70*/  LEA.HI.X.SX32 R21, R164, R11.reuse, 0x2, P3 ;  /* 0x0000000ba4157211 */ /* 0x080fe400018f16ff */
[C---:B-1----:R-:W-:Y:S01]  /*1eb80*/  LEA R16, P6, R165.reuse, R10, 0x2 ;  /* 0x0000000aa5107211 */ /* 0x042fe200078c10ff */
[----:B------:R1:W-:Y:S03]  /*1eb90*/  STL.64 [R1+0xa0], R22 ;  /* 0x0000a01601007387 */ /* 0x0003e60000100a00 */
[----:B------:R-:W-:-:S02]  /*1eba0*/  LEA.HI.X.SX32 R17, R165, R11, 0x2, P6 ;  /* 0x0000000ba5117211 */ /* 0x000fc400030f16ff */
[-C--:B------:R-:W-:Y:S01]  /*1ebb0*/  LEA R14, P5, R166, R10.reuse, 0x2 ;  /* 0x0000000aa60e7211 */ /* 0x080fe200078a10ff */
[----:B------:R1:W-:Y:S01]  /*1ebc0*/  STL.64 [R1+0x98], R20 ;  /* 0x0000981401007387 */ /* 0x0003e20000100a00 */
[-C--:B------:R-:W-:Y:S02]  /*1ebd0*/  LEA R18, P1, R168, R10.reuse, 0x2 ;  /* 0x0000000aa8127211 */ /* 0x080fe400078210ff */
[-C--:B------:R-:W-:Y:S01]  /*1ebe0*/  LEA.HI.X.SX32 R15, R166, R11.reuse, 0x2, P5 ;  /* 0x0000000ba60f7211 */ /* 0x080fe200028f16ff */
[----:B------:R1:W-:Y:S01]  /*1ebf0*/  STL.64 [R1+0x90], R16 ;  /* 0x0000901001007387 */ /* 0x0003e20000100a00 */
[----:B------:R-:W-:Y:S02]  /*1ec00*/  LEA.HI.X.SX32 R19, R168, R11, 0x2, P1 ;  /* 0x0000000ba8137211 */ /* 0x000fe400008f16ff */
[-C--:B---3--:R-:W-:Y:S01]  /*1ec10*/  LEA R24, P2, R170, R10.reuse, 0x2 ;  /* 0x0000000aaa187211 */ /* 0x088fe200078410ff */
[----:B------:R3:W-:Y:S01]  /*1ec20*/  STL.64 [R1+0x88], R14 ;  /* 0x0000880e01007387 */ /* 0x0007e20000100a00 */
[----:B-1----:R-:W-:-:S02]  /*1ec30*/  LEA R22, P4, R172, R10, 0x2 ;  /* 0x0000000aac167211 */ /* 0x002fc400078810ff */
[-C--:B------:R-:W-:Y:S02]  /*1ec40*/  LEA.HI.X.SX32 R25, R170, R11.reuse, 0x2, P2 ;  /* 0x0000000baa197211 */ /* 0x080fe400010f16ff */
[-C--:B------:R-:W-:Y:S02]  /*1ec50*/  LEA.HI.X.SX32 R23, R172, R11.reuse, 0x2, P4 ;  /* 0x0000000bac177211 */ /* 0x080fe400020f16ff */
[CC--:B------:R-:W-:Y:S02]  /*1ec60*/  LEA R20, P3, R173.reuse, R10.reuse, 0x2 ;  /* 0x0000000aad147211 */ /* 0x0c0fe400078610ff */
[C---:B------:R-:W-:Y:S02]  /*1ec70*/  LEA R16, P6, R176.reuse, R10, 0x2 ;  /* 0x0000000ab0107211 */ /* 0x040fe400078c10ff */
[-C--:B------:R-:W-:Y:S01]  /*1ec80*/  LEA.HI.X.SX32 R21, R173, R11.reuse, 0x2, P3 ;  /* 0x0000000bad157211 */ /* 0x080fe200018f16ff */
[----:B------:R1:W-:Y:S01]  /*1ec90*/  STL.64 [R1+0x80], R18 ;  /* 0x0000801201007387 */ /* 0x0003e20000100a00 */
[----:B------:R-:W-:-:S02]  /*1eca0*/  LEA.HI.X.SX32 R17, R176, R11, 0x2, P6 ;  /* 0x0000000bb0117211 */ /* 0x000fc400030f16ff */
[CC--:B---3--:R-:W-:Y:S01]  /*1ecb0*/  LEA R14, P5, R178.reuse, R10.reuse, 0x2 ;  /* 0x0000000ab20e7211 */ /* 0x0c8fe200078a10ff */
[----:B------:R3:W-:Y:S03]  /*1ecc0*/  STL.64 [R1+0x78], R24 ;  /* 0x0000781801007387 */ /* 0x0007e60000100a00 */
[----:B------:R-:W-:Y:S01]  /*1ecd0*/  LEA.HI.X.SX32 R15, R178, R11, 0x2, P5 ;  /* 0x0000000bb20f7211 */ /* 0x000fe200028f16ff */
[----:B------:R4:W-:Y:S01]  /*1ece0*/  STL.64 [R1+0x70], R22 ;  /* 0x0000701601007387 */ /* 0x0009e20000100a00 */
[----:B-1----:R-:W-:-:S03]  /*1ecf0*/  LEA R18, P1, R180, R10, 0x2 ;  /* 0x0000000ab4127211 */ /* 0x002fc600078210ff */
[----:B------:R1:W-:Y:S01]  /*1ed00*/  STL.64 [R1+0x68], R20 ;  /* 0x0000681401007387 */ /* 0x0003e20000100a00 */
[----:B---3--:R-:W-:-:S03]  /*1ed10*/  LEA R24, P2, R184, R10, 0x2 ;  /* 0x0000000ab8187211 */ /* 0x008fc600078410ff */
[----:B------:R3:W-:Y:S01]  /*1ed20*/  STL.64 [R1+0x288], R16 ;  /* 0x0002881001007387 */ /* 0x0007e20000100a00 */
[-C--:B------:R-:W-:Y:S02]  /*1ed30*/  LEA.HI.X.SX32 R19, R180, R11.reuse, 0x2, P1 ;  /* 0x0000000bb4137211 */ /* 0x080fe400008f16ff */
[CC--:B----4-:R-:W-:Y:S01]  /*1ed40*/  LEA R22, P4, R185.reuse, R10.reuse, 0x2 ;  /* 0x0000000ab9167211 */ /* 0x0d0fe200078810ff */
[----:B------:R-:W-:Y:S01]  /*1ed50*/  IMAD R6, R124, 0x2, R4 ;  /* 0x000000027c067824 */ /* 0x000fe200078e0204 */
[----:B------:R4:W-:Y:S01]  /*1ed60*/  STL.64 [R1+0x280], R14 ;  /* 0x0002800e01007387 */ /* 0x0009e20000100a00 */
[-C--:B------:R-:W-:Y:S02]  /*1ed70*/  LEA.HI.X.SX32 R25, R184, R11.reuse, 0x2, P2 ;  /* 0x0000000bb8197211 */ /* 0x080fe400010f16ff */
[----:B-1----:R-:W-:Y:S02]  /*1ed80*/  LEA R20, P3, R186, R10, 0x2 ;  /* 0x0000000aba147211 */ /* 0x002fe400078610ff */
[----:B------:R-:W-:-:S02]  /*1ed90*/  LEA.HI.X.SX32 R23, R185, R11, 0x2, P4 ;  /* 0x0000000bb9177211 */ /* 0x000fc400020f16ff */
[CC--:B---3--:R-:W-:Y:S02]  /*1eda0*/  LEA R16, P6, R187.reuse, R10.reuse, 0x2 ;  /* 0x0000000abb107211 */ /* 0x0c8fe400078c10ff */
[-C--:B------:R-:W-:Y:S01]  /*1edb0*/  LEA.HI.X.SX32 R21, R186, R11.reuse, 0x2, P3 ;  /* 0x0000000bba157211 */ /* 0x080fe200018f16ff */
[----:B------:R-:W-:Y:S01]  /*1edc0*/  IMAD R5, R124, 0x2, R6 ;  /* 0x000000027c057824 */ /* 0x000fe200078e0206 */
[----:B------:R-:W-:Y:S01]  /*1edd0*/  LEA.HI.X.SX32 R17, R187, R11, 0x2, P6 ;  /* 0x0000000bbb117211 */ /* 0x000fe200030f16ff */
[----:B------:R1:W-:Y:S01]  /*1ede0*/  STL.64 [R1+0x60], R18 ;  /* 0x0000601201007387 */ /* 0x0003e20000100a00 */
[----:B----4-:R-:W-:-:S03]  /*1edf0*/  LEA R14, P5, R189, R10, 0x2 ;  /* 0x0000000abd0e7211 */ /* 0x010fc600078a10ff */
[----:B------:R-:W-:Y:S01]  /*1ee00*/  STL.64 [R1+0x58], R24 ;  /* 0x0000581801007387 */ /* 0x000fe20000100a00 */
[----:B------:R-:W-:-:S03]  /*1ee10*/  LEA.HI.X.SX32 R15, R189, R11, 0x2, P5 ;  /* 0x0000000bbd0f7211 */ /* 0x000fc600028f16ff */
[----:B------:R3:W-:Y:S01]  /*1ee20*/  STL.64 [R1+0x50], R22 ;  /* 0x0000501601007387 */ /* 0x0007e20000100a00 */
[----:B------:R-:W-:Y:S01]  /*1ee30*/  IMAD R8, R124, 0x2, R5 ;  /* 0x000000027c087824 */ /* 0x000fe200078e0205 */
[CC--:B-1----:R-:W-:Y:S02]  /*1ee40*/  LEA R18, P1, R193.reuse, R10.reuse, 0x2 ;  /* 0x0000000ac1127211 */ /* 0x0c2fe400078210ff */
[----:B------:R1:W-:Y:S04]  /*1ee50*/  STL.64 [R1+0x48], R20 ;  /* 0x0000481401007387 */ /* 0x0003e80000100a00 */
[----:B------:R4:W-:Y:S01]  /*1ee60*/  STL.64 [R1+0x40], R16 ;  /* 0x0000401001007387 */ /* 0x0009e20000100a00 */
[----:B------:R-:W-:Y:S02]  /*1ee70*/  LEA.HI.X.SX32 R19, R193, R11, 0x2, P1 ;  /* 0x0000000bc1137211 */ /* 0x000fe400008f16ff */
[-C--:B---3--:R-:W-:Y:S01]  /*1ee80*/  LEA R22, P4, R252, R10.reuse, 0x2 ;  /* 0x0000000afc167211 */ /* 0x088fe200078810ff */
[----:B------:R3:W-:Y:S01]  /*1ee90*/  STL.64 [R1+0x38], R14 ;  /* 0x0000380e01007387 */ /* 0x0007e20000100a00 */
[----:B------:R-:W-:Y:S01]  /*1eea0*/  IMAD R9, R124, 0x2, R8 ;  /* 0x000000027c097824 */ /* 0x000fe200078e0208 */
[----:B-1----:R-:W-:-:S02]  /*1eeb0*/  LEA R20, P3, R3, R10, 0x2 ;  /* 0x0000000a03147211 */ /* 0x002fc400078610ff */
[-C--:B----4-:R-:W-:Y:S02]  /*1eec0*/  LEA R16, P6, R4, R10.reuse, 0x2 ;  /* 0x0000000a04107211 */ /* 0x090fe400078c10ff */
[-C--:B------:R-:W-:Y:S02]  /*1eed0*/  LEA.HI.X.SX32 R23, R252, R11.reuse, 0x2, P4 ;  /* 0x0000000bfc177211 */ /* 0x080fe400020f16ff */
[----:B---3--:R-:W-:Y:S02]  /*1eee0*/  LEA R14, P5, R6, R10, 0x2 ;  /* 0x0000000a060e7211 */ /* 0x008fe400078a10ff */
[-C--:B------:R-:W-:Y:S01]  /*1eef0*/  LEA.HI.X.SX32 R17, R4, R11.reuse, 0x2, P6 ;  /* 0x0000000b04117211 */ /* 0x080fe200030f16ff */
[----:B------:R1:W-:Y:S01]  /*1ef00*/  STL.64 [R1+0x30], R18 ;  /* 0x0000301201007387 */ /* 0x0003e20000100a00 */
[-C--:B------:R-:W-:Y:S01]  /*1ef10*/  LEA.HI.X.SX32 R21, R3, R11.reuse, 0x2, P3 ;  /* 0x0000000b03157211 */ /* 0x080fe200018f16ff */
[----:B------:R-:W-:Y:S01]  /*1ef20*/  IMAD R124, R124, 0x2, R9 ;  /* 0x000000027c7c7824 */ /* 0x000fe200078e0209 */
[----:B------:R-:W-:-:S02]  /*1ef30*/  LEA.HI.X.SX32 R15, R6, R11, 0x2, P5 ;  /* 0x0000000b060f7211 */ /* 0x000fc400028f16ff */
[----:B-1----:R-:W-:-:S04]  /*1ef40*/  LEA R18, P1, R5, R10, 0x2 ;  /* 0x0000000a05127211 */ /* 0x002fc800078210ff */
[----:B------:R-:W-:Y:S02]  /*1ef50*/  LEA.HI.X.SX32 R19, R5, R11, 0x2, P1 ;  /* 0x0000000b05137211 */ /* 0x000fe400008f16ff */
[----:B--2---:R-:W-:-:S04]  /*1ef60*/  LEA R24, P2, R195, R10, 0x2 ;  /* 0x0000000ac3187211 */ /* 0x004fc800078410ff */
[----:B------:R-:W-:Y:S02]  /*1ef70*/  LEA.HI.X.SX32 R25, R195, R11, 0x2, P2 ;  /* 0x0000000bc3197211 */ /* 0x000fe400010f16ff */
[----:B------:R-:W-:-:S03]  /*1ef80*/  LEA R240, P2, R8, R10, 0x2 ;  /* 0x0000000a08f07211 */ /* 0x000fc600078410ff */
[----:B------:R-:W-:Y:S04]  /*1ef90*/  STL.64 [R1+0x28], R24 ;  /* 0x0000281801007387 */ /* 0x000fe80000100a00 */
[----:B------:R-:W-:Y:S01]  /*1efa0*/  STL.64 [R1+0x20], R22 ;  /* 0x0000201601007387 */ /* 0x000fe20000100a00 */
[----:B------:R-:W-:-:S03]  /*1efb0*/  LEA.HI.X.SX32 R241, R8, R11, 0x2, P2 ;  /* 0x0000000b08f17211 */ /* 0x000fc600010f16ff */
[----:B------:R1:W-:Y:S04]  /*1efc0*/  STL.64 [R1+0x10], R16 ;  /* 0x0000101001007387 */ /* 0x0003e80000100a00 */
[----:B------:R-:W-:Y:S04]  /*1efd0*/  STL.64 [R1+0x18], R20 ;  /* 0x0000181401007387 */ /* 0x000fe80000100a00 */
[----:B------:R2:W-:Y:S01]  /*1efe0*/  STL.64 [R1+0x8], R14 ;  /* 0x0000080e01007387 */ /* 0x0005e20000100a00 */
[----:B-1----:R-:W-:-:S03]  /*1eff0*/  LEA R16, P3, R9, R10, 0x2 ;  /* 0x0000000a09107211 */ /* 0x002fc600078610ff */
[----:B------:R-:W-:Y:S01]  /*1f000*/  STL.64 [R1+0x1938], R240 ;  /* 0x001938f001007387 */ /* 0x000fe20000100a00 */
[-C--:B------:R-:W-:Y:S02]  /*1f010*/  LEA.HI.X.SX32 R17, R9, R11.reuse, 0x2, P3 ;  /* 0x0000000b09117211 */ /* 0x080fe400018f16ff */
[C---:B--2---:R-:W-:Y:S01]  /*1f020*/  LEA R14, P4, R124.reuse, R10, 0x2 ;  /* 0x0000000a7c0e7211 */ /* 0x044fe200078810ff */
[----:B------:R1:W-:Y:S03]  /*1f030*/  STL.64 [R1], R18 ;  /* 0x0000001201007387 */ /* 0x0003e60000100a00 */
[----:B------:R-:W-:Y:S01]  /*1f040*/  LEA.HI.X.SX32 R15, R124, R11, 0x2, P4 ;  /* 0x0000000b7c0f7211 */ /* 0x000fe200020f16ff */
[----:B------:R2:W-:Y:S04]  /*1f050*/  STL.64 [R1+0x278], R16 ;  /* 0x0002781001007387 */ /* 0x0005e80000100a00 */
[----:B------:R-:W3:Y:S04]  /*1f060*/  LDL.LU R168, [R1+0x644] ;  /* 0x0006440001a87983 */ /* 0x000ee80000300800 */
[----:B------:R4:W-:Y:S04]  /*1f070*/  STL.64 [R1+0x270], R14 ;  /* 0x0002700e01007387 */ /* 0x0009e80000100a00 */
[----:B------:R-:W2:Y:S04]  /*1f080*/  LDL.LU R170, [R1+0x62c] ;  /* 0x00062c0001aa7983 */ /* 0x000ea80000300800 */
        /* <DEDUP_REMOVED lines=29> */
[----:B------:R-:W4:Y:S01]  /*1f260*/  LDL.LU R166, [R1+0x59c] ;  /* 0x00059c0001a67983 */ /* 0x000f220000300800 */
[C---:B------:R-:W-:Y:S01]  /*1f270*/  LEA R0, P0, R125.reuse, UR6, 0x2 ;  /* 0x000000067d007c11 */ /* 0x040fe2000f8010ff */
[----:B------:R-:W-:Y:S01]  /*1f280*/  IMAD R208, R208, UR38, RZ ;  /* 0x00000026d0d07c24 */ /* 0x000fe2000f8e02ff */
[----:B------:R-:W-:Y:S02]  /*1f290*/  ULDC UR6, c[0x0][0x240] ;  /* 0x0000900000067ab9 */ /* 0x000fe40000000800 */
[----:B------:R-:W-:Y:S01]  /*1f2a0*/  LEA.HI.X.SX32 R3, R125, UR7, 0x2, P0 ;  /* 0x000000077d037c11 */ /* 0x000fe200080f16ff */
[----:B------:R-:W-:Y:S02]  /*1f2b0*/  IMAD R207, R207, UR38, RZ ;  /* 0x00000026cfcf7c24 */ /* 0x000fe4000f8e02ff */
[----:B---3--:R-:W-:Y:S01]  /*1f2c0*/  IMAD R134, R168, UR38, RZ ;  /* 0x00000026a8867c24 */ /* 0x008fe2000f8e02ff */
[----:B------:R-:W-:Y:S01]  /*1f2d0*/  ULDC UR7, c[0x0][0x240] ;  /* 0x0000900000077ab9 */ /* 0x000fe20000000800 */
[----:B------:R-:W3:Y:S01]  /*1f2e0*/  LDL.LU R168, [R1+0x598] ;  /* 0x0005980001a87983 */ /* 0x000ee20000300800 */
[----:B--2---:R-:W-:-:S03]  /*1f2f0*/  IMAD R133, R170, UR38, RZ ;  /* 0x00000026aa857c24 */ /* 0x004fc6000f8e02ff */
[----:B------:R-:W2:Y:S01]  /*1f300*/  LDL.LU R170, [R1+0x594] ;  /* 0x0005940001aa7983 */ /* 0x000ea20000300800 */
[----:B----4-:R-:W-:-:S03]  /*1f310*/  IMAD R132, R172, UR38, RZ ;  /* 0x00000026ac847c24 */ /* 0x010fc6000f8e02ff */
[----:B------:R-:W4:Y:S01]  /*1f320*/  LDL.LU R172, [R1+0x590] ;  /* 0x0005900001ac7983 */ /* 0x000f220000300800 */
[----:B------:R-:W-:-:S03]  /*1f330*/  IMAD R131, R173, UR38, RZ ;  /* 0x00000026ad837c24 */ /* 0x000fc6000f8e02ff */
        /* <DEDUP_REMOVED lines=14> */
[----:B------:R-:W1:Y:S01]  /*1f420*/  LDL.LU R187, [R1+0x568] ;  /* 0x0005680001bb7983 */ /* 0x000e620000300800 */
[----:B------:R-:W-:-:S03]  /*1f430*/  IMAD R123, R189, UR38, RZ ;  /* 0x00000026bd7b7c24 */ /* 0x000fc6000f8e02ff */
[----:B------:R-:W4:Y:S01]  /*1f440*/  LDL.LU R189, [R1+0x564] ;  /* 0x0005640001bd7983 */ /* 0x000f220000300800 */
[----:B------:R-:W-:-:S03]  /*1f450*/  IMAD R122, R193, UR38, RZ ;  /* 0x00000026c17a7c24 */ /* 0x000fc6000f8e02ff */
[----:B------:R-:W4:Y:S01]  /*1f460*/  LDL.LU R193, [R1+0x55c] ;  /* 0x00055c0001c17983 */ /* 0x000f220000300800 */
[----:B------:R-:W-:-:S03]  /*1f470*/  IMAD R121, R195, UR38, RZ ;  /* 0x00000026c3797c24 */ /* 0x000fc6000f8e02ff */
[----:B------:R-:W4:Y:S04]  /*1f480*/  LDL.LU R195, [R1+0x558] ;  /* 0x0005580001c37983 */ /* 0x000f280000300800 */
[----:B------:R-:W4:Y:S04]  /*1f490*/  LDL.LU R227, [R1+0x550] ;  /* 0x0005500001e37983 */ /* 0x000f280000300800 */
[----:B------:R-:W4:Y:S04]  /*1f4a0*/  LDL.LU R228, [R1+0x54c] ;  /* 0x00054c0001e47983 */ /* 0x000f280000300800 */
[----:B------:R-:W4:Y:S04]  /*1f4b0*/  LDL.LU R229, [R1+0x548] ;  /* 0x0005480001e57983 */ /* 0x000f280000300800 */
[----:B------:R-:W4:Y:S04]  /*1f4c0*/  LDL.LU R230, [R1+0x544] ;  /* 0x0005440001e67983 */ /* 0x000f280000300800 */
[----:B------:R-:W4:Y:S04]  /*1f4d0*/  LDL.LU R231, [R1+0x540] ;  /* 0x0005400001e77983 */ /* 0x000f280000300800 */
        /* <DEDUP_REMOVED lines=23> */
[----:B---3--:R-:W-:-:S03]  /*1f650*/  IMAD R29, R168, UR38, RZ ;  /* 0x00000026a81d7c24 */ /* 0x008fc6000f8e02ff */
        /* <DEDUP_REMOVED lines=19> */
[----:B-1----:R-:W-:-:S03]  /*1f790*/  IMAD R19, R187, UR38, RZ ;  /* 0x00000026bb137c24 */ /* 0x002fc6000f8e02ff */
[----:B------:R-:W4:Y:S01]  /*1f7a0*/  LDL.LU R187, [R1+0x4c8] ;  /* 0x0004c80001bb7983 */ /* 0x000f220000300800 */
[----:B------:R-:W-:-:S03]  /*1f7b0*/  IMAD R18, R189, UR38, RZ ;  /* 0x00000026bd127c24 */ /* 0x000fc6000f8e02ff */
[----:B------:R-:W4:Y:S01]  /*1f7c0*/  LDL.LU R189, [R1+0x4c4] ;  /* 0x0004c40001bd7983 */ /* 0x000f220000300800 */
[----:B------:R-:W-:-:S03]  /*1f7d0*/  IMAD R17, R193, UR38, RZ ;  /* 0x00000026c1117c24 */ /* 0x000fc6000f8e02ff */
[----:B------:R-:W4:Y:S01]  /*1f7e0*/  LDL.LU R193, [R1+0x4c0] ;  /* 0x0004c00001c17983 */ /* 0x000f220000300800 */
[----:B------:R-:W-:-:S03]  /*1f7f0*/  IMAD R16, R195, UR38, RZ ;  /* 0x00000026c3107c24 */ /* 0x000fc6000f8e02ff */
[----:B------:R-:W4:Y:S01]  /*1f800*/  LDL.LU R195, [R1+0x4bc] ;  /* 0x0004bc0001c37983 */ /* 0x000f220000300800 */
[----:B------:R-:W-:Y:S02]  /*1f810*/  IMAD R4, R142, UR38, RZ ;  /* 0x000000268e047c24 */ /* 0x000fe4000f8e02ff */
[----:B------:R-:W-:Y:S02]  /*1f820*/  IMAD R142, R153, UR38, RZ ;  /* 0x00000026998e7c24 */ /* 0x000fe4000f8e02ff */
[----:B------:R-:W-:Y:S02]  /*1f830*/  IMAD R153, R159, UR38, RZ ;  /* 0x000000269f997c24 */ /* 0x000fe4000f8e02ff */
[----:B------:R-:W-:Y:S02]  /*1f840*/  IMAD R159, R160, UR38, RZ ;  /* 0x00000026a09f7c24 */ /* 0x000fe4000f8e02ff */
[----:B------:R-:W-:Y:S02]  /*1f850*/  IMAD R160, R162, UR38, RZ ;  /* 0x00000026a2a07c24 */ /* 0x000fe4000f8e02ff */
[----:B------:R-:W-:-:S02]  /*1f860*/  IMAD R162, R164, UR38, RZ ;  /* 0x00000026a4a27c24 */ /* 0x000fc4000f8e02ff */
[----:B------:R-:W-:Y:S02]  /*1f870*/  IMAD R164, R165, UR38, RZ ;  /* 0x00000026a5a47c24 */ /* 0x000fe4000f8e02ff */
[----:B------:R-:W-:Y:S02]  /*1f880*/  IMAD R165, R166, UR38, RZ ;  /* 0x00000026a6a57c24 */ /* 0x000fe4000f8e02ff */
[----:B------:R-:W-:Y:S01]  /*1f890*/  IMAD R15, R227, UR38, RZ ;  /* 0x00000026e30f7c24 */ /* 0x000fe2000f8e02ff */
[----:B------:R-:W-:Y:S01]  /*1f8a0*/  ISETP.GT.AND P0, PT, R12, 0x7f, PT ;  /* 0x0000007f0c00780c */ /* 0x000fe20003f04270 */
[----:B------:R-:W-:Y:S02]  /*1f8b0*/  IMAD R14, R228, UR38, RZ ;  /* 0x00000026e40e7c24 */ /* 0x000fe4000f8e02ff */
[----:B------:R-:W-:Y:S02]  /*1f8c0*/  IMAD R13, R229, UR38, RZ ;  /* 0x00000026e50d7c24 */ /* 0x000fe4000f8e02ff */
[----:B------:R-:W-:-:S02]  /*1f8d0*/  IMAD R12, R230, UR38, RZ ;  /* 0x00000026e60c7c24 */ /* 0x000fc4000f8e02ff */
[----:B------:R-:W-:Y:S02]  /*1f8e0*/  IMAD R11, R231, UR38, RZ ;  /* 0x00000026e70b7c24 */ /* 0x000fe4000f8e02ff */
[----:B------:R-:W-:Y:S02]  /*1f8f0*/  IMAD R10, R232, UR38, RZ ;  /* 0x00000026e80a7c24 */ /* 0x000fe4000f8e02ff */
[----:B------:R-:W-:Y:S02]  /*1f900*/  IMAD R9, R233, UR38, RZ ;  /* 0x00000026e9097c24 */ /* 0x000fe4000f8e02ff */
[----:B------:R-:W-:Y:S02]  /*1f910*/  IMAD R8, R234, UR38, RZ ;  /* 0x00000026ea087c24 */ /* 0x000fe4000f8e02ff */
[----:B------:R-:W-:Y:S02]  /*1f920*/  IMAD R5, R235, UR38, RZ ;  /* 0x00000026eb057c24 */ /* 0x000fe4000f8e02ff */
[----:B---3--:R-:W-:-:S02]  /*1f930*/  IMAD R166, R168, UR38, RZ ;  /* 0x00000026a8a67c24 */ /* 0x008fc4000f8e02ff */
[----:B--2---:R-:W-:Y:S02]  /*1f940*/  IMAD R168, R170, UR38, RZ ;  /* 0x00000026aaa87c24 */ /* 0x004fe4000f8e02ff */
[----:B----4-:R-:W-:Y:S02]  /*1f950*/  IMAD R170, R172, UR38, RZ ;  /* 0x00000026acaa7c24 */ /* 0x010fe4000f8e02ff */
[----:B------:R-:W-:Y:S02]  /*1f960*/  IMAD R172, R173, UR38, RZ ;  /* 0x00000026adac7c24 */ /* 0x000fe4000f8e02ff */
        /* <DEDUP_REMOVED lines=8> */
[----:B------:R-:W-:-:S02]  /*1f9f0*/  IMAD R189, R193, UR38, RZ ;  /* 0x00000026c1bd7c24 */ /* 0x000fc4000f8e02ff */
[----:B------:R-:W-:Y:S02]  /*1fa00*/  IMAD R193, R195, UR38, RZ ;  /* 0x00000026c3c17c24 */ /* 0x000fe4000f8e02ff */
[----:B------:R-:W2:Y:S04]  /*1fa10*/  LDL.LU R195, [R1+0x4b8] ;  /* 0x0004b80001c37983 */ /* 0x000ea80000300800 */
[----:B------:R-:W3:Y:S04]  /*1fa20*/  LDL.LU R242, [R1+0x4ac] ;  /* 0x0004ac0001f27983 */ /* 0x000ee80000300800 */
[----:B------:R-:W4:Y:S04]  /*1fa30*/  LDL.LU R243, [R1+0x4a8] ;  /* 0x0004a80001f37983 */ /* 0x000f280000300800 */
[----:B------:R-:W4:Y:S04]  /*1fa40*/  LDL.LU R244, [R1+0x4a4] ;  /* 0x0004a40001f47983 */ /* 0x000f280000300800 */
[----:B------:R-:W2:Y:S04]  /*1fa50*/  LDL.LU R248, [R1+0x4a0] ;  /* 0x0004a00001f87983 */ /* 0x000ea80000300800 */
[----:B------:R-:W3:Y:S04]  /*1fa60*/  LDL.LU R247, [R1+0x49c] ;  /* 0x00049c0001f77983 */ /* 0x000ee80000300800 */
        /* <DEDUP_REMOVED lines=25> */
[----:B--2---:R-:W-:-:S02]  /*1fc00*/  IMAD R245, R248, UR38, RZ ;  /* 0x00000026f8f57c24 */ /* 0x004fc4000f8e02ff */
[----:B---3--:R-:W-:Y:S02]  /*1fc10*/  IMAD R246, R247, UR38, RZ ;  /* 0x00000026f7f67c24 */ /* 0x008fe4000f8e02ff */
[----:B----4-:R-:W-:Y:S02]  /*1fc20*/  IMAD R247, R211, UR38, RZ ;  /* 0x00000026d3f77c24 */ /* 0x010fe4000f8e02ff */
[----:B------:R-:W-:Y:S02]  /*1fc30*/  IMAD R248, R212, UR38, RZ ;  /* 0x00000026d4f87c24 */ /* 0x000fe4000f8e02ff */
[----:B------:R-:W-:Y:S02]  /*1fc40*/  IMAD R6, R217, UR38, RZ ;  /* 0x00000026d9067c24 */ /* 0x000fe4000f8e02ff */
[----:B------:R-:W-:-:S03]  /*1fc50*/  IMAD R212, R218, UR38, RZ ;  /* 0x00000026dad47c24 */ /* 0x000fc6000f8e02ff */
[----:B------:R1:W-:Y:S01]  /*1fc60*/  STL [R1+0x290], R6 ;  /* 0x0002900601007387 */ /* 0x0003e20000100800 */
[----:B------:R-:W-:-:S03]  /*1fc70*/  IMAD R211, R219, UR38, RZ ;  /* 0x00000026dbd37c24 */ /* 0x000fc6000f8e02ff */
[----:B------:R2:W-:Y:S01]  /*1fc80*/  STL [R1+0x294], R212 ;  /* 0x000294d401007387 */ /* 0x0005e20000100800 */
[----:B-1----:R-:W-:-:S03]  /*1fc90*/  IMAD R6, R220, UR38, RZ ;  /* 0x00000026dc067c24 */ /* 0x002fc6000f8e02ff */
[----:B------:R1:W-:Y:S01]  /*1fca0*/  STL [R1+0x298], R211 ;  /* 0x000298d301007387 */ /* 0x0003e20000100800 */
[----:B--2---:R-:W-:-:S03]  /*1fcb0*/  IMAD R212, R221, UR38, RZ ;  /* 0x00000026ddd47c24 */ /* 0x004fc6000f8e02ff */
[----:B------:R2:W-:Y:S04]  /*1fcc0*/  STL [R1+0x29c], R6 ;  /* 0x00029c0601007387 */ /* 0x0005e80000100800 */
[----:B------:R3:W-:Y:S01]  /*1fcd0*/  STL [R1+0x2a0], R212 ;  /* 0x0002a0d401007387 */ /* 0x0007e20000100800 */
[----:B-1----:R-:W-:Y:S02]  /*1fce0*/  IMAD R211, R222, UR38, RZ ;  /* 0x00000026ded37c24 */ /* 0x002fe4000f8e02ff */
[----:B--2---:R-:W-:-:S03]  /*1fcf0*/  IMAD R6, R223, UR38, RZ ;  /* 0x00000026df067c24 */ /* 0x004fc6000f8e02ff */
[----:B------:R1:W-:Y:S01]  /*1fd00*/  STL [R1+0x2a4], R211 ;  /* 0x0002a4d301007387 */ /* 0x0003e20000100800 */
[----:B---3--:R-:W-:-:S03]  /*1fd10*/  IMAD R212, R224, UR38, RZ ;  /* 0x00000026e0d47c24 */ /* 0x008fc6000f8e02ff */
        /* <DEDUP_REMOVED lines=19> */
[----:B------:R-:W-:Y:S01]  /*1fe50*/  STL [R1+0x2d0], R212 ;  /* 0x0002d0d401007387 */ /* 0x000fe20000100800 */
[----:B-1----:R-:W-:-:S03]  /*1fe60*/  IMAD R211, R234, UR38, RZ ;  /* 0x00000026ead37c24 */ /* 0x002fc6000f8e02ff */
[----:B------:R-:W3:Y:S01]  /*1fe70*/  LDL.LU R240, [R1+0x420] ;  /* 0x0004200001f07983 */ /* 0x000ee20000300800 */
[----:B--2---:R-:W-:-:S03]  /*1fe80*/  IMAD R6, R235, UR38, RZ ;  /* 0x00000026eb067c24 */ /* 0x004fc6000f8e02ff */
[----:B------:R-:W-:Y:S04]  /*1fe90*/  STL [R1+0x2d4], R211 ;  /* 0x0002d4d301007387 */ /* 0x000fe80000100800 */
[----:B------:R-:W2:Y:S04]  /*1fea0*/  LDL.LU R241, [R1+0x41c] ;  /* 0x00041c0001f17983 */ /* 0x000ea80000300800 */
[----:B------:R1:W-:Y:S04]  /*1feb0*/  STL [R1+0x2d8], R6 ;  /* 0x0002d80601007387 */ /* 0x0003e80000100800 */
[----:B-1----:R-:W4:Y:S04]  /*1fec0*/  LDL.LU R6, [R1+0x418] ;  /* 0x0004180001067983 */ /* 0x002f280000300800 */
        /* <DEDUP_REMOVED lines=32> */
[----:B---3--:R-:W-:-:S05]  /*200d0*/  IMAD R240, R240, UR38, RZ ;  /* 0x00000026f0f07c24 */ /* 0x008fca000f8e02ff */
[----:B------:R4:W-:Y:S01]  /*200e0*/  STL [R1+0x2dc], R240 ;  /* 0x0002dcf001007387 */ /* 0x0009e20000100800 */
[----:B--2---:R-:W-:-:S05]  /*200f0*/  IMAD R241, R241, UR38, RZ ;  /* 0x00000026f1f17c24 */ /* 0x004fca000f8e02ff */
[----:B------:R-:W-:Y:S01]  /*20100*/  STL [R1+0x2e0], R241 ;  /* 0x0002e0f101007387 */ /* 0x000fe20000100800 */
[----:B----4-:R-:W-:Y:S02]  /*20110*/  IMAD R240, R6, UR38, RZ ;  /* 0x0000002606f07c24 */ /* 0x010fe4000f8e02ff */
[----:B------:R-:W-:-:S03]  /*20120*/  IMAD R6, R239, UR38, RZ ;  /* 0x00000026ef067c24 */ /* 0x000fc6000f8e02ff */
[----:B------:R-:W-:Y:S01]  /*20130*/  STL [R1+0x2e4], R240 ;  /* 0x0002e4f001007387 */ /* 0x000fe20000100800 */
[----:B------:R-:W-:-:S03]  /*20140*/  IMAD R239, R236, UR38, RZ ;  /* 0x00000026ecef7c24 */ /* 0x000fc6000f8e02ff */
[----:B------:R1:W-:Y:S01]  /*20150*/  STL [R1+0x2e8], R6 ;  /* 0x0002e80601007387 */ /* 0x0003e20000100800 */
[----:B------:R-:W-:-:S03]  /*20160*/  IMAD R236, R237, UR38, RZ ;  /* 0x00000026edec7c24 */ /* 0x000fc6000f8e02ff */
[----:B------:R-:W-:Y:S01]  /*20170*/  STL [R1+0x2ec], R239 ;  /* 0x0002ecef01007387 */ /* 0x000fe20000100800 */
[----:B-1----:R-:W-:Y:S02]  /*20180*/  IMAD R6, R211, UR38, RZ ;  /* 0x00000026d3067c24 */ /* 0x002fe4000f8e02ff */
[----:B------:R-:W-:Y:S01]  /*20190*/  IMAD R211, R212, UR38, RZ ;  /* 0x00000026d4d37c24 */ /* 0x000fe2000f8e02ff */
[----:B------:R-:W-:Y:S01]  /*201a0*/  STL [R1+0x2f0], R236 ;  /* 0x0002f0ec01007387 */ /* 0x000fe20000100800 */
[----:B------:R-:W-:-:S03]  /*201b0*/  IMAD R212, R213, UR38, RZ ;  /* 0x00000026d5d47c24 */ /* 0x000fc6000f8e02ff */
[----:B------:R1:W-:Y:S04]  /*201c0*/  STL [R1+0x2f4], R6 ;  /* 0x0002f40601007387 */ /* 0x0003e80000100800 */
[----:B------:R2:W-:Y:S01]  /*201d0*/  STL [R1+0x2f8], R211 ;  /* 0x0002f8d301007387 */ /* 0x0005e20000100800 */
[----:B-1----:R-:W-:-:S03]  /*201e0*/  IMAD R6, R214, UR38, RZ ;  /* 0x00000026d6067c24 */ /* 0x002fc6000f8e02ff */
[----:B------:R1:W-:Y:S01]  /*201f0*/  STL [R1+0x2fc], R212 ;  /* 0x0002fcd401007387 */ /* 0x0003e20000100800 */
[----:B--2---:R-:W-:-:S03]  /*20200*/  IMAD R211, R215, UR38, RZ ;  /* 0x00000026d7d37c24 */ /* 0x004fc6000f8e02ff */
        /* <DEDUP_REMOVED lines=40> */
[----:B-1----:R-:W2:Y:S04]  /*20490*/  LDL.LU R211, [R1+0x374] ;  /* 0x0003740001d37983 */ /* 0x002ea80000300800 */
[----:B------:R1:W-:Y:S04]  /*204a0*/  STL [R1+0x35c], R212 ;  /* 0x00035cd401007387 */ /* 0x0003e80000100800 */
[----:B-1----:R-:W3:Y:S04]  /*204b0*/  LDL.LU R212, [R1+0x378] ;  /* 0x0003780001d47983 */ /* 0x002ee80000300800 */
        /* <DEDUP_REMOVED lines=26> */
[----:B-1----:R-:W4:Y:S04]  /*20660*/  LDL.LU R6, [R1+0x128] ;  /* 0x0001280001067983 */ /* 0x002f280000300800 */
[----:B------:R-:W4:Y:S04]  /*20670*/  LDL.LU R239, [R1+0x124] ;  /* 0x0001240001ef7983 */ /* 0x000f280000300800 */
[----:B------:R-:W4:Y:S04]  /*20680*/  LDL.LU R236, [R1+0x10c] ;  /* 0x00010c0001ec7983 */ /* 0x000f280000300800 */
[----:B------:R-:W4:Y:S01]  /*20690*/  LDL.LU R237, [R1+0x100] ;  /* 0x0001000001ed7983 */ /* 0x000f220000300800 */
[----:B--2---:R-:W-:-:S05]  /*206a0*/  IMAD R211, R211, UR38, RZ ;  /* 0x00000026d3d37c24 */ /* 0x004fca000f8e02ff */
[----:B------:R1:W-:Y:S01]  /*206b0*/  STL [R1+0x374], R211 ;  /* 0x000374d301007387 */ /* 0x0003e20000100800 */
[----:B---3--:R-:W-:-:S03]  /*206c0*/  IMAD R212, R212, UR38, RZ ;  /* 0x00000026d4d47c24 */ /* 0x008fc6000f8e02ff */
[----:B-1----:R-:W2:Y:S04]  /*206d0*/  LDL.LU R211, [R1+0x1a5c] ;  /* 0x001a5c0001d37983 */ /* 0x002ea80000300800 */
[----:B------:R1:W-:Y:S01]  /*206e0*/  STL [R1+0x378], R212 ;  /* 0x000378d401007387 */ /* 0x0003e20000100800 */
[----:B----4-:R-:W-:Y:S02]  /*206f0*/  IMAD R213, R213, UR38, RZ ;  /* 0x00000026d5d57c24 */ /* 0x010fe4000f8e02ff */
[----:B------:R-:W-:Y:S01]  /*20700*/  IMAD R214, R214, UR38, RZ ;  /* 0x00000026d6d67c24 */ /* 0x000fe2000f8e02ff */
[----:B-1----:R-:W3:Y:S01]  /*20710*/  LDL.LU R212, [R1+0x1a58] ;  /* 0x001a580001d47983 */ /* 0x002ee20000300800 */
[----:B------:R-:W-:-:S03]  /*20720*/  IMAD R215, R215, UR38, RZ ;  /* 0x00000026d7d77c24 */ /* 0x000fc6000f8e02ff */
[----:B------:R1:W-:Y:S01]  /*20730*/  STL [R1+0x37c], R213 ;  /* 0x00037cd501007387 */ /* 0x0003e20000100800 */
[----:B------:R-:W-:Y:S02]  /*20740*/  IMAD R216, R216, UR38, RZ ;  /* 0x00000026d8d87c24 */ /* 0x000fe4000f8e02ff */
[----:B------:R-:W-:Y:S01]  /*20750*/  IMAD R217, R217, UR38, RZ ;  /* 0x00000026d9d97c24 */ /* 0x000fe2000f8e02ff */
[----:B-1----:R-:W4:Y:S01]  /*20760*/  LDL.LU R213, [R1+0x1a54] ;  /* 0x001a540001d57983 */ /* 0x002f220000300800 */
[----:B------:R-:W-:-:S03]  /*20770*/  IMAD R218, R218, UR38, RZ ;  /* 0x00000026dada7c24 */ /* 0x000fc6000f8e02ff */
[----:B------:R1:W-:Y:S01]  /*20780*/  STL [R1+0x384], R214 ;  /* 0x000384d601007387 */ /* 0x0003e20000100800 */
[----:B------:R-:W-:Y:S02]  /*20790*/  IMAD R219, R219, UR38, RZ ;  /* 0x00000026dbdb7c24 */ /* 0x000fe4000f8e02ff */
[----:B------:R-:W-:Y:S01]  /*207a0*/  IMAD R220, R220, UR38, RZ ;  /* 0x00000026dcdc7c24 */ /* 0x000fe2000f8e02ff */
[----:B-1----:R-:W2:Y:S04]  /*207b0*/  LDL.LU R214, [R1+0x1a50] ;  /* 0x001a500001d67983 */ /* 0x002ea80000300800 */
[----:B------:R1:W-:Y:S01]  /*207c0*/  STL [R1+0x38c], R215 ;  /* 0x00038cd701007387 */ /* 0x0003e20000100800 */
[----:B------:R-:W-:-:S03]  /*207d0*/  IMAD R221, R221, UR38, RZ ;  /* 0x00000026dddd7c24 */ /* 0x000fc6000f8e02ff */
[----:B-1----:R-:W3:Y:S04]  /*207e0*/  LDL.LU R215, [R1+0x1a4c] ;  /* 0x001a4c0001d77983 */ /* 0x002ee80000300800 */
[----:B------:R1:W-:Y:S01]  /*207f0*/  STL [R1+0x390], R216 ;  /* 0x000390d801007387 */ /* 0x0003e20000100800 */
[----:B------:R-:W-:-:S03]  /*20800*/  IMAD R222, R222, UR38, RZ ;  /* 0x00000026dede7c24 */ /* 0x000fc6000f8e02ff */
[----:B-1----:R-:W4:Y:S04]  /*20810*/  LDL.LU R216, [R1+0x1a48] ;  /* 0x001a480001d87983 */ /* 0x002f280000300800 */
[----:B------:R1:W-:Y:S01]  /*20820*/  STL [R1+0x388], R217 ;  /* 0x000388d901007387 */ /* 0x0003e20000100800 */
[----:B------:R-:W-:-:S03]  /*20830*/  IMAD R223, R223, UR38, RZ ;  /* 0x00000026dfdf7c24 */ /* 0x000fc6000f8e02ff */
[----:B-1----:R-:W2:Y:S04]  /*20840*/  LDL.LU R217, [R1+0x1a44] ;  /* 0x001a440001d97983 */ /* 0x002ea80000300800 */
[----:B------:R1:W-:Y:S01]  /*20850*/  STL [R1+0x380], R218 ;  /* 0x000380da01007387 */ /* 0x0003e20000100800 */
[----:B------:R-:W-:-:S03]  /*20860*/  IMAD R224, R224, UR38, RZ ;  /* 0x00000026e0e07c24 */ /* 0x000fc6000f8e02ff */
[----:B-1----:R-:W3:Y:S04]  /*20870*/  LDL.LU R218, [R1+0x1a40] ;  /* 0x001a400001da7983 */ /* 0x002ee80000300800 */
        /* <DEDUP_REMOVED lines=33> */
[----:B------:R1:W-:Y:S04]  /*20a90*/  STL [R1+0x3a4], R230 ;  /* 0x0003a4e601007387 */ /* 0x0003e80000100800 */
        /* <DEDUP_REMOVED lines=10> */
[----:B-1----:R-:W3:Y:S01]  /*20b40*/  LDL.LU R235, [R1+0x19fc] ;  /* 0x0019fc0001eb7983 */ /* 0x002ee20000300800 */
[----:B------:R-:W-:-:S02]  /*20b50*/  IMAD R240, R240, UR38, RZ ;  /* 0x00000026f0f07c24 */ /* 0x000fc4000f8e02ff */
[----:B------:R-:W-:-:S03]  /*20b60*/  IMAD R6, R6, UR38, RZ ;  /* 0x0000002606067c24 */ /* 0x000fc6000f8e02ff */
[----:B------:R1:W-:Y:S01]  /*20b70*/  STL [R1+0x3bc], R240 ;  /* 0x0003bcf001007387 */ /* 0x0003e20000100800 */
[----:B------:R-:W-:Y:S02]  /*20b80*/  IMAD R239, R239, UR38, RZ ;  /* 0x00000026efef7c24 */ /* 0x000fe4000f8e02ff */
[----:B------:R-:W-:Y:S02]  /*20b90*/  IMAD R236, R236, UR38, RZ ;  /* 0x00000026ecec7c24 */ /* 0x000fe4000f8e02ff */
[----:B-1----:R-:W-:-:S05]  /*20ba0*/  IMAD R240, R241, UR38, RZ ;  /* 0x00000026f1f07c24 */ /* 0x002fca000f8e02ff */
[----:B------:R-:W-:Y:S04]  /*20bb0*/  STL [R1+0x3c0], R240 ;  /* 0x0003c0f001007387 */ /* 0x000fe80000100800 */
[----:B------:R1:W-:Y:S04]  /*20bc0*/  STL [R1+0x3c4], R6 ;  /* 0x0003c40601007387 */ /* 0x0003e80000100800 */
[----:B------:R-:W-:Y:S01]  /*20bd0*/  STL [R1+0x3c8], R239 ;  /* 0x0003c8ef01007387 */ /* 0x000fe20000100800 */
[----:B-1----:R-:W-:-:S03]  /*20be0*/  IMAD R6, R237, UR38, RZ ;  /* 0x00000026ed067c24 */ /* 0x002fc6000f8e02ff */
[----:B------:R-:W-:Y:S04]  /*20bf0*/  STL [R1+0x3cc], R236 ;  /* 0x0003ccec01007387 */ /* 0x000fe80000100800 */
[----:B------:R1:W-:Y:S01]  /*20c00*/  STL [R1+0x3d0], R6 ;  /* 0x0003d00601007387 */ /* 0x0003e20000100800 */
[----:B----4-:R-:W-:Y:S02]  /*20c10*/  IMAD R216, R216, UR38, RZ ;  /* 0x00000026d8d87c24 */ /* 0x010fe4000f8e02ff */
[----:B--2---:R-:W-:Y:S02]  /*20c20*/  IMAD R217, R217, UR38, RZ ;  /* 0x00000026d9d97c24 */ /* 0x004fe4000f8e02ff */
[----:B------:R-:W-:Y:S02]  /*20c30*/  IMAD R214, R214, UR38, RZ ;  /* 0x00000026d6d67c24 */ /* 0x000fe4000f8e02ff */
[----:B------:R-:W-:-:S02]  /*20c40*/  IMAD R213, R213, UR38, RZ ;  /* 0x00000026d5d57c24 */ /* 0x000fc4000f8e02ff */
[----:B------:R-:W-:Y:S02]  /*20c50*/  IMAD R211, R211, UR38, RZ ;  /* 0x00000026d3d37c24 */ /* 0x000fe4000f8e02ff */
[----:B---3--:R-:W-:Y:S02]  /*20c60*/  IMAD R219, R219, UR38, RZ ;  /* 0x00000026dbdb7c24 */ /* 0x008fe4000f8e02ff */
        /* <DEDUP_REMOVED lines=9> */
[----:B-1----:R-:W-:-:S02]  /*20d00*/  IMAD R6, R233, UR38, RZ ;  /* 0x00000026e9067c24 */ /* 0x002fc4000f8e02ff */
[----:B------:R-:W-:Y:S02]  /*20d10*/  IMAD R234, R234, UR38, RZ ;  /* 0x00000026eaea7c24 */ /* 0x000fe4000f8e02ff */
[----:B------:R-:W-:-:S05]  /*20d20*/  IMAD R235, R235, UR38, RZ ;  /* 0x00000026ebeb7c24 */ /* 0x000fca000f8e02ff */
[----:B------:R-:W-:Y:S04]  /*20d30*/  STL [R1+0x3d4], R235 ;  /* 0x0003d4eb01007387 */ /* 0x000fe80000100800 */
[----:B------:R-:W-:Y:S04]  /*20d40*/  STL [R1+0x3d8], R234 ;  /* 0x0003d8ea01007387 */ /* 0x000fe80000100800 */
[----:B------:R1:W-:Y:S04]  /*20d50*/  STL [R1+0x3dc], R6 ;  /* 0x0003dc0601007387 */ /* 0x0003e80000100800 */
[----:B------:R-:W-:Y:S01]  /*20d60*/  STL [R1+0x3e0], R232 ;  /* 0x0003e0e801007387 */ /* 0x000fe20000100800 */
[----:B-1----:R-:W-:-:S03]  /*20d70*/  IMAD R6, R230, UR38, RZ ;  /* 0x00000026e6067c24 */ /* 0x002fc6000f8e02ff */
        /* <DEDUP_REMOVED lines=29> */
[----:B------:R1:W-:Y:S01]  /*20f50*/  STL [R1+0x43c], R6 ;  /* 0x00043c0601007387 */ /* 0x0003e20000100800 */
[----:B------:R-:W-:-:S03]  /*20f60*/  IMAD R205, R205, UR38, RZ ;  /* 0x00000026cdcd7c24 */ /* 0x000fc6000f8e02ff */
[----:B------:R-:W-:Y:S01]  /*20f70*/  STL [R1+0x440], R208 ;  /* 0x000440d001007387 */ /* 0x000fe20000100800 */
[----:B------:R-:W-:Y:S02]  /*20f80*/  IMAD R204, R204, UR38, RZ ;  /* 0x00000026cccc7c24 */ /* 0x000fe4000f8e02ff */
[----:B-1----:R-:W-:Y:S01]  /*20f90*/  IMAD R6, R206, UR38, RZ ;  /* 0x00000026ce067c24 */ /* 0x002fe2000f8e02ff */
        /* <DEDUP_REMOVED lines=10> */
[----:B-1----:R-:W-:-:S03]  /*21040*/  IMAD R6, R200, UR38, RZ ;  /* 0x00000026c8067c24 */ /* 0x002fc6000f8e02ff */
[----:B------:R-:W-:Y:S04]  /*21050*/  STL [R1+0x45c], R201 ;  /* 0x00045cc901007387 */ /* 0x000fe80000100800 */
[----:B------:R1:W-:Y:S01]  /*21060*/  STL [R1+0x460], R6 ;  /* 0x0004600601007387 */ /* 0x0003e20000100800 */
[----:B------:R-:W-:Y:S01]  /*21070*/  IMAD R196, R196, UR41, RZ ;  /* 0x00000029c4c47c24 */ /* 0x000fe2000f8e02ff */
[----:B------:R-:W-:Y:S02]  /*21080*/  ULDC UR41, c[0x0][0x240] ;  /* 0x0000900000297ab9 */ /* 0x000fe40000000800 */
[----:B------:R-:W-:Y:S01]  /*21090*/  STL [R1+0x464], R199 ;  /* 0x000464c701007387 */ /* 0x000fe20000100800 */
[----:B-1----:R-:W-:Y:S01]  /*210a0*/  IMAD R6, R198, UR39, RZ ;  /* 0x00000027c6067c24 */ /* 0x002fe2000f8e02ff */
[----:B------:R-:W-:-:S04]  /*210b0*/  ULDC UR39, c[0x0][0x240] ;  /* 0x0000900000277ab9 */ /* 0x000fc80000000800 */
        /* <DEDUP_REMOVED lines=30> */
[----:B------:R1:W-:Y:S04]  /*212a0*/  STL [R1+0x494], R6 ;  /* 0x0004940601007387 */ /* 0x0003e80000100800 */
[----:B-1----:R-:W2:Y:S04]  /*212b0*/  LDL.LU R6, [R1+0x638] ;  /* 0x0006380001067983 */ /* 0x002ea80000300800 */
[----:B------:R1:W-:Y:S04]  /*212c0*/  STL [R1+0x498], R177 ;  /* 0x000498b101007387 */ /* 0x0003e80000100800 */
[----:B------:R-:W3:Y:S01]  /*212d0*/  LDL.LU R239, [R1+0x654] ;  /* 0x0006540001ef7983 */ /* 0x000ee20000300800 */
[----:B------:R-:W-:Y:S01]  /*212e0*/  IMAD R175, R175, UR52, RZ ;  /* 0x00000034afaf7c24 */ /* 0x000fe2000f8e02ff */
[----:B------:R-:W-:-:S04]  /*212f0*/  ULDC UR52, c[0x0][0x240] ;  /* 0x0000900000347ab9 */ /* 0x000fc80000000800 */
[----:B------:R-:W-:Y:S04]  /*21300*/  STL [R1+0x49c], R175 ;  /* 0x00049caf01007387 */ /* 0x000fe80000100800 */
[----:B------:R-:W4:Y:S01]  /*21310*/  LDL.LU R236, [R1+0x658] ;  /* 0x0006580001ec7983 */ /* 0x000f220000300800 */
[----:B------:R-:W-:Y:S01]  /*21320*/  IMAD R174, R174, UR53, RZ ;  /* 0x00000035aeae7c24 */ /* 0x000fe2000f8e02ff */
[----:B------:R-:W-:-:S04]  /*21330*/  ULDC UR53, c[0x0][0x240] ;  /* 0x0000900000357ab9 */ /* 0x000fc80000000800 */
[----:B------:R-:W-:Y:S04]  /*21340*/  STL [R1+0x4a0], R174 ;  /* 0x0004a0ae01007387 */ /* 0x000fe80000100800 */
[----:B------:R-:W4:Y:S01]  /*21350*/  LDL.LU R237, [R1+0x670] ;  /* 0x0006700001ed7983 */ /* 0x000f220000300800 */
[----:B------:R-:W-:Y:S01]  /*21360*/  IMAD R171, R171, UR54, RZ ;  /* 0x00000036abab7c24 */ /* 0x000fe2000f8e02ff */
[----:B------:R-:W-:Y:S02]  /*21370*/  ULDC UR54, c[0x0][0x240] ;  /* 0x0000900000367ab9 */ /* 0x000fe40000000800 */
[----:B------:R-:W4:Y:S04]  /*21380*/  LDL.LU R233, [R1+0x674] ;  /* 0x0006740001e97983 */ /* 0x000f280000300800 */
[----:B------:R-:W-:Y:S04]  /*21390*/  STL [R1+0x4a4], R171 ;  /* 0x0004a4ab01007387 */ /* 0x000fe80000100800 */
[----:B------:R-:W4:Y:S04]  /*213a0*/  LDL.LU R234, [R1+0x678] ;  /* 0x0006780001ea7983 */ /* 0x000f280000300800 */
[----:B------:R-:W4:Y:S04]  /*213b0*/  LDL.LU R235, [R1+0x688] ;  /* 0x0006880001eb7983 */ /* 0x000f280000300800 */
[----:B------:R-:W4:Y:S04]  /*213c0*/  LDL.LU R231, [R1+0x68c] ;  /* 0x00068c0001e77983 */ /* 0x000f280000300800 */
[----:B------:R-:W4:Y:S04]  /*213d0*/  LDL.LU R240, [R1+0x694] ;  /* 0x0006940001f07983 */ /* 0x000f280000300800 */
[----:B------:R-:W4:Y:S04]  /*213e0*/  LDL.LU R241, [R1+0x69c] ;  /* 0x00069c0001f17983 */ /* 0x000f280000300800 */
[----:B------:R-:W4:Y:S01]  /*213f0*/  LDL.LU R232, [R1+0x6a0] ;  /* 0x0006a00001e87983 */ /* 0x000f220000300800 */
[----:B-1----:R-:W-:Y:S01]  /*21400*/  IMAD R177, R152, UR61, RZ ;  /* 0x0000003d98b17c24 */ /* 0x002fe2000f8e02ff */
[----:B------:R-:W-:Y:S01]  /*21410*/  ULDC UR61, c[0x0][0x240] ;  /* 0x00009000003d7ab9 */ /* 0x000fe20000000800 */
[----:B--2---:R-:W-:Y:S01]  /*21420*/  IMAD R152, R6, UR5, RZ ;  /* 0x0000000506987c24 */ /* 0x004fe2000f8e02ff */
[----:B------:R-:W-:Y:S01]  /*21430*/  ULDC UR5, c[0x0][0x240] ;  /* 0x0000900000057ab9 */ /* 0x000fe20000000800 */
[----:B------:R-:W2:Y:S04]  /*21440*/  LDL.LU R6, [R1+0x6a4] ;  /* 0x0006a40001067983 */ /* 0x000ea80000300800 */
[----:B------:R3:W-:Y:S02]  /*21450*/  STL [R1+0x4c4], R152 ;  /* 0x0004c49801007387 */ /* 0x0007e40000100800 */
[----:B---3--:R-:W-:Y:S01]  /*21460*/  IMAD R152, R239, UR6, RZ ;  /* 0x00000006ef987c24 */ /* 0x008fe2000f8e02ff */
[----:B------:R-:W-:Y:S01]  /*21470*/  ULDC UR6, c[0x0][0x240] ;  /* 0x0000900000067ab9 */ /* 0x000fe20000000800 */
[----:B------:R-:W3:Y:S04]  /*21480*/  LDL.LU R239, [R1+0x6a8] ;  /* 0x0006a80001ef7983 */ /* 0x000ee80000300800 */
[----:B------:R4:W-:Y:S02]  /*21490*/  STL [R1+0x4cc], R152 ;  /* 0x0004cc9801007387 */ /* 0x0009e40000100800 */
[----:B----4-:R-:W-:Y:S01]  /*214a0*/  IMAD R152, R236, UR7, RZ ;  /* 0x00000007ec987c24 */ /* 0x010fe2000f8e02ff */
[----:B------:R-:W-:Y:S01]  /*214b0*/  ULDC UR7, c[0x0][0x240] ;  /* 0x0000900000077ab9 */ /* 0x000fe20000000800 */
[----:B------:R-:W4:Y:S04]  /*214c0*/  LDL.LU R236, [R1+0x6b8] ;  /* 0x0006b80001ec7983 */ /* 0x000f280000300800 */
[----:B------:R1:W-:Y:S02]  /*214d0*/  STL [R1+0x4d0], R152 ;  /* 0x0004d09801007387 */ /* 0x0003e40000100800 */
[----:B-1----:R-:W-:Y:S01]  /*214e0*/  IMAD R152, R237, UR8, RZ ;  /* 0x00000008ed987c24 */ /* 0x002fe2000f8e02ff */
        /* <DEDUP_REMOVED lines=45> */
[----:B------:R-:W4:Y:S01]  /*217c0*/  LDL.LU R237, [R1+0x760] ;  /* 0x0007600001ed7983 */ /* 0x000f220000300800 */
[----:B------:R-:W-:Y:S01]  /*217d0*/  IMAD R179, R157, UR60, RZ ;  /* 0x0000003c9db37c24 */ /* 0x000fe2000f8e02ff */
[----:B------:R-:W-:-:S02]  /*217e0*/  ULDC UR60, c[0x0][0x240] ;  /* 0x00009000003c7ab9 */ /* 0x000fc40000000800 */
[----:B------:R1:W-:Y:S01]  /*217f0*/  STL [R1+0x510], R152 ;  /* 0x0005109801007387 */ /* 0x0003e20000100800 */
[----:B------:R-:W-:Y:S01]  /*21800*/  IMAD R157, R233, UR20, RZ ;  /* 0x00000014e99d7c24 */ /* 0x000fe2000f8e02ff */
[----:B------:R-:W-:Y:S02]  /*21810*/  ULDC UR20, c[0x0][0x240] ;  /* 0x0000900000147ab9 */ /* 0x000fe40000000800 */
[----:B------:R-:W4:Y:S01]  /*21820*/  LDL.LU R233, [R1+0x76c] ;  /* 0x00076c0001e97983 */ /* 0x000f220000300800 */
[----:B-1----:R-:W-:Y:S01]  /*21830*/  IMAD R152, R234, UR21, RZ ;  /* 0x00000015ea987c24 */ /* 0x002fe2000f8e02ff */
[----:B------:R-:W-:Y:S02]  /*21840*/  ULDC UR21, c[0x0][0x240] ;  /* 0x0000900000157ab9 */ /* 0x000fe40000000800 */
        /* <DEDUP_REMOVED lines=9> */
[----:B------:R1:W-:Y:S01]  /*218e0*/  STL [R1+0x520], R152 ;  /* 0x0005209801007387 */ /* 0x0003e20000100800 */
[----:B------:R-:W-:Y:S01]  /*218f0*/  IMAD R174, R167, UR56, RZ ;  /* 0x00000038a7ae7c24 */ /* 0x000fe2000f8e02ff */
[----:B------:R-:W-:Y:S01]  /*21900*/  ULDC UR56, c[0x0][0x240] ;  /* 0x0000900000387ab9 */ /* 0x000fe20000000800 */
[----:B------:R-:W-:Y:S01]  /*21910*/  IMAD R175, R158, UR59, RZ ;  /* 0x0000003b9eaf7c24 */ /* 0x000fe2000f8e02ff */
[----:B------:R-:W-:Y:S01]  /*21920*/  ULDC UR59, c[0x0][0x240] ;  /* 0x00009000003b7ab9 */ /* 0x000fe20000000800 */
[----:B-1----:R-:W-:Y:S01]  /*21930*/  IMAD R152, R240, UR24, RZ ;  /* 0x00000018f0987c24 */ /* 0x002fe2000f8e02ff */
[----:B------:R-:W-:Y:S01]  /*21940*/  ULDC UR24, c[0x0][0x240] ;  /* 0x0000900000187ab9 */ /* 0x000fe20000000800 */
[----:B------:R-:W4:Y:S04]  /*21950*/  LDL.LU R240, [R1+0x768] ;  /* 0x0007680001f07983 */ /* 0x000f280000300800 */
[----:B------:R1:W-:Y:S02]  /*21960*/  STL [R1+0x524], R152 ;  /* 0x0005249801007387 */ /* 0x0003e40000100800 */
[----:B-1----:R-:W-:Y:S01]  /*21970*/  IMAD R152, R241, UR25, RZ ;  /* 0x00000019f1987c24 */ /* 0x002fe2000f8e02ff */
[----:B------:R-:W-:Y:S01]  /*21980*/  ULDC UR25, c[0x0][0x240] ;  /* 0x0000900000197ab9 */ /* 0x000fe20000000800 */
[----:B------:R-:W4:Y:S01]  /*21990*/  LDL.LU R241, [R1+0x764] ;  /* 0x0007640001f17983 */ /* 0x000f220000300800 */
[----:B------:R-:W-:Y:S01]  /*219a0*/  IMAD R167, R232, UR26, RZ ;  /* 0x0000001ae8a77c24 */ /* 0x000fe2000f8e02ff */
[----:B------:R-:W-:-:S04]  /*219b0*/  ULDC UR26, c[0x0][0x240] ;  /* 0x00009000001a7ab9 */ /* 0x000fc80000000800 */
[----:B------:R-:W-:Y:S01]  /*219c0*/  STL [R1+0x534], R167 ;  /* 0x000534a701007387 */ /* 0x000fe20000100800 */
[----:B--2---:R-:W-:Y:S01]  /*219d0*/  IMAD R158, R6, UR27, RZ ;  /* 0x0000001b069e7c24 */ /* 0x004fe2000f8e02ff */
[----:B------:R-:W-:Y:S02]  /*219e0*/  ULDC UR27, c[0x0][0x240] ;  /* 0x00009000001b7ab9 */ /* 0x000fe40000000800 */
[----:B------:R-:W2:Y:S04]  /*219f0*/  LDL.LU R6, [R1+0x75c] ;  /* 0x00075c0001067983 */ /* 0x000ea80000300800 */
[----:B------:R3:W-:Y:S02]  /*21a00*/  STL [R1+0x53c], R158 ;  /* 0x00053c9e01007387 */ /* 0x0007e40000100800 */
[----:B---3--:R-:W-:Y:S01]  /*21a10*/  IMAD R158, R239, UR28, RZ ;  /* 0x0000001cef9e7c24 */ /* 0x008fe2000f8e02ff */
[----:B------:R-:W-:Y:S01]  /*21a20*/  ULDC UR28, c[0x0][0x240] ;  /* 0x00009000001c7ab9 */ /* 0x000fe20000000800 */
[----:B------:R-:W3:Y:S04]  /*21a30*/  LDL.LU R239, [R1+0x758] ;  /* 0x0007580001ef7983 */ /* 0x000ee80000300800 */
[----:B------:R4:W-:Y:S04]  /*21a40*/  STL [R1+0x554], R158 ;  /* 0x0005549e01007387 */ /* 0x0009e80000100800 */
[----:B------:R-:W3:Y:S01]  /*21a50*/  LDL.LU R232, [R1+0x754] ;  /* 0x0007540001e87983 */ /* 0x000ee20000300800 */
[----:B----4-:R-:W-:Y:S01]  /*21a60*/  IMAD R158, R236, UR29, RZ ;  /* 0x0000001dec9e7c24 */ /* 0x010fe2000f8e02ff */
[----:B------:R-:W-:-:S02]  /*21a70*/  ULDC UR29, c[0x0][0x240] ;  /* 0x00009000001d7ab9 */ /* 0x000fc40000000800 */
        /* <DEDUP_REMOVED lines=19> */
[----:B------:R-:W-:-:S04]  /*21bb0*/  ULDC UR34, c[0x0][0x240] ;  /* 0x0000900000227ab9 */ /* 0x000fc80000000800 */
[----:B------:R1:W-:Y:S01]  /*21bc0*/  STL [R1+0x574], R167 ;  /* 0x000574a701007387 */ /* 0x0003e20000100800 */
[----:B------:R-:W-:Y:S02]  /*21bd0*/  IMAD R120, R120, UR38, RZ ;  /* 0x0000002678787c24 */ /* 0x000fe4000f8e02ff */
[----:B-1----:R-:W-:Y:S01]  /*21be0*/  IMAD R158, R240, UR35, RZ ;  /* 0x00000023f09e7c24 */ /* 0x002fe2000f8e02ff */
[----:B------:R-:W-:Y:S01]  /*21bf0*/  ULDC UR35, c[0x0][0x240] ;  /* 0x0000900000237ab9 */ /* 0x000fe20000000800 */
[----:B------:R-:W4:Y:S01]  /*21c00*/  LDL.LU R240, [R1+0x73c] ;  /* 0x00073c0001f07983 */ /* 0x000f220000300800 */
[----:B------:R-:W-:Y:S01]  /*21c10*/  IMAD R167, R238, UR37, RZ ;  /* 0x00000025eea77c24 */ /* 0x000fe2000f8e02ff */
[----:B------:R-:W-:Y:S02]  /*21c20*/  ULDC UR37, c[0x0][0x240] ;  /* 0x0000900000257ab9 */ /* 0x000fe40000000800 */
[----:B------:R1:W-:Y:S01]  /*21c30*/  STL [R1+0x57c], R158 ;  /* 0x00057c9e01007387 */ /* 0x0003e20000100800 */
[----:B------:R-:W-:-:S02]  /*21c40*/  IMAD R119, R119, UR38, RZ ;  /* 0x0000002677777c24 */ /* 0x000fc4000f8e02ff */
[----:B------:R-:W-:Y:S02]  /*21c50*/  IMAD R118, R118, UR38, RZ ;  /* 0x0000002676767c24 */ /* 0x000fe4000f8e02ff */
[----:B------:R-:W-:Y:S02]  /*21c60*/  IMAD R117, R117, UR38, RZ ;  /* 0x0000002675757c24 */ /* 0x000fe4000f8e02ff */
[----:B------:R-:W-:Y:S02]  /*21c70*/  IMAD R116, R116, UR38, RZ ;  /* 0x0000002674747c24 */ /* 0x000fe4000f8e02ff */
[----:B-1----:R-:W-:Y:S01]  /*21c80*/  IMAD R158, R241, UR36, RZ ;  /* 0x00000024f19e7c24 */ /* 0x002fe2000f8e02ff */
[----:B------:R-:W-:Y:S01]  /*21c90*/  ULDC UR36, c[0x0][0x240] ;  /* 0x0000900000247ab9 */ /* 0x000fe20000000800 */
[----:B------:R-:W-:Y:S01]  /*21ca0*/  IMAD R115, R115, UR38, RZ ;  /* 0x0000002673737c24 */ /* 0x000fe2000f8e02ff */
[----:B------:R-:W4:Y:S01]  /*21cb0*/  LDL.LU R241, [R1+0x738] ;  /* 0x0007380001f17983 */ /* 0x000f220000300800 */
[----:B------:R-:W-:-:S02]  /*21cc0*/  IMAD R195, R195, UR38, RZ ;  /* 0x00000026c3c37c24 */ /* 0x000fc4000f8e02ff */
[----:B------:R-:W-:Y:S02]  /*21cd0*/  IMAD R242, R242, UR38, RZ ;  /* 0x00000026f2f27c24 */ /* 0x000fe4000f8e02ff */
[----:B------:R-:W-:Y:S02]  /*21ce0*/  IMAD R243, R243, UR38, RZ ;  /* 0x00000026f3f37c24 */ /* 0x000fe4000f8e02ff */
[----:B------:R-:W-:Y:S01]  /*21cf0*/  IMAD R244, R244, UR38, RZ ;  /* 0x00000026f4f47c24 */ /* 0x000fe2000f8e02ff */
[----:B------:R-:W-:Y:S01]  /*21d00*/  ULDC UR38, c[0x0][0x240] ;  /* 0x0000900000267ab9 */ /* 0x000fe20000000800 */
[----:B------:R2:W-:Y:S04]  /*21d10*/  STL [R1+0x594], R158 ;  /* 0x0005949e01007387 */ /* 0x0005e80000100800 */
[----:B------:R3:W-:Y:S01]  /*21d20*/  STL [R1+0x598], R167 ;  /* 0x000598a701007387 */ /* 0x0007e20000100800 */
[----:B------:R-:W-:Y:S01]  /*21d30*/  IMAD R197, R197, UR40, RZ ;  /* 0x00000028c5c57c24 */ /* 0x000fe2000f8e02ff */
[----:B------:R-:W-:Y:S01]  /*21d40*/  ULDC UR40, c[0x0][0x240] ;  /* 0x0000900000287ab9 */ /* 0x000fe20000000800 */
[----:B------:R-:W-:Y:S01]  /*21d50*/  IMAD R181, R169, UR55, RZ ;  /* 0x00000037a9b57c24 */ /* 0x000fe2000f8e02ff */
[----:B------:R-:W-:Y:S01]  /*21d60*/  ULDC UR55, c[0x0][0x240] ;  /* 0x0000900000377ab9 */ /* 0x000fe20000000800 */
[----:B--2---:R-:W-:Y:S01]  /*21d70*/  IMAD R158, R6, UR38, RZ ;  /* 0x00000026069e7c24 */ /* 0x004fe2000f8e02ff */
[----:B------:R-:W-:Y:S01]  /*21d80*/  ULDC UR38, c[0x0][0x240] ;  /* 0x0000900000267ab9 */ /* 0x000fe20000000800 */
[----:B------:R-:W2:Y:S01]  /*21d90*/  LDL.LU R6, [R1+0x734] ;  /* 0x0007340001067983 */ /* 0x000ea20000300800 */
[----:B---3--:R-:W-:Y:S01]  /*21da0*/  IMAD R167, R239, UR39, RZ ;  /* 0x00000027efa77c24 */ /* 0x008fe2000f8e02ff */
[----:B------:R-:W-:-:S02]  /*21db0*/  ULDC UR39, c[0x0][0x240] ;  /* 0x0000900000277ab9 */ /* 0x000fc40000000800 */
[----:B------:R-:W3:Y:S01]  /*21dc0*/  LDL.LU R239, [R1+0x730] ;  /* 0x0007300001ef7983 */ /* 0x000ee20000300800 */
[----:B------:R-:W-:-:S03]  /*21dd0*/  IMAD R169, R232, UR40, RZ ;  /* 0x00000028e8a97c24 */ /* 0x000fc6000f8e02ff */
[----:B------:R4:W-:Y:S01]  /*21de0*/  STL [R1+0x5a0], R167 ;  /* 0x0005a0a701007387 */ /* 0x0009e20000100800 */
[----:B------:R-:W-:Y:S01]  /*21df0*/  IMAD R163, R163, UR57, RZ ;  /* 0x00000039a3a37c24 */ /* 0x000fe2000f8e02ff */
[----:B------:R-:W-:Y:S01]  /*21e00*/  ULDC UR57, c[0x0][0x240] ;  /* 0x0000900000397ab9 */ /* 0x000fe20000000800 */
[----:B------:R-:W-:Y:S01]  /*21e10*/  IMAD R161, R161, UR58, RZ ;  /* 0x0000003aa1a17c24 */ /* 0x000fe2000f8e02ff */
[----:B------:R-:W-:Y:S01]  /*21e20*/  STL [R1+0x5a4], R169 ;  /* 0x0005a4a901007387 */ /* 0x000fe20000100800 */
[----:B------:R-:W-:Y:S01]  /*21e30*/  ULDC UR58, c[0x0][0x240] ;  /* 0x00009000003a7ab9 */ /* 0x000fe20000000800 */
[----:B------:R-:W-:Y:S01]  /*21e40*/  IMAD R2, R2, UR12, RZ ;  /* 0x0000000c02027c24 */ /* 0x000fe2000f8e02ff */
[----:B------:R-:W-:Y:S01]  /*21e50*/  ULDC UR40, c[0x0][0x240] ;  /* 0x0000900000287ab9 */ /* 0x000fe20000000800 */
[----:B------:R-:W-:Y:S01]  /*21e60*/  ULDC UR12, c[0x0][0x240] ;  /* 0x00009000000c7ab9 */ /* 0x000fe20000000800 */
[----:B----4-:R-:W-:Y:S01]  /*21e70*/  IMAD R167, R236, UR41, RZ ;  /* 0x00000029eca77c24 */ /* 0x010fe2000f8e02ff */
[----:B------:R-:W-:Y:S01]  /*21e80*/  ULDC UR41, c[0x0][0x240] ;  /* 0x0000900000297ab9 */ /* 0x000fe20000000800 */
[----:B------:R-:W4:Y:S04]  /*21e90*/  LDL.LU R236, [R1+0x720] ;  /* 0x0007200001ec7983 */ /* 0x000f280000300800 */
[----:B------:R1:W-:Y:S02]  /*21ea0*/  STL [R1+0x5ac], R167 ;  /* 0x0005aca701007387 */ /* 0x0003e40000100800 */
[----:B-1----:R-:W-:Y:S01]  /*21eb0*/  IMAD R167, R237, UR42, RZ ;  /* 0x0000002aeda77c24 */ /* 0x002fe2000f8e02ff */
[----:B------:R-:W-:Y:S01]  /*21ec0*/  ULDC UR42, c[0x0][0x240] ;  /* 0x00009000002a7ab9 */ /* 0x000fe20000000800 */
[----:B------:R-:W4:Y:S04]  /*21ed0*/  LDL.LU R237, [R1+0x71c] ;  /* 0x00071c0001ed7983 */ /* 0x000f280000300800 */
[----:B------:R-:W-:Y:S01]  /*21ee0*/  STL [R1+0x5b4], R167 ;  /* 0x0005b4a701007387 */ /* 0x000fe20000100800 */
[----:B------:R-:W-:Y:S01]  /*21ef0*/  IMAD R169, R233, UR43, RZ ;  /* 0x0000002be9a97c24 */ /* 0x000fe2000f8e02ff */
[----:B------:R-:W-:-:S04]  /*21f00*/  ULDC UR43, c[0x0][0x240] ;  /* 0x00009000002b7ab9 */ /* 0x000fc80000000800 */
[----:B------:R1:W-:Y:S04]  /*21f10*/  STL [R1+0x5bc], R169 ;  /* 0x0005bca901007387 */ /* 0x0003e80000100800 */
[----:B------:R-:W4:Y:S04]  /*21f20*/  LDL.LU R226, [R1+0x718] ;  /* 0x0007180001e27983 */ /* 0x000f280000300800 */
[----:B------:R-:W4:Y:S04]  /*21f30*/  LDL.LU R227, [R1+0x714] ;  /* 0x0007140001e37983 */ /* 0x000f280000300800 */
[----:B------:R-:W4:Y:S04]  /*21f40*/  LDL.LU R228, [R1+0x710] ;  /* 0x0007100001e47983 */ /* 0x000f280000300800 */
[----:B------:R-:W4:Y:S01]  /*21f50*/  LDL.LU R229, [R1+0x700] ;  /* 0x0007000001e57983 */ /* 0x000f220000300800 */
[----:B-1----:R-:W-:Y:S01]  /*21f60*/  IMAD R169, R235, UR45, RZ ;  /* 0x0000002deba97c24 */ /* 0x002fe2000f8e02ff */
[----:B------:R-:W-:-:S04]  /*21f70*/  ULDC UR45, c[0x0][0x240] ;  /* 0x00009000002d7ab9 */ /* 0x000fc80000000800 */
[----:B------:R1:W-:Y:S04]  /*21f80*/  STL [R1+0x5d8], R169 ;  /* 0x0005d8a901007387 */ /* 0x0003e80000100800 */
[----:B------:R-:W4:Y:S04]  /*21f90*/  LDL.LU R230, [R1+0x6fc] ;  /* 0x0006fc0001e67983 */ /* 0x000f280000300800 */
[----:B------:R-:W4:Y:S01]  /*21fa0*/  LDL.LU R231, [R1+0x6f8] ;  /* 0x0006f80001e77983 */ /* 0x000f220000300800 */
[----:B------:R-:W-:Y:S01]  /*21fb0*/  IMAD R167, R234, UR44, RZ ;  /* 0x0000002ceaa77c24 */ /* 0x000fe2000f8e02ff */
[----:B------:R-:W-:Y:S01]  /*21fc0*/  ULDC UR44, c[0x0][0x240] ;  /* 0x00009000002c7ab9 */ /* 0x000fe20000000800 */
[----:B-1----:R-:W-:Y:S01]  /*21fd0*/  IMAD R169, R240, UR46, RZ ;  /* 0x0000002ef0a97c24 */ /* 0x002fe2000f8e02ff */
[----:B------:R-:W-:-:S04]  /*21fe0*/  ULDC UR46, c[0x0][0x240] ;  /* 0x00009000002e7ab9 */ /* 0x000fc80000000800 */
[----:B------:R1:W-:Y:S04]  /*21ff0*/  STL [R1+0x5dc], R169 ;  /* 0x0005dca901007387 */ /* 0x0003e80000100800 */
[----:B------:R-:W4:Y:S04]  /*22000*/  LDL.LU R232, [R1+0x6d0] ;  /* 0x0006d00001e87983 */ /* 0x000f280000300800 */
[----:B------:R-:W4:Y:S01]  /*22010*/  LDL.LU R233, [R1+0x6cc] ;  /* 0x0006cc0001e97983 */ /* 0x000f220000300800 */
[----:B-1----:R-:W-:Y:S01]  /*22020*/  IMAD R169, R241, UR47, RZ ;  /* 0x0000002ff1a97c24 */ /* 0x002fe2000f8e02ff */
[----:B------:R-:W-:-:S04]  /*22030*/  ULDC UR47, c[0x0][0x240] ;  /* 0x00009000002f7ab9 */ /* 0x000fc80000000800 */
[----:B------:R-:W-:Y:S04]  /*22040*/  STL [R1+0x5e0], R169 ;  /* 0x0005e0a901007387 */ /* 0x000fe80000100800 */
[----:B------:R-:W4:Y:S04]  /*22050*/  LDL.LU R234, [R1+0x6c8] ;  /* 0x0006c80001ea7983 */ /* 0x000f280000300800 */
[----:B------:R-:W4:Y:S01]  /*22060*/  LDL.LU R235, [R1+0x6b0] ;  /* 0x0006b00001eb7983 */ /* 0x000f220000300800 */
[----:B--2---:R-:W-:Y:S01]  /*22070*/  IMAD R6, R6, UR48, RZ ;  /* 0x0000003006067c24 */ /* 0x004fe2000f8e02ff */
[----:B------:R-:W-:-:S04]  /*22080*/  ULDC UR48, c[0x0][0x240] ;  /* 0x0000900000307ab9 */ /* 0x000fc80000000800 */
[----:B------:R3:W-:Y:S04]  /*22090*/  STL [R1+0x5e4], R6 ;  /* 0x0005e40601007387 */ /* 0x0007e80000100800 */
[----:B------:R-:W2:Y:S04]  /*220a0*/  LDL.LU R240, [R1+0x698] ;  /* 0x0006980001f07983 */ /* 0x000ea80000300800 */
[----:B------:R-:W2:Y:S01]  /*220b0*/  LDL.LU R241, [R1+0x66c] ;  /* 0x00066c0001f17983 */ /* 0x000ea20000300800 */
[----:B---3--:R-:W-:Y:S01]  /*220c0*/  IMAD R6, R239, UR49, RZ ;  /* 0x00000031ef067c24 */ /* 0x008fe2000f8e02ff */
[----:B------:R-:W-:-:S04]  /*220d0*/  ULDC UR49, c[0x0][0x240] ;  /* 0x0000900000317ab9 */ /* 0x000fc80000000800 */
[----:B------:R1:W-:Y:S04]  /*220e0*/  STL [R1+0x5ec], R6 ;  /* 0x0005ec0601007387 */ /* 0x0003e80000100800 */
[----:B-1----:R-:W3:Y:S01]  /*220f0*/  LDL.LU R6, [R1+0x668] ;  /* 0x0006680001067983 */ /* 0x002ee20000300800 */
[----:B----4-:R-:W-:-:S03]  /*22100*/  IMAD R169, R236, UR50, RZ ;  /* 0x00000032eca97c24 */ /* 0x010fc6000f8e02ff */
[----:B------:R-:W4:Y:S01]  /*22110*/  LDL.LU R239, [R1+0x664] ;  /* 0x0006640001ef7983 */ /* 0x000f220000300800 */
[----:B------:R-:W-:-:S03]  /*22120*/  ULDC UR50, c[0x0][0x240] ;  /* 0x0000900000327ab9 */ /* 0x000fc60000000800 */
[----:B------:R1:W-:Y:S04]  /*22130*/  STL [R1+0x5f4], R169 ;  /* 0x0005f4a901007387 */ /* 0x0003e80000100800 */
[----:B------:R-:W2:Y:S01]  /*22140*/  LDL.LU R236, [R1+0x650] ;  /* 0x0006500001ec7983 */ /* 0x000ea20000300800 */
[----:B-1----:R-:W-:Y:S01]  /*22150*/  IMAD R169, R237, UR51, RZ ;  /* 0x00000033eda97c24 */ /* 0x002fe2000f8e02ff */
[----:B------:R-:W-:Y:S02]  /*22160*/  ULDC UR51, c[0x0][0x240] ;  /* 0x0000900000337ab9 */ /* 0x000fe40000000800 */
[----:B------:R-:W2:Y:S04]  /*22170*/  LDL.LU R237, [R1+0x64c] ;  /* 0x00064c0001ed7983 */ /* 0x000ea80000300800 */
[----:B------:R1:W-:Y:S02]  /*22180*/  STL [R1+0x5fc], R169 ;  /* 0x0005fca901007387 */ /* 0x0003e40000100800 */
[----:B-1----:R-:W-:Y:S01]  /*22190*/  IMAD R169, R226, UR52, RZ ;  /* 0x00000034e2a97c24 */ /* 0x002fe2000f8e02ff */
[----:B------:R-:W-:Y:S01]  /*221a0*/  ULDC UR52, c[0x0][0x240] ;  /* 0x0000900000347ab9 */ /* 0x000fe20000000800 */
[----:B------:R-:W-:-:S03]  /*221b0*/  IMAD R171, R227, UR53, RZ ;  /* 0x00000035e3ab7c24 */ /* 0x000fc6000f8e02ff */
[----:B------:R1:W-:Y:S01]  /*221c0*/  STL [R1+0x614], R169 ;  /* 0x000614a901007387 */ /* 0x0003e20000100800 */
[----:B------:R-:W-:-:S03]  /*221d0*/  ULDC UR53, c[0x0][0x240] ;  /* 0x0000900000357ab9 */ /* 0x000fc60000000800 */
        /* <DEDUP_REMOVED lines=18> */
[----:B------:R-:W-:Y:S01]  /*22300*/  STL [R1+0x63c], R171 ;  /* 0x00063cab01007387 */ /* 0x000fe20000100800 */
[----:B------:R-:W-:Y:S01]  /*22310*/  IMAD R182, R235, UR61, RZ ;  /* 0x0000003debb67c24 */ /* 0x000fe2000f8e02ff */
[----:B------:R-:W-:-:S04]  /*22320*/  ULDC UR61, c[0x0][0x240] ;  /* 0x00009000003d7ab9 */ /* 0x000fc80000000800 */
[----:B------:R2:W-:Y:S01]  /*22330*/  STL [R1+0x65c], R182 ;  /* 0x00065cb601007387 */ /* 0x0005e20000100800 */
[----:B-1----:R-:W-:Y:S01]  /*22340*/  IMAD R169, R234, UR60, RZ ;  /* 0x0000003ceaa97c24 */ /* 0x002fe2000f8e02ff */
[----:B------:R-:W-:Y:S01]  /*22350*/  ULDC UR60, c[0x0][0x240] ;  /* 0x00009000003c7ab9 */ /* 0x000fe20000000800 */
[----:B---3--:R-:W-:Y:S01]  /*22360*/  IMAD R6, R6, UR7, RZ ;  /* 0x0000000706067c24 */ /* 0x008fe2000f8e02ff */
[----:B------:R-:W-:Y:S01]  /*22370*/  ULDC UR7, c[0x0][0x240] ;  /* 0x0000900000077ab9 */ /* 0x000fe20000000800 */
[----:B----4-:R-:W-:-:S03]  /*22380*/  IMAD R183, R239, UR8, RZ ;  /* 0x00000008efb77c24 */ /* 0x010fc6000f8e02ff */
[----:B------:R1:W-:Y:S01]  /*22390*/  STL [R1+0x668], R6 ;  /* 0x0006680601007387 */ /* 0x0003e20000100800 */
[----:B--2---:R-:W-:Y:S01]  /*223a0*/  IMAD R182, R241, UR6, RZ ;  /* 0x00000006f1b67c24 */ /* 0x004fe2000f8e02ff */
[----:B------:R-:W-:Y:S01]  /*223b0*/  ULDC UR6, c[0x0][0x240] ;  /* 0x0000900000067ab9 */ /* 0x000fe20000000800 */
[----:B------:R-:W-:Y:S01]  /*223c0*/  ULDC UR8, c[0x0][0x240] ;  /* 0x0000900000087ab9 */ /* 0x000fe20000000800 */
[----:B------:R2:W-:Y:S01]  /*223d0*/  STL [R1+0x664], R183 ;  /* 0x000664b701007387 */ /* 0x0005e20000100800 */
[----:B-1----:R-:W-:Y:S01]  /*223e0*/  IMAD R6, R236, UR9, RZ ;  /* 0x00000009ec067c24 */ /* 0x002fe2000f8e02ff */
[----:B------:R-:W-:-:S04]  /*223f0*/  ULDC UR9, c[0x0][0x240] ;  /* 0x0000900000097ab9 */ /* 0x000fc80000000800 */
[----:B------:R1:W-:Y:S01]  /*22400*/  STL [R1+0x674], R6 ;  /* 0x0006740601007387 */ /* 0x0003e20000100800 */
[----:B--2---:R-:W-:Y:S01]  /*22410*/  IMAD R183, R237, UR10, RZ ;  /* 0x0000000aedb77c24 */ /* 0x004fe2000f8e02ff */
[----:B------:R-:W-:-:S04]  /*22420*/  ULDC UR10, c[0x0][0x240] ;  /* 0x00009000000a7ab9 */ /* 0x000fc80000000800 */
[----:B------:R-:W-:Y:S01]  /*22430*/  STL [R1+0x67c], R183 ;  /* 0x00067cb701007387 */ /* 0x000fe20000100800 */
[----:B-1----:R-:W-:Y:S01]  /*22440*/  IMAD R6, R7, UR11, RZ ;  /* 0x0000000b07067c24 */ /* 0x002fe2000f8e02ff */
[----:B------:R-:W-:-:S04]  /*22450*/  ULDC UR11, c[0x0][0x240] ;  /* 0x00009000000b7ab9 */ /* 0x000fc80000000800 */
[----:B------:R1:W-:Y:S04]  /*22460*/  STL [R1+0x684], R6 ;  /* 0x0006840601007387 */ /* 0x0003e80000100800 */
[----:B------:R2:W-:Y:S01]  /*22470*/  STL [R1+0x694], R2 ;  /* 0x0006940201007387 */ /* 0x0005e20000100800 */
[----:B-1----:R-:W-:Y:S01]  /*22480*/  IMAD R6, R78, UR13, RZ ;  /* 0x0000000d4e067c24 */ /* 0x002fe2000f8e02ff */
[----:B------:R-:W-:Y:S01]  /*22490*/  ULDC UR13, c[0x0][0x240] ;  /* 0x00009000000d7ab9 */ /* 0x000fe20000000800 */
[----:B--2---:R-:W-:-:S03]  /*224a0*/  IMAD R2, R79, UR14, RZ ;  /* 0x0000000e4f027c24 */ /* 0x004fc6000f8e02ff */
[----:B------:R1:W-:Y:S01]  /*224b0*/  STL [R1+0x69c], R6 ;  /* 0x00069c0601007387 */ /* 0x0003e20000100800 */
[----:B------:R-:W-:Y:S01]  /*224c0*/  IMAD R7, R149, UR52, RZ ;  /* 0x0000003495077c24 */ /* 0x000fe2000f8e02ff */
[----:B------:R-:W-:Y:S02]  /*224d0*/  ULDC UR14, c[0x0][0x240] ;  /* 0x00009000000e7ab9 */ /* 0x000fe40000000800 */
[----:B------:R2:W-:Y:S01]  /*224e0*/  STL [R1+0x6a0], R2 ;  /* 0x0006a00201007387 */ /* 0x0005e20000100800 */
[----:B-1----:R-:W-:Y:S01]  /*224f0*/  IMAD R6, R80, UR15, RZ ;  /* 0x0000000f50067c24 */ /* 0x002fe2000f8e02ff */
[----:B------:R-:W-:Y:S01]  /*22500*/  ULDC UR15, c[0x0][0x240] ;  /* 0x00009000000f7ab9 */ /* 0x000fe20000000800 */
[----:B--2---:R-:W-:-:S03]  /*22510*/  IMAD R2, R81, UR16, RZ ;  /* 0x0000001051027c24 */ /* 0x004fc6000f8e02ff */
[----:B------:R1:W-:Y:S01]  /*22520*/  STL [R1+0x6a4], R6 ;  /* 0x0006a40601007387 */ /* 0x0003e20000100800 */
[----:B------:R-:W-:Y:S01]  /*22530*/  IMAD R80, R109, UR44, RZ ;  /* 0x0000002c6d507c24 */ /* 0x000fe2000f8e02ff */
[----:B------:R-:W-:Y:S01]  /*22540*/  ULDC UR44, c[0x0][0x240] ;  /* 0x00009000002c7ab9 */ /* 0x000fe20000000800 */
[----:B------:R-:W-:Y:S01]  /*22550*/  IMAD R110, R110, UR45, RZ ;  /* 0x0000002d6e6e7c24 */ /* 0x000fe2000f8e02ff */
[----:B------:R2:W-:Y:S01]  /*22560*/  STL [R1+0x6a8], R2 ;  /* 0x0006a80201007387 */ /* 0x0005e20000100800 */
[----:B------:R-:W-:Y:S01]  /*22570*/  ULDC UR45, c[0x0][0x240] ;  /* 0x00009000002d7ab9 */ /* 0x000fe20000000800 */
[----:B------:R-:W-:Y:S01]  /*22580*/  IMAD R171, R240, UR5, RZ ;  /* 0x00000005f0ab7c24 */ /* 0x000fe2000f8e02ff */
[----:B------:R-:W-:Y:S01]  /*22590*/  ULDC UR16, c[0x0][0x240] ;  /* 0x0000900000107ab9 */ /* 0x000fe20000000800 */
[----:B-1----:R-:W-:Y:S01]  /*225a0*/  IMAD R6, R82, UR17, RZ ;  /* 0x0000001152067c24 */ /* 0x002fe2000f8e02ff */
[----:B------:R-:W-:Y:S01]  /*225b0*/  ULDC UR17, c[0x0][0x240] ;  /* 0x0000900000117ab9 */ /* 0x000fe20000000800 */
[----:B--2---:R-:W-:-:S03]  /*225c0*/  IMAD R2, R83, UR18, RZ ;  /* 0x0000001253027c24 */ /* 0x004fc6000f8e02ff */
[----:B------:R1:W-:Y:S01]  /*225d0*/  STL [R1+0x6ac], R6 ;  /* 0x0006ac0601007387 */ /* 0x0003e20000100800 */
[----:B------:R-:W-:Y:S01]  /*225e0*/  ULDC UR18, c[0x0][0x240] ;  /* 0x0000900000127ab9 */ /* 0x000fe20000000800 */
[----:B------:R-:W-:Y:S01]  /*225f0*/  IMAD R240, R77, UR45, RZ ;  /* 0x0000002d4df07c24 */ /* 0x000fe2000f8e02ff */
[----:B------:R-:W-:Y:S01]  /*22600*/  ULDC UR5, c[0x0][0x240] ;  /* 0x0000900000057ab9 */ /* 0x000fe20000000800 */
[----:B------:R2:W-:Y:S01]  /*22610*/  STL [R1+0x6b4], R2 ;  /* 0x0006b40201007387 */ /* 0x0005e20000100800 */
[----:B-1----:R-:W-:Y:S01]  /*22620*/  IMAD R6, R84, UR19, RZ ;  /* 0x0000001354067c24 */ /* 0x002fe2000f8e02ff */
[----:B------:R-:W-:Y:S01]  /*22630*/  ULDC UR19, c[0x0][0x240] ;  /* 0x0000900000137ab9 */ /* 0x000fe20000000800 */
[----:B--2---:R-:W-:-:S03]  /*22640*/  IMAD R2, R85, UR20, RZ ;  /* 0x0000001455027c24 */ /* 0x004fc6000f8e02ff */
[----:B------:R1:W-:Y:S01]  /*22650*/  STL [R1+0x6bc], R6 ;  /* 0x0006bc0601007387 */ /* 0x0003e20000100800 */
[----:B------:R-:W-:-:S03]  /*22660*/  ULDC UR20, c[0x0][0x240] ;  /* 0x0000900000147ab9 */ /* 0x000fc60000000800 */
[----:B------:R2:W-:Y:S01]  /*22670*/  STL [R1+0x6d4], R2 ;  /* 0x0006d40201007387 */ /* 0x0005e20000100800 */
[----:B-1----:R-:W-:Y:S01]  /*22680*/  IMAD R6, R86, UR21, RZ ;  /* 0x0000001556067c24 */ /* 0x002fe2000f8e02ff */
[----:B------:R-:W-:Y:S01]  /*22690*/  ULDC UR21, c[0x0][0x240] ;  /* 0x0000900000157ab9 */ /* 0x000fe20000000800 */
[----:B--2---:R-:W-:-:S03]  /*226a0*/  IMAD R2, R87, UR22, RZ ;  /* 0x0000001657027c24 */ /* 0x004fc6000f8e02ff */
[----:B------:R-:W-:Y:S01]  /*226b0*/  STL [R1+0x6dc], R6 ;  /* 0x0006dc0601007387 */ /* 0x000fe20000100800 */
[----:B------:R-:W-:-:S03]  /*226c0*/  ULDC UR22, c[0x0][0x240] ;  /* 0x0000900000167ab9 */ /* 0x000fc60000000800 */
[----:B------:R1:W-:Y:S02]  /*226d0*/  STL [R1+0x6e0], R2 ;  /* 0x0006e00201007387 */ /* 0x0003e40000100800 */
[----:B-1----:R-:W-:Y:S01]  /*226e0*/  IMAD R2, R90, UR25, RZ ;  /* 0x000000195a027c24 */ /* 0x002fe2000f8e02ff */
[----:B------:R-:W-:Y:S01]  /*226f0*/  ULDC UR25, c[0x0][0x240] ;  /* 0x0000900000197ab9 */ /* 0x000fe20000000800 */
[----:B------:R-:W-:Y:S01]  /*22700*/  IMAD R6, R91, UR26, RZ ;  /* 0x0000001a5b067c24 */ /* 0x000fe2000f8e02ff */
[----:B------:R-:W-:Y:S02]  /*22710*/  ULDC UR26, c[0x0][0x240] ;  /* 0x00009000001a7ab9 */ /* 0x000fe40000000800 */
[----:B------:R1:W-:Y:S04]  /*22720*/  STL [R1+0x6ec], R2 ;  /* 0x0006ec0201007387 */ /* 0x0003e80000100800 */
[----:B------:R2:W-:Y:S01]  /*22730*/  STL [R1+0x6f4], R6 ;  /* 0x0006f40601007387 */ /* 0x0005e20000100800 */
[----:B-1----:R-:W-:-:S02]  /*22740*/  IMAD R2, R92, UR27, RZ ;  /* 0x0000001b5c027c24 */ /* 0x002fc4000f8e02ff */
[----:B------:R-:W-:Y:S01]  /*22750*/  IMAD R82, R88, UR23, RZ ;  /* 0x0000001758527c24 */ /* 0x000fe2000f8e02ff */
[----:B------:R-:W-:Y:S01]  /*22760*/  ULDC UR23, c[0x0][0x240] ;  /* 0x0000900000177ab9 */ /* 0x000fe20000000800 */
[----:B--2---:R-:W-:Y:S01]  /*22770*/  IMAD R6, R93, UR28, RZ ;  /* 0x0000001c5d067c24 */ /* 0x004fe2000f8e02ff */
[----:B------:R1:W-:Y:S01]  /*22780*/  STL [R1+0x6fc], R2 ;  /* 0x0006fc0201007387 */ /* 0x0003e20000100800 */
[----:B------:R-:W-:Y:S01]  /*22790*/  IMAD R241, R58, UR26, RZ ;  /* 0x0000001a3af17c24 */ /* 0x000fe2000f8e02ff */
[----:B------:R-:W-:Y:S01]  /*227a0*/  ULDC UR28, c[0x0][0x240] ;  /* 0x00009000001c7ab9 */ /* 0x000fe20000000800 */
[----:B------:R-:W-:Y:S01]  /*227b0*/  IMAD R81, R48, UR16, RZ ;  /* 0x0000001030517c24 */ /* 0x000fe2000f8e02ff */
[----:B------:R2:W-:Y:S01]  /*227c0*/  STL [R1+0x714], R6 ;  /* 0x0007140601007387 */ /* 0x0005e20000100800 */
[----:B------:R-:W-:Y:S01]  /*227d0*/  MOV R90, R197 ;  /* 0x000000c5005a7202 */ /* 0x000fe20000000f00 */
[----:B------:R-:W-:Y:S01]  /*227e0*/  IMAD.MOV.U32 R79, RZ, RZ, R152 ;  /* 0x000000ffff4f7224 */ /* 0x000fe200078e0098 */
[----:B------:R-:W-:Y:S01]  /*227f0*/  ULDC UR27, c[0x0][0x240] ;  /* 0x00009000001b7ab9 */ /* 0x000fe20000000800 */
        /* <DEDUP_REMOVED lines=37> */
[----:B------:R-:W-:-:S04]  /*22a50*/  ULDC UR41, c[0x0][0x240] ;  /* 0x0000900000297ab9 */ /* 0x000fc80000000800 */
[----:B------:R1:W-:Y:S01]  /*22a60*/  STL [R1+0x76c], R2 ;  /* 0x00076c0201007387 */ /* 0x0003e20000100800 */
[----:B--2---:R-:W-:Y:S01]  /*22a70*/  IMAD R6, R113, UR48, RZ ;  /* 0x0000003071067c24 */ /* 0x004fe2000f8e02ff */
[----:B------:R-:W-:Y:S01]  /*22a80*/  ULDC UR48, c[0x0][0x240] ;  /* 0x0000900000307ab9 */ /* 0x000fe20000000800 */
[----:B-1----:R-:W-:Y:S01]  /*22a90*/  IMAD R2, R108, UR43, RZ ;  /* 0x0000002b6c027c24 */ /* 0x002fe2000f8e02ff */
[----:B------:R-:W-:-:S04]  /*22aa0*/  ULDC UR43, c[0x0][0x240] ;  /* 0x00009000002b7ab9 */ /* 0x000fc80000000800 */
[----:B------:R1:W-:Y:S02]  /*22ab0*/  STL [R1+0x77c], R2 ;  /* 0x00077c0201007387 */ /* 0x0003e40000100800 */
[----:B-1----:R-:W-:Y:S01]  /*22ac0*/  IMAD R2, R112, UR47, RZ ;  /* 0x0000002f70027c24 */ /* 0x002fe2000f8e02ff */
[----:B------:R-:W-:-:S04]  /*22ad0*/  ULDC UR47, c[0x0][0x240] ;  /* 0x00009000002f7ab9 */ /* 0x000fc80000000800 */
[----:B------:R1:W-:Y:S04]  /*22ae0*/  STL [R1+0x7a4], R2 ;  /* 0x0007a40201007387 */ /* 0x0003e80000100800 */
[----:B------:R2:W-:Y:S01]  /*22af0*/  STL [R1+0x7a8], R6 ;  /* 0x0007a80601007387 */ /* 0x0005e20000100800 */
[----:B-1----:R-:W-:Y:S02]  /*22b00*/  IMAD R2, R114, UR49, RZ ;  /* 0x0000003172027c24 */ /* 0x002fe4000f8e02ff */
[----:B------:R-:W-:Y:S01]  /*22b10*/  IMAD R102, R107, UR42, RZ ;  /* 0x0000002a6b667c24 */ /* 0x000fe2000f8e02ff */
[----:B------:R-:W-:Y:S01]  /*22b20*/  ULDC UR42, c[0x0][0x240] ;  /* 0x00009000002a7ab9 */ /* 0x000fe20000000800 */
[----:B--2---:R-:W-:Y:S01]  /*22b30*/  SEL R6, RZ, 0x4, !P0 ;  /* 0x00000004ff067807 */ /* 0x004fe20004000000 */
[----:B------:R-:W-:Y:S01]  /*22b40*/  STL [R1+0x7ac], R2 ;  /* 0x0007ac0201007387 */ /* 0x000fe20000100800 */
[----:B------:R-:W-:Y:S01]  /*22b50*/  LEA R48, P5, R130, R0, 0x2 ;  /* 0x0000000082307211 */ /* 0x000fe200078a10ff */
[----:B------:R-:W-:-:S02]  /*22b60*/  IMAD R85, R55, UR23, RZ ;  /* 0x0000001737557c24 */ /* 0x000fc4000f8e02ff */
[----:B------:R-:W-:Y:S01]  /*22b70*/  IMAD.MOV.U32 R94, RZ, RZ, R82 ;  /* 0x000000ffff5e7224 */ /* 0x000fe200078e0052 */
[----:B------:R1:W-:Y:S01]  /*22b80*/  STL [R1+0x1944], R6 ;  /* 0x0019440601007387 */ /* 0x0003e20000100800 */
[----:B------:R-:W-:Y:S02]  /*22b90*/  IMAD R88, R139, UR61, RZ ;  /* 0x0000003d8b587c24 */ /* 0x000fe4000f8e02ff */
[----:B------:R-:W-:Y:S02]  /*22ba0*/  IMAD.MOV.U32 R152, RZ, RZ, R181 ;  /* 0x000000ffff987224 */ /* 0x000fe400078e00b5 */
[----:B------:R-:W-:Y:S02]  /*22bb0*/  IMAD.MOV.U32 R87, RZ, RZ, R179 ;  /* 0x000000ffff577224 */ /* 0x000fe400078e00b3 */
[----:B------:R-:W-:Y:S02]  /*22bc0*/  IMAD R83, R89, UR24, RZ ;  /* 0x0000001859537c24 */ /* 0x000fe4000f8e02ff */
[----:B------:R-:W-:-:S02]  /*22bd0*/  IMAD.MOV.U32 R78, RZ, RZ, R182 ;  /* 0x000000ffff4e7224 */ /* 0x000fc400078e00b6 */
[----:B------:R-:W-:Y:S02]  /*22be0*/  IMAD.MOV.U32 R97, RZ, RZ, R175 ;  /* 0x000000ffff617224 */ /* 0x000fe400078e00af */
[----:B------:R-:W-:Y:S02]  /*22bf0*/  IMAD.MOV.U32 R95, RZ, RZ, R169 ;  /* 0x000000ffff5f7224 */ /* 0x000fe400078e00a9 */
[----:B------:R-:W-:Y:S02]  /*22c00*/  IMAD.MOV.U32 R96, RZ, RZ, R177 ;  /* 0x000000ffff607224 */ /* 0x000fe400078e00b1 */
[----:B------:R-:W-:Y:S02]  /*22c10*/  IMAD.MOV.U32 R93, RZ, RZ, R167 ;  /* 0x000000ffff5d7224 */ /* 0x000fe400078e00a7 */
[----:B------:R-:W-:Y:S01]  /*22c20*/  IMAD.MOV.U32 R92, RZ, RZ, R171 ;  /* 0x000000ffff5c7224 */ /* 0x000fe200078e00ab */
[----:B------:R-:W-:Y:S01]  /*22c30*/  MOV R103, R161 ;  /* 0x000000a100677202 */ /* 0x000fe20000000f00 */
[----:B-1----:R-:W-:Y:S01]  /*22c40*/  IMAD R6, R151, UR50, RZ ;  /* 0x0000003297067c24 */ /* 0x002fe2000f8e02ff */
[----:B------:R-:W-:Y:S01]  /*22c50*/  ULDC UR24, c[0x0][0x240] ;  /* 0x0000900000187ab9 */ /* 0x000fe20000000800 */
[----:B------:R-:W-:Y:S01]  /*22c60*/  IMAD R2, R150, UR51, RZ ;  /* 0x0000003396027c24 */ /* 0x000fe2000f8e02ff */
[----:B------:R-:W-:-:S02]  /*22c70*/  ULDC UR49, c[0x0][0x240] ;  /* 0x0000900000317ab9 */ /* 0x000fc40000000800 */
[----:B------:R1:W-:Y:S04]  /*22c80*/  STL [R1+0x7b4], R6 ;  /* 0x0007b40601007387 */ /* 0x0003e80000100800 */
        /* <DEDUP_REMOVED lines=16> */
[----:B------:R-:W-:Y:S04]  /*22d90*/  STL [R1+0x7fc], R6 ;  /* 0x0007fc0601007387 */ /* 0x000fe80000100800 */
[----:B------:R2:W-:Y:S01]  /*22da0*/  STL [R1+0x814], R2 ;  /* 0x0008140201007387 */ /* 0x0005e20000100800 */
[----:B-1----:R-:W-:Y:S02]  /*22db0*/  IMAD R7, R135, UR8, RZ ;  /* 0x0000000887077c24 */ /* 0x002fe4000f8e02ff */
[----:B--2---:R-:W-:-:S05]  /*22dc0*/  IMAD R2, R137, UR6, RZ ;  /* 0x0000000689027c24 */ /* 0x004fca000f8e02ff */
[----:B------:R1:W-:Y:S01]  /*22dd0*/  STL [R1+0x824], R2 ;  /* 0x0008240201007387 */ /* 0x0003e20000100800 */
[----:B------:R-:W-:-:S03]  /*22de0*/  IMAD R6, R42, UR10, RZ ;  /* 0x0000000a2a067c24 */ /* 0x000fc6000f8e02ff */
[----:B------:R2:W-:Y:S01]  /*22df0*/  STL [R1+0x82c], R7 ;  /* 0x00082c0701007387 */ /* 0x0005e20000100800 */
[----:B-1----:R-:W-:-:S05]  /*22e00*/  IMAD R2, R41, UR9, RZ ;  /* 0x0000000929027c24 */ /* 0x002fca000f8e02ff */
[----:B------:R1:W-:Y:S01]  /*22e10*/  STL [R1+0x834], R2 ;  /* 0x0008340201007387 */ /* 0x0003e20000100800 */
[----:B--2---:R-:W-:-:S03]  /*22e20*/  IMAD R7, R45, UR13, RZ ;  /* 0x0000000d2d077c24 */ /* 0x004fc6000f8e02ff */
[----:B------:R2:W-:Y:S01]  /*22e30*/  STL [R1+0x83c], R6 ;  /* 0x00083c0601007387 */ /* 0x0005e20000100800 */
[----:B-1----:R-:W-:Y:S02]  /*22e40*/  IMAD R2, R44, UR12, RZ ;  /* 0x0000000c2c027c24 */ /* 0x002fe4000f8e02ff */
[----:B--2---:R-:W-:-:S03]  /*22e50*/  IMAD R6, R46, UR14, RZ ;  /* 0x0000000e2e067c24 */ /* 0x004fc6000f8e02ff */
        /* <DEDUP_REMOVED lines=17> */
[----:B-1----:R-:W-:-:S03]  /*22f70*/  IMAD R7, R60, UR28, RZ ;  /* 0x0000001c3c077c24 */ /* 0x002fc6000f8e02ff */
[----:B------:R-:W-:Y:S01]  /*22f80*/  STL [R1+0x1980], R241 ;  /* 0x001980f101007387 */ /* 0x000fe20000100800 */
[----:B--2---:R-:W-:Y:S02]  /*22f90*/  IMAD R2, R57, UR25, RZ ;  /* 0x0000001939027c24 */ /* 0x004fe4000f8e02ff */
[----:B------:R-:W-:-:S03]  /*22fa0*/  IMAD R6, R62, UR30, RZ ;  /* 0x0000001e3e067c24 */ /* 0x000fc6000f8e02ff */
[----:B------:R1:W-:Y:S04]  /*22fb0*/  STL [R1+0x8bc], R2 ;  /* 0x0008bc0201007387 */ /* 0x0003e80000100800 */
        /* <DEDUP_REMOVED lines=23> */
[----:B--2---:R-:W-:Y:S02]  /*23130*/  IMAD R2, R73, UR41, RZ ;  /* 0x0000002949027c24 */ /* 0x004fe4000f8e02ff */
[----:B---3--:R-:W-:Y:S01]  /*23140*/  IMAD R6, R74, UR42, RZ ;  /* 0x0000002a4a067c24 */ /* 0x008fe2000f8e02ff */
[----:B------:R1:W-:Y:S04]  /*23150*/  STL [R1+0x934], R7 ;  /* 0x0009340701007387 */ /* 0x0003e80000100800 */
[----:B------:R-:W-:Y:S04]  /*23160*/  STL [R1+0x1964], R6 ;  /* 0x0019640601007387 */ /* 0x000fe80000100800 */
[----:B------:R2:W-:Y:S01]  /*23170*/  STL [R1+0x93c], R2 ;  /* 0x00093c0201007387 */ /* 0x0005e20000100800 */
[----:B-1----:R-:W-:Y:S01]  /*23180*/  IMAD R7, R76, UR44, RZ ;  /* 0x0000002c4c077c24 */ /* 0x002fe2000f8e02ff */
[----:B------:R-:W-:Y:S01]  /*23190*/  LEA R44, P0, R134, R0, 0x2 ;  /* 0x00000000862c7211 */ /* 0x000fe200078010ff */
[----:B--2---:R-:W-:-:S05]  /*231a0*/  IMAD R2, R75, UR43, RZ ;  /* 0x0000002b4b027c24 */ /* 0x004fca000f8e02ff */
[----:B------:R-:W-:Y:S01]  /*231b0*/  STL [R1+0x1960], R2 ;  /* 0x0019600201007387 */ /* 0x000fe20000100800 */
[----:B------:R-:W-:-:S03]  /*231c0*/  IMAD R6, R154, UR48, RZ ;  /* 0x000000309a067c24 */ /* 0x000fc6000f8e02ff */
[----:B------:R-:W-:Y:S01]  /*231d0*/  STL [R1+0x195c], R7 ;  /* 0x00195c0701007387 */ /* 0x000fe20000100800 */
[----:B------:R-:W-:-:S03]  /*231e0*/  LEA.HI.X.SX32 R45, R134, R3, 0x2, P0 ;  /* 0x00000003862d7211 */ /* 0x000fc600000f16ff */
[----:B------:R1:W-:Y:S01]  /*231f0*/  STL [R1+0x197c], R240 ;  /* 0x00197cf001007387 */ /* 0x0003e20000100800 */
[----:B------:R-:W-:Y:S01]  /*23200*/  LEA R54, P3, R132, R0, 0x2 ;  /* 0x0000000084367211 */ /* 0x000fe200078610ff */
[----:B-1----:R-:W-:-:S05]  /*23210*/  IMAD R240, R155, UR47, RZ ;  /* 0x0000002f9bf07c24 */ /* 0x002fca000f8e02ff */
[----:B------:R-:W-:Y:S04]  /*23220*/  STL [R1+0x1998], R240 ;  /* 0x001998f001007387 */ /* 0x000fe80000100800 */
[----:B------:R1:W-:Y:S01]  /*23230*/  STL [R1+0x1984], R6 ;  /* 0x0019840601007387 */ /* 0x0003e20000100800 */
[----:B------:R-:W-:-:S03]  /*23240*/  LEA R52, P4, R131, R0, 0x2 ;  /* 0x0000000083347211 */ /* 0x000fc600078810ff */
[----:B------:R2:W-:Y:S01]  /*23250*/  STL.64 [R1+0x268], R44 ;  /* 0x0002682c01007387 */ /* 0x0005e20000100a00 */
[-C--:B------:R-:W-:Y:S02]  /*23260*/  LEA.HI.X.SX32 R55, R132, R3.reuse, 0x2, P3 ;  /* 0x0000000384377211 */ /* 0x080fe400018f16ff */
[----:B------:R-:W-:Y:S02]  /*23270*/  LEA.HI.X.SX32 R53, R131, R3, 0x2, P4 ;  /* 0x0000000383357211 */ /* 0x000fe400020f16ff */
[-C--:B-1----:R-:W-:Y:S02]  /*23280*/  LEA R6, P0, R129, R0.reuse, 0x2 ;  /* 0x0000000081067211 */ /* 0x082fe400078010ff */
[----:B--2---:R-:W-:-:S04]  /*23290*/  LEA R44, P2, R133, R0, 0x2 ;  /* 0x00000000852c7211 */ /* 0x004fc800078410ff */
[-C--:B------:R-:W-:Y:S02]  /*232a0*/  LEA.HI.X.SX32 R45, R133, R3.reuse, 0x2, P2 ;  /* 0x00000003852d7211 */ /* 0x080fe400010f16ff */
[-C--:B------:R-:W-:Y:S02]  /*232b0*/  LEA.HI.X.SX32 R49, R130, R3.reuse, 0x2, P5 ;  /* 0x0000000382317211 */ /* 0x080fe400028f16ff */
[----:B------:R-:W-:Y:S01]  /*232c0*/  LEA.HI.X.SX32 R7, R129, R3, 0x2, P0 ;  /* 0x0000000381077211 */ /* 0x000fe200000f16ff */
[----:B------:R1:W-:Y:S01]  /*232d0*/  STL.64 [R1+0x260], R44 ;  /* 0x0002602c01007387 */ /* 0x0003e20000100a00 */
[----:B------:R-:W-:-:S03]  /*232e0*/  LEA R46, P1, R128, R0, 0x2 ;  /* 0x00000000802e7211 */ /* 0x000fc600078210ff */
[----:B------:R2:W-:Y:S01]  /*232f0*/  STL.64 [R1+0x258], R54 ;  /* 0x0002583601007387 */ /* 0x0005e20000100a00 */
[----:B------:R-:W-:-:S03]  /*23300*/  LEA.HI.X.SX32 R47, R128, R3, 0x2, P1 ;  /* 0x00000003802f7211 */ /* 0x000fc600008f16ff */
[----:B------:R3:W-:Y:S01]  /*23310*/  STL.64 [R1+0x250], R52 ;  /* 0x0002503401007387 */ /* 0x0007e20000100a00 */
[----:B-1----:R-:W-:-:S03]  /*23320*/  LEA R44, P2, R127, R0, 0x2 ;  /* 0x000000007f2c7211 */ /* 0x002fc600078410ff */
[----:B------:R1:W-:Y:S01]  /*23330*/  STL.64 [R1+0x248], R48 ;  /* 0x0002483001007387 */ /* 0x0003e20000100a00 */
[----:B--2---:R-:W-:-:S03]  /*23340*/  LEA R54, P3, R126, R0, 0x2 ;  /* 0x000000007e367211 */ /* 0x004fc600078610ff */
[----:B------:R2:W-:Y:S01]  /*23350*/  STL.64 [R1+0x240], R6 ;  /* 0x0002400601007387 */ /* 0x0005e20000100a00 */
[-C--:B------:R-:W-:Y:S02]  /*23360*/  LEA.HI.X.SX32 R45, R127, R3.reuse, 0x2, P2 ;  /* 0x000000037f2d7211 */ /* 0x080fe400010f16ff */
[CC--:B---3--:R-:W-:Y:S02]  /*23370*/  LEA R52, P4, R125.reuse, R0.reuse, 0x2 ;  /* 0x000000007d347211 */ /* 0x0c8fe400078810ff */
[-C--:B------:R-:W-:Y:S02]  /*23380*/  LEA.HI.X.SX32 R55, R126, R3.reuse, 0x2, P3 ;  /* 0x000000037e377211 */ /* 0x080fe400018f16ff */
[CC--:B-1----:R-:W-:Y:S02]  /*23390*/  LEA R48, P5, R124.reuse, R0.reuse, 0x2 ;  /* 0x000000007c307211 */ /* 0x0c2fe400078a10ff */
[-C--:B------:R-:W-:Y:S02]  /*233a0*/  LEA.HI.X.SX32 R53, R125, R3.reuse, 0x2, P4 ;  /* 0x000000037d357211 */ /* 0x080fe400020f16ff */
[----:B--2---:R-:W-:Y:S01]  /*233b0*/  LEA R6, P0, R123, R0, 0x2 ;  /* 0x000000007b067211 */ /* 0x004fe200078010ff */
[----:B------:R1:W-:Y:S01]  /*233c0*/  STL.64 [R1+0x238], R46 ;  /* 0x0002382e01007387 */ /* 0x0003e20000100a00 */
[----:B------:R-:W-:-:S02]  /*233d0*/  LEA.HI.X.SX32 R49, R124, R3, 0x2, P5 ;  /* 0x000000037c317211 */ /* 0x000fc400028f16ff */
[----:B------:R-:W-:Y:S01]  /*233e0*/  LEA.HI.X.SX32 R7, R123, R3, 0x2, P0 ;  /* 0x000000037b077211 */ /* 0x000fe200000f16ff */
[----:B------:R2:W-:Y:S04]  /*233f0*/  STL.64 [R1+0x230], R44 ;  /* 0x0002302c01007387 */ /* 0x0005e80000100a00 */
[----:B------:R3:W-:Y:S01]  /*23400*/  STL.64 [R1+0x228], R54 ;  /* 0x0002283601007387 */ /* 0x0007e20000100a00 */
[----:B-1----:R-:W-:-:S03]  /*23410*/  LEA R46, P1, R122, R0, 0x2 ;  /* 0x000000007a2e7211 */ /* 0x002fc600078210ff */
[----:B------:R1:W-:Y:S01]  /*23420*/  STL.64 [R1+0x220], R52 ;  /* 0x0002203401007387 */ /* 0x0003e20000100a00 */
[----:B--2---:R-:W-:-:S03]  /*23430*/  LEA R44, P2, R121, R0, 0x2 ;  /* 0x00000000792c7211 */ /* 0x004fc600078410ff */
[----:B------:R2:W-:Y:S01]  /*23440*/  STL.64 [R1+0x218], R48 ;  /* 0x0002183001007387 */ /* 0x0005e20000100a00 */
[-C--:B------:R-:W-:Y:S02]  /*23450*/  LEA.HI.X.SX32 R47, R122, R3.reuse, 0x2, P1 ;  /* 0x000000037a2f7211 */ /* 0x080fe400008f16ff */
[CC--:B---3--:R-:W-:Y:S01]  /*23460*/  LEA R54, P3, R120.reuse, R0.reuse, 0x2 ;  /* 0x0000000078367211 */ /* 0x0c8fe200078610ff */
[----:B------:R3:W-:Y:S01]  /*23470*/  STL.64 [R1+0x210], R6 ;  /* 0x0002100601007387 */ /* 0x0007e20000100a00 */
[-C--:B------:R-:W-:Y:S02]  /*23480*/  LEA.HI.X.SX32 R45, R121, R3.reuse, 0x2, P2 ;  /* 0x00000003792d7211 */ /* 0x080fe400010f16ff */
[-C--:B-1----:R-:W-:Y:S02]  /*23490*/  LEA R52, P4, R119, R0.reuse, 0x2 ;  /* 0x0000000077347211 */ /* 0x082fe400078810ff */
[----:B------:R-:W-:Y:S02]  /*234a0*/  LEA.HI.X.SX32 R55, R120, R3, 0x2, P3 ;  /* 0x0000000378377211 */ /* 0x000fe400018f16ff */
[----:B--2---:R-:W-:-:S02]  /*234b0*/  LEA R48, P5, R118, R0, 0x2 ;  /* 0x0000000076307211 */ /* 0x004fc400078a10ff */
[-C--:B------:R-:W-:Y:S02]  /*234c0*/  LEA.HI.X.SX32 R53, R119, R3.reuse, 0x2, P4 ;  /* 0x0000000377357211 */ /* 0x080fe400020f16ff */
[CC--:B---3--:R-:W-:Y:S01]  /*234d0*/  LEA R6, P0, R117.reuse, R0.reuse, 0x2 ;  /* 0x0000000075067211 */ /* 0x0c8fe200078010ff */
[----:B------:R1:W-:Y:S01]  /*234e0*/  STL.64 [R1+0x208], R46 ;  /* 0x0002082e01007387 */ /* 0x0003e20000100a00 */
[-C--:B------:R-:W-:Y:S02]  /*234f0*/  LEA.HI.X.SX32 R49, R118, R3.reuse, 0x2, P5 ;  /* 0x0000000376317211 */ /* 0x080fe400028f16ff */
        /* <DEDUP_REMOVED lines=30> */
[----:B------:R-:W-:Y:S01]  /*236e0*/  LEA.HI.X.SX32 R55, R34, R3, 0x2, P3 ;  /* 0x0000000322377211 */ /* 0x000fe200018f16ff */
[----:B------:R1:W-:Y:S01]  /*236f0*/  STL.64 [R1+0x1a8], R46 ;  /* 0x0001a82e01007387 */ /* 0x0003e20000100a00 */
[----:B--2---:R-:W-:-:S02]  /*23700*/  LEA R48, P5, R32, R0, 0x2 ;  /* 0x0000000020307211 */ /* 0x004fc400078a10ff */
[-C--:B---3--:R-:W-:Y:S02]  /*23710*/  LEA R6, P0, R31, R0.reuse, 0x2 ;  /* 0x000000001f067211 */ /* 0x088fe400078010ff */
[-C--:B------:R-:W-:Y:S01]  /*23720*/  LEA.HI.X.SX32 R53, R33, R3.reuse, 0x2, P4 ;  /* 0x0000000321357211 */ /* 0x080fe200020f16ff */
[----:B------:R2:W-:Y:S01]  /*23730*/  STL.64 [R1+0x1a0], R44 ;  /* 0x0001a02c01007387 */ /* 0x0005e20000100a00 */
[-C--:B------:R-:W-:Y:S02]  /*23740*/  LEA.HI.X.SX32 R7, R31, R3.reuse, 0x2, P0 ;  /* 0x000000031f077211 */ /* 0x080fe400000f16ff */
[-C--:B-1----:R-:W-:Y:S01]  /*23750*/  LEA R46, P1, R30, R0.reuse, 0x2 ;  /* 0x000000001e2e7211 */ /* 0x082fe200078210ff */
[----:B------:R-:W-:Y:S01]  /*23760*/  STL.64 [R1+0x198], R54 ;  /* 0x0001983601007387 */ /* 0x000fe20000100a00 */
[-C--:B------:R-:W-:Y:S02]  /*23770*/  LEA R40, P3, R28, R0.reuse, 0x2 ;  /* 0x000000001c287211 */ /* 0x080fe400078610ff */
[----:B------:R-:W-:Y:S01]  /*23780*/  LEA.HI.X.SX32 R49, R32, R3, 0x2, P5 ;  /* 0x0000000320317211 */ /* 0x000fe200028f16ff */
[----:B------:R-:W-:Y:S01]  /*23790*/  STL.64 [R1+0x190], R52 ;  /* 0x0001903401007387 */ /* 0x000fe20000100a00 */
[----:B------:R-:W-:-:S02]  /*237a0*/  LEA R36, P5, R26, R0, 0x2 ;  /* 0x000000001a247211 */ /* 0x000fc400078a10ff */
[-C--:B--2---:R-:W-:Y:S01]  /*237b0*/  LEA R44, P2, R29, R0.reuse, 0x2 ;  /* 0x000000001d2c7211 */ /* 0x084fe200078410ff */
[----:B------:R1:W-:Y:S01]  /*237c0*/  STL.64 [R1+0x180], R6 ;  /* 0x0001800601007387 */ /* 0x0003e20000100a00 */
[----:B------:R-:W-:Y:S02]  /*237d0*/  LEA R38, P4, R27, R0, 0x2 ;  /* 0x000000001b267211 */ /* 0x000fe400078810ff */
[-C--:B------:R-:W-:Y:S02]  /*237e0*/  LEA.HI.X.SX32 R47, R30, R3.reuse, 0x2, P1 ;  /* 0x000000031e2f7211 */ /* 0x080fe400008f16ff */
[-C--:B------:R-:W-:Y:S02]  /*237f0*/  LEA.HI.X.SX32 R45, R29, R3.reuse, 0x2, P2 ;  /* 0x000000031d2d7211 */ /* 0x080fe400010f16ff */
[-C--:B------:R-:W-:Y:S01]  /*23800*/  LEA.HI.X.SX32 R41, R28, R3.reuse, 0x2, P3 ;  /* 0x000000031c297211 */ /* 0x080fe200018f16ff */
[----:B------:R-:W-:Y:S01]  /*23810*/  STL.64 [R1+0x188], R48 ;  /* 0x0001883001007387 */ /* 0x000fe20000100a00 */
[----:B------:R-:W-:-:S02]  /*23820*/  LEA.HI.X.SX32 R37, R26, R3, 0x2, P5 ;  /* 0x000000031a257211 */ /* 0x000fc400028f16ff */
[-C--:B-1----:R-:W-:Y:S01]  /*23830*/  LEA R6, P0, R25, R0.reuse, 0x2 ;  /* 0x0000000019067211 */ /* 0x082fe200078010ff */
[----:B------:R-:W-:Y:S01]  /*23840*/  STL.64 [R1+0x178], R46 ;  /* 0x0001782e01007387 */ /* 0x000fe20000100a00 */
[-C--:B------:R-:W-:Y:S02]  /*23850*/  LEA.HI.X.SX32 R39, R27, R3.reuse, 0x2, P4 ;  /* 0x000000031b277211 */ /* 0x080fe400020f16ff */
[----:B------:R-:W-:Y:S01]  /*23860*/  LEA.HI.X.SX32 R7, R25, R3, 0x2, P0 ;  /* 0x0000000319077211 */ /* 0x000fe200000f16ff */
[----:B------:R-:W-:Y:S01]  /*23870*/  STL.64 [R1+0x170], R44 ;  /* 0x0001702c01007387 */ /* 0x000fe20000100a00 */
[-C--:B------:R-:W-:Y:S02]  /*23880*/  LEA R34, P1, R24, R0.reuse, 0x2 ;  /* 0x0000000018227211 */ /* 0x080fe400078210ff */
[-C--:B------:R-:W-:Y:S01]  /*23890*/  LEA R32, P2, R23, R0.reuse, 0x2 ;  /* 0x0000000017207211 */ /* 0x080fe200078410ff */
[----:B------:R-:W-:Y:S01]  /*238a0*/  STL.64 [R1+0x168], R40 ;  /* 0x0001682801007387 */ /* 0x000fe20000100a00 */
[----:B------:R-:W-:-:S03]  /*238b0*/  LEA R30, P3, R22, R0, 0x2 ;  /* 0x00000000161e7211 */ /* 0x000fc600078610ff */
[----:B------:R1:W-:Y:S01]  /*238c0*/  STL.64 [R1+0x158], R36 ;  /* 0x0001582401007387 */ /* 0x0003e20000100a00 */
[----:B------:R-:W-:-:S03]  /*238d0*/  LEA R28, P4, R21, R0, 0x2 ;  /* 0x00000000151c7211 */ /* 0x000fc600078810ff */
[----:B------:R-:W-:Y:S01]  /*238e0*/  STL.64 [R1+0x160], R38 ;  /* 0x0001602601007387 */ /* 0x000fe20000100a00 */
[----:B------:R-:W-:-:S03]  /*238f0*/  LEA.HI.X.SX32 R35, R24, R3, 0x2, P1 ;  /* 0x0000000318237211 */ /* 0x000fc600008f16ff */
[----:B------:R2:W-:Y:S01]  /*23900*/  STL.64 [R1+0x150], R6 ;  /* 0x0001500601007387 */ /* 0x0005e20000100a00 */
[-C--:B------:R-:W-:Y:S02]  /*23910*/  LEA.HI.X.SX32 R33, R23, R3.reuse, 0x2, P2 ;  /* 0x0000000317217211 */ /* 0x080fe400010f16ff */
[-C--:B------:R-:W-:Y:S02]  /*23920*/  LEA.HI.X.SX32 R31, R22, R3.reuse, 0x2, P3 ;  /* 0x00000003161f7211 */ /* 0x080fe400018f16ff */
[-C--:B------:R-:W-:Y:S01]  /*23930*/  LEA.HI.X.SX32 R29, R21, R3.reuse, 0x2, P4 ;  /* 0x00000003151d7211 */ /* 0x080fe200020f16ff */
[----:B------:R3:W-:Y:S01]  /*23940*/  STL.64 [R1+0x148], R34 ;  /* 0x0001482201007387 */ /* 0x0007e20000100a00 */
[-C--:B-1----:R-:W-:Y:S02]  /*23950*/  LEA R36, P5, R20, R0.reuse, 0x2 ;  /* 0x0000000014247211 */ /* 0x082fe400078a10ff */
[CC--:B--2---:R-:W-:Y:S01]  /*23960*/  LEA R6, P0, R19.reuse, R0.reuse, 0x2 ;  /* 0x0000000013067211 */ /* 0x0c4fe200078010ff */
[----:B------:R1:W-:Y:S03]  /*23970*/  STL.64 [R1+0x140], R32 ;  /* 0x0001402001007387 */ /* 0x0003e60000100a00 */
[----:B------:R-:W-:Y:S01]  /*23980*/  LEA.HI.X.SX32 R7, R19, R3, 0x2, P0 ;  /* 0x0000000313077211 */ /* 0x000fe200000f16ff */
[----:B------:R2:W-:Y:S01]  /*23990*/  STL.64 [R1+0x138], R30 ;  /* 0x0001381e01007387 */ /* 0x0005e20000100a00 */
[----:B---3--:R-:W-:-:S02]  /*239a0*/  LEA R34, P1, R18, R0, 0x2 ;  /* 0x0000000012227211 */ /* 0x008fc400078210ff */
[-C--:B------:R-:W-:Y:S01]  /*239b0*/  LEA.HI.X.SX32 R37, R20, R3.reuse, 0x2, P5 ;  /* 0x0000000314257211 */ /* 0x080fe200028f16ff */
[----:B------:R3:W-:Y:S01]  /*239c0*/  STL.64 [R1+0x130], R28 ;  /* 0x0001301c01007387 */ /* 0x0007e20000100a00 */
[-C--:B------:R-:W-:Y:S02]  /*239d0*/  LEA.HI.X.SX32 R35, R18, R3.reuse, 0x2, P1 ;  /* 0x0000000312237211 */ /* 0x080fe400008f16ff */
[CC--:B-1----:R-:W-:Y:S01]  /*239e0*/  LEA R32, P2, R17.reuse, R0.reuse, 0x2 ;  /* 0x0000000011207211 */ /* 0x0c2fe200078410ff */
[----:B------:R1:W-:Y:S01]  /*239f0*/  STL.64 [R1+0x120], R6 ;  /* 0x0001200601007387 */ /* 0x0003e20000100a00 */
[-C--:B--2---:R-:W-:Y:S02]  /*23a00*/  LEA R30, P3, R16, R0.reuse, 0x2 ;  /* 0x00000000101e7211 */ /* 0x084fe400078610ff */
[----:B------:R-:W-:Y:S02]  /*23a10*/  LEA.HI.X.SX32 R33, R17, R3, 0x2, P2 ;  /* 0x0000000311217211 */ /* 0x000fe400010f16ff */
[----:B---3--:R-:W-:-:S02]  /*23a20*/  LEA R28, P4, R15, R0, 0x2 ;  /* 0x000000000f1c7211 */ /* 0x008fc400078810ff */
[-C--:B------:R-:W-:Y:S02]  /*23a30*/  LEA.HI.X.SX32 R31, R16, R3.reuse, 0x2, P3 ;  /* 0x00000003101f7211 */ /* 0x080fe400018f16ff */
[-C--:B-1----:R-:W-:Y:S01]  /*23a40*/  LEA R6, P0, R13, R0.reuse, 0x2 ;  /* 0x000000000d067211 */ /* 0x082fe200078010ff */
[----:B------:R-:W-:Y:S01]  /*23a50*/  STL.64 [R1+0x128], R36 ;  /* 0x0001282401007387 */ /* 0x000fe20000100a00 */
[-C--:B------:R-:W-:Y:S02]  /*23a60*/  LEA.HI.X.SX32 R29, R15, R3.reuse, 0x2, P4 ;  /* 0x000000030f1d7211 */ /* 0x080fe400020f16ff */
[-C--:B------:R-:W-:Y:S01]  /*23a70*/  LEA R26, P5, R14, R0.reuse, 0x2 ;  /* 0x000000000e1a7211 */ /* 0x080fe200078a10ff */
[----:B------:R-:W-:Y:S01]  /*23a80*/  STL.64 [R1+0x118], R34 ;  /* 0x0001182201007387 */ /* 0x000fe20000100a00 */
[----:B------:R-:W-:Y:S02]  /*23a90*/  LEA.HI.X.SX32 R7, R13, R3, 0x2, P0 ;  /* 0x000000030d077211 */ /* 0x000fe400000f16ff */
[-C--:B------:R-:W-:Y:S01]  /*23aa0*/  LEA R24, P1, R12, R0.reuse, 0x2 ;  /* 0x000000000c187211 */ /* 0x080fe200078210ff */
[----:B------:R-:W-:Y:S01]  /*23ab0*/  STL.64 [R1+0x110], R32 ;  /* 0x0001102001007387 */ /* 0x000fe20000100a00 */
[----:B------:R-:W-:-:S02]  /*23ac0*/  LEA R22, P2, R11, R0, 0x2 ;  /* 0x000000000b167211 */ /* 0x000fc400078410ff */
[-C--:B------:R-:W-:Y:S01]  /*23ad0*/  LEA R20, P3, R10, R0.reuse, 0x2 ;  /* 0x000000000a147211 */ /* 0x080fe200078610ff */
[----:B------:R-:W-:Y:S01]  /*23ae0*/  STL.64 [R1+0x108], R30 ;  /* 0x0001081e01007387 */ /* 0x000fe20000100a00 */
[-C--:B------:R-:W-:Y:S02]  /*23af0*/  LEA R18, P4, R9, R0.reuse, 0x2 ;  /* 0x0000000009127211 */ /* 0x080fe400078810ff */
[-C--:B------:R-:W-:Y:S01]  /*23b00*/  LEA.HI.X.SX32 R27, R14, R3.reuse, 0x2, P5 ;  /* 0x000000030e1b7211 */ /* 0x080fe200028f16ff */
[----:B------:R-:W-:Y:S01]  /*23b10*/  STL.64 [R1+0x100], R28 ;  /* 0x0001001c01007387 */ /* 0x000fe20000100a00 */
[----:B------:R-:W-:Y:S02]  /*23b20*/  LEA R16, P5, R8, R0, 0x2 ;  /* 0x0000000008107211 */ /* 0x000fe400078a10ff */
[-C--:B------:R-:W-:Y:S01]  /*23b30*/  LEA.HI.X.SX32 R25, R12, R3.reuse, 0x2, P1 ;  /* 0x000000030c197211 */ /* 0x080fe200008f16ff */
[----:B------:R1:W-:Y:S01]  /*23b40*/  STL.64 [R1+0xf0], R6 ;  /* 0x0000f00601007387 */ /* 0x0003e20000100a00 */
[----:B------:R-:W-:-:S02]  /*23b50*/  LEA.HI.X.SX32 R23, R11, R3, 0x2, P2 ;  /* 0x000000030b177211 */ /* 0x000fc400010f16ff */
[-C--:B------:R-:W-:Y:S01]  /*23b60*/  LEA.HI.X.SX32 R21, R10, R3.reuse, 0x2, P3 ;  /* 0x000000030a157211 */ /* 0x080fe200018f16ff */
[----:B------:R2:W-:Y:S01]  /*23b70*/  STL.64 [R1+0xf8], R26 ;  /* 0x0000f81a01007387 */ /* 0x0005e20000100a00 */
[-C--:B------:R-:W-:Y:S02]  /*23b80*/  LEA.HI.X.SX32 R19, R9, R3.reuse, 0x2, P4 ;  /* 0x0000000309137211 */ /* 0x080fe400020f16ff */
[----:B------:R-:W-:Y:S01]  /*23b90*/  LEA.HI.X.SX32 R17, R8, R3, 0x2, P5 ;  /* 0x0000000308117211 */ /* 0x000fe200028f16ff */
[----:B------:R3:W-:Y:S01]  /*23ba0*/  STL.64 [R1+0xe8], R24 ;  /* 0x0000e81801007387 */ /* 0x0007e20000100a00 */
[----:B-1----:R-:W-:-:S03]  /*23bb0*/  LEA R6, P0, R5, R0, 0x2 ;  /* 0x0000000005067211 */ /* 0x002fc600078010ff */
[----:B------:R1:W-:Y:S01]  /*23bc0*/  STL.64 [R1+0xe0], R22 ;  /* 0x0000e01601007387 */ /* 0x0003e20000100a00 */
[----:B------:R-:W-:-:S03]  /*23bd0*/  LEA.HI.X.SX32 R7, R5, R3, 0x2, P0 ;  /* 0x0000000305077211 */ /* 0x000fc600000f16ff */
[----:B------:R4:W-:Y:S04]  /*23be0*/  STL.64 [R1+0xd8], R20 ;  /* 0x0000d81401007387 */ /* 0x0009e80000100a00 */
[----:B------:R4:W-:Y:S04]  /*23bf0*/  STL.64 [R1+0xd0], R18 ;  /* 0x0000d01201007387 */ /* 0x0009e80000100a00 */
[----:B------:R4:W-:Y:S04]  /*23c00*/  STL.64 [R1+0xc8], R16 ;  /* 0x0000c81001007387 */ /* 0x0009e80000100a00 */
[----:B------:R-:W-:Y:S04]  /*23c10*/  STL.64 [R1+0xc0], R6 ;  /* 0x0000c00601007387 */ /* 0x000fe80000100a00 */
[----:B------:R-:W2:Y:S04]  /*23c20*/  LDL.LU R104, [R1+0x290] ;  /* 0x0002900001687983 */ /* 0x000ea80000300800 */
[----:B------:R-:W3:Y:S04]  /*23c30*/  LDL.LU R101, [R1+0x294] ;  /* 0x0002940001657983 */ /* 0x000ee80000300800 */
[----:B------:R-:W4:Y:S04]  /*23c40*/  LDL.LU R100, [R1+0x298] ;  /* 0x0002980001647983 */ /* 0x000f280000300800 */
[----:B------:R-:W2:Y:S04]  /*23c50*/  LDL.LU R82, [R1+0x29c] ;  /* 0x00029c0001527983 */ /* 0x000ea80000300800 */
[----:B------:R-:W2:Y:S04]  /*23c60*/  LDL.LU R151, [R1+0x2a0] ;  /* 0x0002a00001977983 */ /* 0x000ea80000300800 */
[----:B------:R-:W2:Y:S04]  /*23c70*/  LDL.LU R113, [R1+0x2a4] ;  /* 0x0002a40001717983 */ /* 0x000ea80000300800 */
[----:B------:R-:W2:Y:S01]  /*23c80*/  LDL.LU R107, [R1+0x2a8] ;  /* 0x0002a800016b7983 */ /* 0x000ea20000300800 */
[----:B------:R-:W-:-:S03]  /*23c90*/  LEA R238, P1, R4, R0, 0x2 ;  /* 0x0000000004ee7211 */ /* 0x000fc600078210ff */
[----:B------:R-:W2:Y:S01]  /*23ca0*/  LDL.LU R112, [R1+0x2ac] ;  /* 0x0002ac0001707983 */ /* 0x000ea20000300800 */
[----:B------:R-:W-:-:S03]  /*23cb0*/  LEA R236, P2, R142, R0, 0x2 ;  /* 0x000000008eec7211 */ /* 0x000fc600078410ff */
[----:B------:R-:W2:Y:S01]  /*23cc0*/  LDL.LU R143, [R1+0x2b0] ;  /* 0x0002b000018f7983 */ /* 0x000ea20000300800 */
[----:B------:R-:W-:-:S03]  /*23cd0*/  LEA R234, P3, R153, R0, 0x2 ;  /* 0x0000000099ea7211 */ /* 0x000fc600078610ff */
[----:B------:R-:W2:Y:S01]  /*23ce0*/  LDL.LU R106, [R1+0x2b4] ;  /* 0x0002b400016a7983 */ /* 0x000ea20000300800 */
[----:B------:R-:W-:-:S03]  /*23cf0*/  LEA R232, P4, R159, R0, 0x2 ;  /* 0x000000009fe87211 */ /* 0x000fc600078810ff */
[----:B------:R-:W2:Y:S01]  /*23d00*/  LDL.LU R139, [R1+0x2b8] ;  /* 0x0002b800018b7983 */ /* 0x000ea20000300800 */
[----:B------:R-:W-:-:S03]  /*23d10*/  LEA.HI.X.SX32 R239, R4, R3, 0x2, P1 ;  /* 0x0000000304ef7211 */ /* 0x000fc600008f16ff */
[----:B------:R-:W2:Y:S01]  /*23d20*/  LDL.LU R108, [R1+0x2bc] ;  /* 0x0002bc00016c7983 */ /* 0x000ea20000300800 */
[----:B------:R-:W-:-:S03]  /*23d30*/  LEA R228, P0, R162, R0, 0x2 ;  /* 0x00000000a2e47211 */ /* 0x000fc600078010ff */
[----:B------:R-:W2:Y:S01]  /*23d40*/  LDL.LU R135, [R1+0x2c0] ;  /* 0x0002c00001877983 */ /* 0x000ea20000300800 */
[----:B------:R-:W-:-:S03]  /*23d50*/  LEA.HI.X.SX32 R237, R142, R3, 0x2, P2 ;  /* 0x000000038eed7211 */ /* 0x000fc600010f16ff */
[----:B------:R-:W2:Y:S01]  /*23d60*/  LDL.LU R99, [R1+0x2c4] ;  /* 0x0002c40001637983 */ /* 0x000ea20000300800 */
[----:B------:R-:W-:-:S03]  /*23d70*/  LEA R226, P1, R164, R0, 0x2 ;  /* 0x00000000a4e27211 */ /* 0x000fc600078210ff */
[----:B------:R-:W2:Y:S01]  /*23d80*/  LDL.LU R98, [R1+0x2c8] ;  /* 0x0002c80001627983 */ /* 0x000ea20000300800 */
[-C--:B------:R-:W-:Y:S02]  /*23d90*/  LEA R230, P5, R160, R0.reuse, 0x2 ;  /* 0x00000000a0e67211 */ /* 0x080fe400078a10ff */
[-C--:B------:R-:W-:Y:S01]  /*23da0*/  LEA.HI.X.SX32 R235, R153, R3.reuse, 0x2, P3 ;  /* 0x0000000399eb7211 */ /* 0x080fe200018f16ff */
[----:B------:R-:W2:Y:S01]  /*23db0*/  LDL.LU R46, [R1+0x2cc] ;  /* 0x0002cc00012e7983 */ /* 0x000ea20000300800 */
[-C--:B------:R-:W-:Y:S02]  /*23dc0*/  LEA.HI.X.SX32 R233, R159, R3.reuse, 0x2, P4 ;  /* 0x000000039fe97211 */ /* 0x080fe400020f16ff */
[-C--:B------:R-:W-:Y:S01]  /*23dd0*/  LEA R220, P4, R168, R0.reuse, 0x2 ;  /* 0x00000000a8dc7211 */ /* 0x080fe200078810ff */
[----:B------:R-:W-:Y:S01]  /*23de0*/  STL [R1+0x194c], R238 ;  /* 0x00194cee01007387 */ /* 0x000fe20000100800 */
[----:B------:R-:W-:Y:S02]  /*23df0*/  LEA.HI.X.SX32 R229, R162, R3, 0x2, P0 ;  /* 0x00000003a2e57211 */ /* 0x000fe400000f16ff */
[-C--:B------:R-:W-:Y:S01]  /*23e00*/  LEA R216, P0, R172, R0.reuse, 0x2 ;  /* 0x00000000acd87211 */ /* 0x080fe200078010ff */
[----:B------:R1:W-:Y:S01]  /*23e10*/  STL [R1+0x1948], R239 ;  /* 0x001948ef01007387 */ /* 0x0003e20000100800 */
[----:B------:R-:W-:-:S02]  /*23e20*/  LEA R224, P2, R165, R0, 0x2 ;  /* 0x00000000a5e07211 */ /* 0x000fc400078410ff */
[-C--:B------:R-:W-:Y:S01]  /*23e30*/  LEA.HI.X.SX32 R227, R164, R3.reuse, 0x2, P1 ;  /* 0x00000003a4e37211 */ /* 0x080fe200008f16ff */
[----:B------:R-:W-:Y:S01]  /*23e40*/  STL [R1+0x1954], R236 ;  /* 0x001954ec01007387 */ /* 0x000fe20000100800 */
[-C--:B------:R-:W-:Y:S02]  /*23e50*/  LEA.HI.X.SX32 R231, R160, R3.reuse, 0x2, P5 ;  /* 0x00000003a0e77211 */ /* 0x080fe400028f16ff */
[-C--:B------:R-:W-:Y:S01]  /*23e60*/  LEA R214, P1, R173, R0.reuse, 0x2 ;  /* 0x00000000add67211 */ /* 0x080fe200078210ff */
[----:B------:R1:W-:Y:S01]  /*23e70*/  STL [R1+0x1950], R237 ;  /* 0x001950ed01007387 */ /* 0x0003e20000100800 */
[-C--:B------:R-:W-:Y:S02]  /*23e80*/  LEA R222, P3, R166, R0.reuse, 0x2 ;  /* 0x00000000a6de7211 */ /* 0x080fe400078610ff */
[----:B------:R-:W-:Y:S01]  /*23e90*/  LEA.HI.X.SX32 R221, R168, R3, 0x2, P4 ;  /* 0x00000003a8dd7211 */ /* 0x000fe200020f16ff */
[----:B------:R-:W-:Y:S01]  /*23ea0*/  STL [R1+0x1968], R234 ;  /* 0x001968ea01007387 */ /* 0x000fe20000100800 */
[----:B------:R-:W-:-:S02]  /*23eb0*/  LEA R208, P4, R180, R0, 0x2 ;  /* 0x00000000b4d07211 */ /* 0x000fc400078810ff */
[-C--:B------:R-:W-:Y:S01]  /*23ec0*/  LEA.HI.X.SX32 R217, R172, R3.reuse, 0x2, P0 ;  /* 0x00000003acd97211 */ /* 0x080fe200000f16ff */
[----:B------:R1:W-:Y:S01]  /*23ed0*/  STL [R1+0x1958], R235 ;  /* 0x001958eb01007387 */ /* 0x0003e20000100800 */
[-C--:B------:R-:W-:Y:S02]  /*23ee0*/  LEA R218, P5, R170, R0.reuse, 0x2 ;  /* 0x00000000aada7211 */ /* 0x080fe400078a10ff */
[-C--:B------:R-:W-:Y:S01]  /*23ef0*/  LEA.HI.X.SX32 R225, R165, R3.reuse, 0x2, P2 ;  /* 0x00000003a5e17211 */ /* 0x080fe200010f16ff */
[----:B------:R-:W-:Y:S01]  /*23f00*/  STL [R1+0x1970], R232 ;  /* 0x001970e801007387 */ /* 0x000fe20000100800 */
[----:B------:R-:W-:Y:S02]  /*23f10*/  LEA R204, P0, R185, R0, 0x2 ;  /* 0x00000000b9cc7211 */ /* 0x000fe400078010ff */
[-C--:B------:R-:W-:Y:S01]  /*23f20*/  LEA.HI.X.SX32 R215, R173, R3.reuse, 0x2, P1 ;  /* 0x00000003add77211 */ /* 0x080fe200008f16ff */
[----:B------:R1:W-:Y:S01]  /*23f30*/  STL [R1+0x196c], R233 ;  /* 0x00196ce901007387 */ /* 0x0003e20000100800 */
[----:B------:R-:W-:-:S02]  /*23f40*/  LEA.HI.X.SX32 R223, R166, R3, 0x2, P3 ;  /* 0x00000003a6df7211 */ /* 0x000fc400018f16ff */
[----:B------:R-:W-:Y:S01]  /*23f50*/  LEA R202, P1, R186, R0, 0x2 ;  /* 0x00000000baca7211 */ /* 0x000fe200078210ff */
[----:B------:R-:W-:Y:S01]  /*23f60*/  STL [R1+0x1978], R230 ;  /* 0x001978e601007387 */ /* 0x000fe20000100800 */
[----:B------:R-:W-:-:S03]  /*23f70*/  LEA.HI.X.SX32 R209, R180, R3, 0x2, P4 ;  /* 0x00000003b4d17211 */ /* 0x000fc600020f16ff */
[----:B------:R1:W-:Y:S01]  /*23f80*/  STL [R1+0x1974], R231 ;  /* 0x001974e701007387 */ /* 0x0003e20000100800 */
[-C--:B------:R-:W-:Y:S02]  /*23f90*/  LEA R212, P2, R176, R0.reuse, 0x2 ;  /* 0x00000000b0d47211 */ /* 0x080fe400078410ff */
[-C--:B------:R-:W-:Y:S01]  /*23fa0*/  LEA.HI.X.SX32 R219, R170, R3.reuse, 0x2, P5 ;  /* 0x00000003aadb7211 */ /* 0x080fe200028f16ff */
[----:B------:R1:W-:Y:S01]  /*23fb0*/  STL.64 [R1+0x1988], R228 ;  /* 0x001988e401007387 */ /* 0x0003e20000100a00 */
[-C--:B------:R-:W-:Y:S02]  /*23fc0*/  LEA R196, P4, R193, R0.reuse, 0x2 ;  /* 0x00000000c1c47211 */ /* 0x080fe400078810ff */
[-C--:B------:R-:W-:Y:S01]  /*23fd0*/  LEA.HI.X.SX32 R205, R185, R3.reuse, 0x2, P0 ;  /* 0x00000003b9cd7211 */ /* 0x080fe200000f16ff */
[----:B------:R1:W-:Y:S01]  /*23fe0*/  STL.64 [R1+0x1990], R226 ;  /* 0x001990e201007387 */ /* 0x0003e20000100a00 */
[-C--:B------:R-:W-:Y:S02]  /*23ff0*/  LEA R210, P3, R178, R0.reuse, 0x2 ;  /* 0x00000000b2d27211 */ /* 0x080fe400078610ff */
[----:B------:R-:W-:Y:S01]  /*24000*/  LEA R192, P0, R242, R0, 0x2 ;  /* 0x00000000f2c07211 */ /* 0x000fe200078010ff */
[----:B------:R-:W-:Y:S01]  /*24010*/  STL [R1+0x199c], R225 ;  /* 0x00199ce101007387 */ /* 0x000fe20000100800 */
[----:B------:R-:W-:-:S02]  /*24020*/  LEA.HI.X.SX32 R203, R186, R3, 0x2, P1 ;  /* 0x00000003bacb7211 */ /* 0x000fc400008f16ff */
[-C--:B------:R-:W-:Y:S01]  /*24030*/  LEA R206, P5, R184, R0.reuse, 0x2 ;  /* 0x00000000b8ce7211 */ /* 0x080fe200078a10ff */
[----:B------:R1:W-:Y:S01]  /*24040*/  STL [R1+0x19b8], R224 ;  /* 0x0019b8e001007387 */ /* 0x0003e20000100800 */
[----:B------:R-:W-:Y:S02]  /*24050*/  LEA R190, P1, R243, R0, 0x2 ;  /* 0x00000000f3be7211 */ /* 0x000fe400078210ff */
[-C--:B------:R-:W-:Y:S01]  /*24060*/  LEA.HI.X.SX32 R213, R176, R3.reuse, 0x2, P2 ;  /* 0x00000003b0d57211 */ /* 0x080fe200010f16ff */
[----:B------:R1:W-:Y:S01]  /*24070*/  STL.64 [R1+0x19a0], R222 ;  /* 0x0019a0de01007387 */ /* 0x0003e20000100a00 */
[-C--:B------:R-:W-:Y:S02]  /*24080*/  LEA.HI.X.SX32 R197, R193, R3.reuse, 0x2, P4 ;  /* 0x00000003c1c57211 */ /* 0x080fe400020f16ff */
[-C--:B------:R-:W-:Y:S01]  /*24090*/  LEA.HI.X.SX32 R211, R178, R3.reuse, 0x2, P3 ;  /* 0x00000003b2d37211 */ /* 0x080fe200018f16ff */
[----:B------:R1:W-:Y:S01]  /*240a0*/  STL.64 [R1+0x19a8], R220 ;  /* 0x0019a8dc01007387 */ /* 0x0003e20000100a00 */
[----:B------:R-:W-:-:S02]  /*240b0*/  LEA.HI.X.SX32 R193, R242, R3, 0x2, P0 ;  /* 0x00000003f2c17211 */ /* 0x000fc400000f16ff */
[-C--:B------:R-:W-:Y:S01]  /*240c0*/  LEA R180, P0, R248, R0.reuse, 0x2 ;  /* 0x00000000f8b47211 */ /* 0x080fe200078010ff */
[----:B------:R-:W-:Y:S01]  /*240d0*/  STL.64 [R1+0x19b0], R218 ;  /* 0x0019b0da01007387 */ /* 0x000fe20000100a00 */
[-C--:B------:R-:W-:Y:S02]  /*240e0*/  LEA.HI.X.SX32 R207, R184, R3.reuse, 0x2, P5 ;  /* 0x00000003b8cf7211 */ /* 0x080fe400028f16ff */
[-C--:B------:R-:W-:Y:S01]  /*240f0*/  LEA.HI.X.SX32 R191, R243, R3.reuse, 0x2, P1 ;  /* 0x00000003f3bf7211 */ /* 0x080fe200008f16ff */
[----:B------:R1:W-:Y:S01]  /*24100*/  STL [R1+0x19f8], R216 ;  /* 0x0019f8d801007387 */ /* 0x0003e20000100800 */
[-C--:B------:R-:W-:Y:S02]  /*24110*/  LEA R194, P5, R195, R0.reuse, 0x2 ;  /* 0x00000000c3c27211 */ /* 0x080fe400078a10ff */
[----:B------:R-:W-:Y:S01]  /*24120*/  LEA R178, P1, R249, R0, 0x2 ;  /* 0x00000000f9b27211 */ /* 0x000fe200078210ff */
[----:B------:R-:W-:Y:S01]  /*24130*/  STL [R1+0x19bc], R217 ;  /* 0x0019bcd901007387 */ /* 0x000fe20000100800 */
[----:B------:R-:W-:-:S03]  /*24140*/  LEA.HI.X.SX32 R181, R248, R3, 0x2, P0 ;  /* 0x00000003f8b57211 */ /* 0x000fc600000f16ff */
[----:B------:R-:W-:Y:S01]  /*24150*/  STL.64 [R1+0x19c0], R214 ;  /* 0x0019c0d601007387 */ /* 0x000fe20000100a00 */
[----:B------:R-:W-:-:S03]  /*24160*/  LEA.HI.X.SX32 R195, R195, R3, 0x2, P5 ;  /* 0x00000003c3c37211 */ /* 0x000fc600028f16ff */
[----:B------:R-:W-:Y:S01]  /*24170*/  STL.64 [R1+0x19c8], R212 ;  /* 0x0019c8d401007387 */ /* 0x000fe20000100a00 */
[----:B------:R-:W-:-:S03]  /*24180*/  LEA.HI.X.SX32 R179, R249, R3, 0x2, P1 ;  /* 0x00000003f9b37211 */ /* 0x000fc600008f16ff */
[----:B------:R-:W-:Y:S01]  /*24190*/  STL.64 [R1+0x19d0], R210 ;  /* 0x0019d0d201007387 */ /* 0x000fe20000100a00 */
[----:B------:R-:W-:-:S03]  /*241a0*/  LEA R182, P5, R247, R0, 0x2 ;  /* 0x00000000f7b67211 */ /* 0x000fc600078a10ff */
[----:B------:R-:W-:Y:S01]  /*241b0*/  STL.64 [R1+0x19d8], R208 ;  /* 0x0019d8d001007387 */ /* 0x000fe20000100a00 */
[----:B------:R-:W-:-:S03]  /*241c0*/  LEA R184, P4, R246, R0, 0x2 ;  /* 0x00000000f6b87211 */ /* 0x000fc600078810ff */
[----:B------:R1:W-:Y:S01]  /*241d0*/  STL.64 [R1+0x19e0], R206 ;  /* 0x0019e0ce01007387 */ /* 0x0003e20000100a00 */
[----:B------:R-:W-:-:S03]  /*241e0*/  IMAD.MOV.U32 R91, RZ, RZ, R83 ;  /* 0x000000ffff5b7224 */ /* 0x000fc600078e0053 */
[----:B------:R1:W-:Y:S01]  /*241f0*/  STL.64 [R1+0x19e8], R204 ;  /* 0x0019e8cc01007387 */ /* 0x0003e20000100a00 */
[----:B------:R-:W-:-:S03]  /*24200*/  IMAD.MOV.U32 R83, RZ, RZ, R158 ;  /* 0x000000ffff537224 */ /* 0x000fc600078e009e */
[----:B------:R1:W-:Y:S01]  /*24210*/  STL.64 [R1+0x19f0], R202 ;  /* 0x0019f0ca01007387 */ /* 0x0003e20000100a00 */
[----:B------:R-:W-:-:S03]  /*24220*/  LEA.HI.X.SX32 R183, R247, R3, 0x2, P5 ;  /* 0x00000003f7b77211 */ /* 0x000fc600028f16ff */
[----:B------:R-:W2:Y:S01]  /*24230*/  LDL.LU R109, [R1+0x2d0] ;  /* 0x0002d000016d7983 */ /* 0x000ea20000300800 */
[----:B------:R-:W-:Y:S01]  /*24240*/  IMAD.MOV.U32 R158, RZ, RZ, R163 ;  /* 0x000000ffff9e7224 */ /* 0x000fe200078e00a3 */
[----:B------:R-:W-:Y:S02]  /*24250*/  LEA.HI.X.SX32 R185, R246, R3, 0x2, P4 ;  /* 0x00000003f6b97211 */ /* 0x000fe400020f16ff */
[----:B------:R-:W-:Y:S01]  /*24260*/  LEA R172, P4, R252, R0, 0x2 ;  /* 0x00000000fcac7211 */ /* 0x000fe200078810ff */
[----:B------:R-:W-:-:S03]  /*24270*/  IMAD.MOV.U32 R105, RZ, RZ, R158 ;  /* 0x000000ffff697224 */ /* 0x000fc600078e009e */
[-C--:B------:R-:W-:Y:S02]  /*24280*/  LEA.HI.X.SX32 R173, R252, R3.reuse, 0x2, P4 ;  /* 0x00000003fcad7211 */ /* 0x080fe400020f16ff */
[CC--:B---3--:R-:W-:Y:S02]  /*24290*/  LEA R168, P0, R101.reuse, R0.reuse, 0x2 ;  /* 0x0000000065a87211 */ /* 0x0c8fe400078010ff */
[CC--:B----4-:R-:W-:Y:S02]  /*242a0*/  LEA R166, P1, R100.reuse, R0.reuse, 0x2 ;  /* 0x0000000064a67211 */ /* 0x0d0fe400078210ff */
[-C--:B------:R-:W-:Y:S02]  /*242b0*/  LEA.HI.X.SX32 R169, R101, R3.reuse, 0x2, P0 ;  /* 0x0000000365a97211 */ /* 0x080fe400000f16ff */
[----:B------:R-:W3:Y:S01]  /*242c0*/  LDL.LU R101, [R1+0x2d4] ;  /* 0x0002d40001657983 */ /* 0x000ee20000300800 */
[-C--:B------:R-:W-:Y:S01]  /*242d0*/  LEA.HI.X.SX32 R167, R100, R3.reuse, 0x2, P1 ;  /* 0x0000000364a77211 */ /* 0x080fe200008f16ff */
[----:B------:R-:W-:Y:S01]  /*242e0*/  IMAD.MOV.U32 R100, RZ, RZ, R97 ;  /* 0x000000ffff647224 */ /* 0x000fe200078e0061 */
[C---:B--2---:R-:W-:Y:S01]  /*242f0*/  LEA R170, P5, R104.reuse, R0, 0x2 ;  /* 0x0000000068aa7211 */ /* 0x044fe200078a10ff */
[----:B------:R-:W-:Y:S01]  /*24300*/  IMAD.MOV.U32 R97, RZ, RZ, R96 ;  /* 0x000000ffff617224 */ /* 0x000fe200078e0060 */
[----:B------:R-:W2:Y:S01]  /*24310*/  LDL.LU R44, [R1+0x2d8] ;  /* 0x0002d800012c7983 */ /* 0x000ea20000300800 */
[----:B------:R-:W-:Y:S01]  /*24320*/  IMAD.MOV.U32 R96, RZ, RZ, R87 ;  /* 0x000000ffff607224 */ /* 0x000fe200078e0057 */
[----:B------:R-:W-:-:S02]  /*24330*/  LEA.HI.X.SX32 R171, R104, R3, 0x2, P5 ;  /* 0x0000000368ab7211 */ /* 0x000fc400028f16ff */
[----:B------:R-:W4:Y:S01]  /*24340*/  LDL.LU R87, [R1+0x2dc] ;  /* 0x0002dc0001577983 */ /* 0x000f220000300800 */
[-C--:B------:R-:W-:Y:S01]  /*24350*/  LEA R160, P4, R113, R0.reuse, 0x2 ;  /* 0x0000000071a07211 */ /* 0x080fe200078810ff */
[----:B------:R-:W-:Y:S01]  /*24360*/  IMAD.MOV.U32 R104, RZ, RZ, R157 ;  /* 0x000000ffff687224 */ /* 0x000fe200078e009d */
[----:B------:R-:W-:Y:S01]  /*24370*/  LEA R158, P5, R107, R0, 0x2 ;  /* 0x000000006b9e7211 */ /* 0x000fe200078a10ff */
[----:B------:R-:W2:Y:S01]  /*24380*/  LDL.LU R42, [R1+0x2e0] ;  /* 0x0002e000012a7983 */ /* 0x000ea20000300800 */
[-C--:B------:R-:W-:Y:S02]  /*24390*/  LEA.HI.X.SX32 R161, R113, R3.reuse, 0x2, P4 ;  /* 0x0000000371a17211 */ /* 0x080fe400020f16ff */
[----:B------:R-:W-:Y:S01]  /*243a0*/  LEA.HI.X.SX32 R159, R107, R3, 0x2, P5 ;  /* 0x000000036b9f7211 */ /* 0x000fe200028f16ff */
[----:B------:R-:W-:Y:S01]  /*243b0*/  IMAD.MOV.U32 R107, RZ, RZ, R104 ;  /* 0x000000ffff6b7224 */ /* 0x000fe200078e0068 */
[----:B------:R-:W2:Y:S01]  /*243c0*/  LDL.LU R113, [R1+0x2e4] ;  /* 0x0002e40001717983 */ /* 0x000ea20000300800 */
[----:B------:R-:W-:-:S03]  /*243d0*/  MOV R104, R83 ;  /* 0x0000005300687202 */ /* 0x000fc60000000f00 */
[----:B------:R-:W2:Y:S01]  /*243e0*/  LDL.LU R83, [R1+0x2e8] ;  /* 0x0002e80001537983 */ /* 0x000ea20000300800 */
[-C--:B------:R-:W-:Y:S02]  /*243f0*/  LEA R200, P2, R187, R0.reuse, 0x2 ;  /* 0x00000000bbc87211 */ /* 0x080fe400078410ff */
[-C--:B------:R-:W-:Y:S02]  /*24400*/  LEA R198, P3, R189, R0.reuse, 0x2 ;  /* 0x00000000bdc67211 */ /* 0x080fe400078610ff */
[-C--:B------:R-:W-:Y:S02]  /*24410*/  LEA.HI.X.SX32 R201, R187, R3.reuse, 0x2, P2 ;  /* 0x00000003bbc97211 */ /* 0x080fe400010f16ff */
[CC--:B------:R-:W-:Y:S02]  /*24420*/  LEA R188, P2, R244.reuse, R0.reuse, 0x2 ;  /* 0x00000000f4bc7211 */ /* 0x0c0fe400078410ff */
[-C--:B------:R-:W-:Y:S02]  /*24430*/  LEA.HI.X.SX32 R199, R189, R3.reuse, 0x2, P3 ;  /* 0x00000003bdc77211 */ /* 0x080fe400018f16ff */
[-C--:B------:R-:W-:Y:S01]  /*24440*/  LEA R186, P3, R245, R0.reuse, 0x2 ;  /* 0x00000000f5ba7211 */ /* 0x080fe200078610ff */
[----:B------:R-:W-:Y:S01]  /*24450*/  IMAD R111, R111, UR46, RZ ;  /* 0x0000002e6f6f7c24 */ /* 0x000fe2000f8e02ff */
[-C--:B------:R-:W-:Y:S01]  /*24460*/  LEA.HI.X.SX32 R189, R244, R3.reuse, 0x2, P2 ;  /* 0x00000003f4bd7211 */ /* 0x080fe200010f16ff */
[----:B------:R-:W-:Y:S01]  /*24470*/  IMAD.MOV.U32 R86, RZ, RZ, R174 ;  /* 0x000000ffff567224 */ /* 0x000fe200078e00ae */
[----:B------:R-:W-:Y:S01]  /*24480*/  LEA R176, P2, R250, R0, 0x2 ;  /* 0x00000000fab07211 */ /* 0x000fe200078410ff */
[----:B------:R-:W-:Y:S01]  /*24490*/  ULDC UR46, c[0x0][0x240] ;  /* 0x00009000002e7ab9 */ /* 0x000fe20000000800 */
[----:B------:R-:W-:-:S02]  /*244a0*/  LEA.HI.X.SX32 R187, R245, R3, 0x2, P3 ;  /* 0x00000003f5bb7211 */ /* 0x000fc400018f16ff */
[CC--:B------:R-:W-:Y:S01]  /*244b0*/  LEA R174, P3, R251.reuse, R0.reuse, 0x2 ;  /* 0x00000000fbae7211 */ /* 0x0c0fe200078610ff */
[----:B------:R-:W-:Y:S01]  /*244c0*/  IMAD R63, R156, UR46, RZ ;  /* 0x0000002e9c3f7c24 */ /* 0x000fe2000f8e02ff */
[-C--:B------:R-:W-:Y:S02]  /*244d0*/  LEA.HI.X.SX32 R177, R250, R3.reuse, 0x2, P2 ;  /* 0x00000003fab17211 */ /* 0x080fe400010f16ff */
[-C--:B------:R-:W-:Y:S02]  /*244e0*/  LEA R156, P0, R112, R0.reuse, 0x2 ;  /* 0x00000000709c7211 */ /* 0x080fe400078010ff */
[-C--:B------:R-:W-:Y:S02]  /*244f0*/  LEA R164, P2, R82, R0.reuse, 0x2 ;  /* 0x0000000052a47211 */ /* 0x080fe400078410ff */
[----:B------:R-:W-:Y:S02]  /*24500*/  LEA.HI.X.SX32 R175, R251, R3, 0x2, P3 ;  /* 0x00000003fbaf7211 */ /* 0x000fe400018f16ff */
[----:B------:R-:W-:-:S02]  /*24510*/  LEA R162, P3, R151, R0, 0x2 ;  /* 0x0000000097a27211 */ /* 0x000fc400078610ff */
[-C--:B------:R-:W-:Y:S02]  /*24520*/  LEA R148, P4, R108, R0.reuse, 0x2 ;  /* 0x000000006c947211 */ /* 0x080fe400078810ff */
[-C--:B------:R-:W-:Y:S02]  /*24530*/  LEA.HI.X.SX32 R157, R112, R3.reuse, 0x2, P0 ;  /* 0x00000003709d7211 */ /* 0x080fe400000f16ff */
[-C--:B------:R-:W-:Y:S01]  /*24540*/  LEA R154, P1, R143, R0.reuse, 0x2 ;  /* 0x000000008f9a7211 */ /* 0x080fe200078210ff */
[----:B------:R-:W2:Y:S01]  /*24550*/  LDL.LU R112, [R1+0x2ec] ;  /* 0x0002ec0001707983 */ /* 0x000ea20000300800 */
[-C--:B------:R-:W-:Y:S01]  /*24560*/  LEA.HI.X.SX32 R165, R82, R3.reuse, 0x2, P2 ;  /* 0x0000000352a57211 */ /* 0x080fe200010f16ff */
[----:B------:R-:W-:Y:S01]  /*24570*/  IMAD.MOV.U32 R82, RZ, RZ, R152 ;  /* 0x000000ffff527224 */ /* 0x000fe200078e0098 */
[----:B------:R-:W-:Y:S01]  /*24580*/  LEA.HI.X.SX32 R163, R151, R3, 0x2, P3 ;  /* 0x0000000397a37211 */ /* 0x000fe200018f16ff */
[----:B------:R-:W2:Y:S01]  /*24590*/  LDL.LU R45, [R1+0x2f0] ;  /* 0x0002f000012d7983 */ /* 0x000ea20000300800 */
[-C--:B------:R-:W-:Y:S01]  /*245a0*/  LEA R152, P2, R106, R0.reuse, 0x2 ;  /* 0x000000006a987211 */ /* 0x080fe200078410ff */
[----:B------:R-:W-:Y:S01]  /*245b0*/  IMAD R84, R136, UR7, RZ ;  /* 0x0000000788547c24 */ /* 0x000fe2000f8e02ff */
[----:B------:R-:W-:-:S02]  /*245c0*/  LEA R150, P3, R139, R0, 0x2 ;  /* 0x000000008b967211 */ /* 0x000fc400078610ff */
[-C--:B------:R-:W-:Y:S02]  /*245d0*/  LEA.HI.X.SX32 R149, R108, R3.reuse, 0x2, P4 ;  /* 0x000000036c957211 */ /* 0x080fe400020f16ff */
[-C--:B------:R-:W-:Y:S01]  /*245e0*/  LEA.HI.X.SX32 R155, R143, R3.reuse, 0x2, P1 ;  /* 0x000000038f9b7211 */ /* 0x080fe200008f16ff */
[----:B------:R-:W-:Y:S01]  /*245f0*/  IMAD R114, R138, UR5, RZ ;  /* 0x000000058a727c24 */ /* 0x000fe2000f8e02ff */
[-C--:B------:R-:W-:Y:S01]  /*24600*/  LEA R142, P1, R98, R0.reuse, 0x2 ;  /* 0x00000000628e7211 */ /* 0x080fe200078210ff */
[----:B------:R-:W-:Y:S01]  /*24610*/  IMAD.MOV.U32 R41, RZ, RZ, R105 ;  /* 0x000000ffff297224 */ /* 0x000fe200078e0069 */
[----:B------:R-:W-:Y:S01]  /*24620*/  LEA R144, P0, R99, R0, 0x2 ;  /* 0x0000000063907211 */ /* 0x000fe200078010ff */
[----:B------:R-:W-:Y:S01]  /*24630*/  IMAD.MOV.U32 R108, RZ, RZ, R107 ;  /* 0x000000ffff6c7224 */ /* 0x000fe200078e006b */
[-C--:B------:R-:W-:Y:S02]  /*24640*/  LEA.HI.X.SX32 R153, R106, R3.reuse, 0x2, P2 ;  /* 0x000000036a997211 */ /* 0x080fe400010f16ff */
[-C--:B------:R-:W-:Y:S01]  /*24650*/  LEA.HI.X.SX32 R151, R139, R3.reuse, 0x2, P3 ;  /* 0x000000038b977211 */ /* 0x080fe200018f16ff */
[----:B------:R-:W2:Y:S01]  /*24660*/  LDL.LU R106, [R1+0x2f4] ;  /* 0x0002f400016a7983 */ /* 0x000ea20000300800 */
[----:B------:R-:W-:Y:S01]  /*24670*/  IMAD.MOV.U32 R107, RZ, RZ, R104 ;  /* 0x000000ffff6b7224 */ /* 0x000fe200078e0068 */
[----:B------:R-:W-:-:S02]  /*24680*/  LEA.HI.X.SX32 R143, R98, R3, 0x2, P1 ;  /* 0x00000003628f7211 */ /* 0x000fc400008f16ff */
[----:B------:R-:W2:Y:S01]  /*24690*/  LDL.LU R105, [R1+0x2f8] ;  /* 0x0002f80001697983 */ /* 0x000ea20000300800 */
[----:B------:R-:W-:-:S03]  /*246a0*/  LEA.HI.X.SX32 R145, R99, R3, 0x2, P0 ;  /* 0x0000000363917211 */ /* 0x000fc600000f16ff */
[----:B------:R-:W2:Y:S04]  /*246b0*/  LDL.LU R104, [R1+0x2fc] ;  /* 0x0002fc0001687983 */ /* 0x000ea80000300800 */
[----:B------:R-:W2:Y:S04]  /*246c0*/  LDL.LU R50, [R1+0x300] ;  /* 0x0003000001327983 */ /* 0x000ea80000300800 */
[----:B------:R-:W2:Y:S04]  /*246d0*/  LDL.LU R99, [R1+0x304] ;  /* 0x0003040001637983 */ /* 0x000ea80000300800 */
[----:B------:R-:W2:Y:S04]  /*246e0*/  LDL.LU R98, [R1+0x308] ;  /* 0x0003080001627983 */ /* 0x000ea80000300800 */
[----:B------:R-:W2:Y:S01]  /*246f0*/  LDL.LU R55, [R1+0x30c] ;  /* 0x00030c0001377983 */ /* 0x000ea20000300800 */
[----:B------:R-:W-:-:S04]  /*24700*/  LEA R138, P3, R109, R0, 0x2 ;  /* 0x000000006d8a7211 */ /* 0x000fc800078610ff */
[----:B------:R-:W-:Y:S01]  /*24710*/  LEA.HI.X.SX32 R139, R109, R3, 0x2, P3 ;  /* 0x000000036d8b7211 */ /* 0x000fe200018f16ff */
[----:B------:R-:W-:Y:S02]  /*24720*/  IMAD.MOV.U32 R109, RZ, RZ, R108 ;  /* 0x000000ffff6d7224 */ /* 0x000fe400078e006c */
[----:B------:R-:W-:Y:S02]  /*24730*/  IMAD.MOV.U32 R108, RZ, RZ, R93 ;  /* 0x000000ffff6c7224 */ /* 0x000fe400078e005d */
[----:B------:R-:W2:Y:S01]  /*24740*/  LDL.LU R93, [R1+0x310] ;  /* 0x00031000015d7983 */ /* 0x000ea20000300800 */
[----:B---3--:R-:W-:-:S04]  /*24750*/  LEA R136, P4, R101, R0, 0x2 ;  /* 0x0000000065887211 */ /* 0x008fc800078810ff */
[-C--:B------:R-:W-:Y:S01]  /*24760*/  LEA.HI.X.SX32 R137, R101, R3.reuse, 0x2, P4 ;  /* 0x0000000365897211 */ /* 0x080fe200020f16ff */
[----:B------:R-:W-:Y:S02]  /*24770*/  IMAD.MOV.U32 R101, RZ, RZ, R100 ;  /* 0x000000ffff657224 */ /* 0x000fe400078e0064 */
[----:B------:R-:W-:Y:S01]  /*24780*/  IMAD.MOV.U32 R100, RZ, RZ, R97 ;  /* 0x000000ffff647224 */ /* 0x000fe200078e0061 */
[----:B------:R-:W-:Y:S01]  /*24790*/  MOV R97, R96 ;  /* 0x0000006000617202 */ /* 0x000fe20000000f00 */
[----:B------:R-:W-:Y:S01]  /*247a0*/  IMAD.MOV.U32 R96, RZ, RZ, R95 ;  /* 0x000000ffff607224 */ /* 0x000fe200078e005f */
[CC--:B----4-:R-:W-:Y:S02]  /*247b0*/  LEA R132, P0, R87.reuse, R0.reuse, 0x2 ;  /* 0x0000000057847211 */ /* 0x0d0fe400078010ff */
[CC--:B--2---:R-:W-:Y:S01]  /*247c0*/  LEA R130, P1, R42.reuse, R0.reuse, 0x2 ;  /* 0x000000002a827211 */ /* 0x0c4fe200078210ff */
[----:B------:R-:W-:Y:S02]  /*247d0*/  IMAD.MOV.U32 R95, RZ, RZ, R94 ;  /* 0x000000ffff5f7224 */ /* 0x000fe400078e005e */
[----:B------:R-:W-:Y:S01]  /*247e0*/  IMAD.MOV.U32 R94, RZ, RZ, R92 ;  /* 0x000000ffff5e7224 */ /* 0x000fe200078e005c */
[-C--:B------:R-:W-:Y:S01]  /*247f0*/  LEA.HI.X.SX32 R131, R42, R3.reuse, 0x2, P1 ;  /* 0x000000032a837211 */ /* 0x080fe200008f16ff */
[----:B------:R-:W2:Y:S01]  /*24800*/  LDL.LU R92, [R1+0x314] ;  /* 0x00031400015c7983 */ /* 0x000ea20000300800 */
[----:B------:R-:W-:Y:S01]  /*24810*/  IMAD.MOV.U32 R42, RZ, RZ, R111 ;  /* 0x000000ffff2a7224 */ /* 0x000fe200078e006f */
[----:B------:R-:W-:Y:S01]  /*24820*/  LEA.HI.X.SX32 R133, R87, R3, 0x2, P0 ;  /* 0x0000000357857211 */ /* 0x000fe200000f16ff */
[----:B------:R-:W-:Y:S01]  /*24830*/  IMAD.MOV.U32 R111, RZ, RZ, R109 ;  /* 0x000000ffff6f7224 */ /* 0x000fe200078e006d */
[----:B------:R-:W3:Y:S01]  /*24840*/  LDL.LU R241, [R1+0x318] ;  /* 0x0003180001f17983 */ /* 0x000ee20000300800 */
[----:B------:R-:W-:Y:S01]  /*24850*/  IMAD.MOV.U32 R109, RZ, RZ, R86 ;  /* 0x000000ffff6d7224 */ /* 0x000fe200078e0056 */
[----:B------:R-:W-:-:S02]  /*24860*/  LEA R126, P3, R83, R0, 0x2 ;  /* 0x00000000537e7211 */ /* 0x000fc400078610ff */
[----:B------:R-:W4:Y:S04]  /*24870*/  LDL.LU R87, [R1+0x31c] ;  /* 0x00031c0001577983 */ /* 0x000f280000300800 */
[----:B------:R-:W2:Y:S01]  /*24880*/  LDL.LU R86, [R1+0x320] ;  /* 0x0003200001567983 */ /* 0x000ea20000300800 */
[----:B------:R-:W-:-:S03]  /*24890*/  LEA.HI.X.SX32 R127, R83, R3, 0x2, P3 ;  /* 0x00000003537f7211 */ /* 0x000fc600018f16ff */
[----:B------:R-:W2:Y:S01]  /*248a0*/  LDL.LU R62, [R1+0x324] ;  /* 0x00032400013e7983 */ /* 0x000ea20000300800 */
[----:B------:R-:W-:-:S03]  /*248b0*/  MOV R83, R82 ;  /* 0x0000005200537202 */ /* 0x000fc60000000f00 */
        /* <DEDUP_REMOVED lines=50> */
[----:B------:R-:W2:Y:S01]  /*24be0*/  LDL.LU R243, [R1+0x3f0] ;  /* 0x0003f00001f37983 */ /* 0x000ea20000300800 */
[----:B------:R-:W-:Y:S01]  /*24bf0*/  LEA R146, P5, R135, R0, 0x2 ;  /* 0x0000000087927211 */ /* 0x000fe200078a10ff */
[----:B------:R-:W-:-:S02]  /*24c00*/  IMAD R43, R43, UR11, RZ ;  /* 0x0000000b2b2b7c24 */ /* 0x000fc4000f8e02ff */
[----:B------:R-:W-:Y:S01]  /*24c10*/  IMAD.MOV.U32 R47, RZ, RZ, R111 ;  /* 0x000000ffff2f7224 */ /* 0x000fe200078e006f */
[-C--:B------:R-:W-:Y:S01]  /*24c20*/  LEA.HI.X.SX32 R147, R135, R3.reuse, 0x2, P5 ;  /* 0x0000000387937211 */ /* 0x080fe200028f16ff */
[----:B------:R-:W-:Y:S01]  /*24c30*/  IMAD.MOV.U32 R48, RZ, RZ, R42 ;  /* 0x000000ffff307224 */ /* 0x000fe200078e002a */
[-C--:B------:R-:W-:Y:S01]  /*24c40*/  LEA R134, P5, R44, R0.reuse, 0x2 ;  /* 0x000000002c867211 */ /* 0x080fe200078a10ff */
[----:B------:R-:W-:Y:S01]  /*24c50*/  IMAD.MOV.U32 R61, RZ, RZ, R90 ;  /* 0x000000ffff3d7224 */ /* 0x000fe200078e005a */
[-C--:B------:R-:W-:Y:S01]  /*24c60*/  LEA R120, P0, R106, R0.reuse, 0x2 ;  /* 0x000000006a787211 */ /* 0x080fe200078010ff */
[----:B------:R-:W-:Y:S01]  /*24c70*/  IMAD R89, R56, UR24, RZ ;  /* 0x0000001838597c24 */ /* 0x000fe2000f8e02ff */
[-C--:B------:R-:W-:Y:S01]  /*24c80*/  LEA.HI.X.SX32 R135, R44, R3.reuse, 0x2, P5 ;  /* 0x000000032c877211 */ /* 0x080fe200028f16ff */
[----:B------:R-:W-:Y:S01]  /*24c90*/  IMAD R51, R59, UR27, RZ ;  /* 0x0000001b3b337c24 */ /* 0x000fe2000f8e02ff */
[CC--:B------:R-:W-:Y:S01]  /*24ca0*/  LEA R122, P5, R45.reuse, R0.reuse, 0x2 ;  /* 0x000000002d7a7211 */ /* 0x0c0fe200078a10ff */
[----:B------:R-:W-:Y:S01]  /*24cb0*/  IMAD.MOV.U32 R44, RZ, RZ, R114 ;  /* 0x000000ffff2c7224 */ /* 0x000fe200078e0072 */
[-C--:B------:R-:W-:Y:S01]  /*24cc0*/  LEA R140, P2, R46, R0.reuse, 0x2 ;  /* 0x000000002e8c7211 */ /* 0x080fe200078410ff */
[----:B------:R-:W-:Y:S01]  /*24cd0*/  IMAD.MOV.U32 R60, RZ, RZ, R88 ;  /* 0x000000ffff3c7224 */ /* 0x000fe200078e0058 */
[----:B------:R-:W-:Y:S01]  /*24ce0*/  LEA.HI.X.SX32 R123, R45, R3, 0x2, P5 ;  /* 0x000000032d7b7211 */ /* 0x000fe200028f16ff */
[----:B------:R-:W-:Y:S01]  /*24cf0*/  IMAD.MOV.U32 R45, RZ, RZ, R43 ;  /* 0x000000ffff2d7224 */ /* 0x000fe200078e002b */
[-C--:B------:R-:W-:Y:S01]  /*24d00*/  LEA R124, P4, R112, R0.reuse, 0x2 ;  /* 0x00000000707c7211 */ /* 0x080fe200078810ff */
[----:B------:R-:W-:Y:S01]  /*24d10*/  IMAD.MOV.U32 R43, RZ, RZ, R108 ;  /* 0x000000ffff2b7224 */ /* 0x000fe200078e006c */
[----:B------:R-:W-:Y:S01]  /*24d20*/  LEA R118, P1, R105, R0, 0x2 ;  /* 0x0000000069767211 */ /* 0x000fe200078210ff */
[----:B------:R-:W-:Y:S01]  /*24d30*/  IMAD.MOV.U32 R52, RZ, RZ, R47 ;  /* 0x000000ffff347224 */ /* 0x000fe200078e002f */
[----:B------:R-:W2:Y:S01]  /*24d40*/  LDL.LU R217, [R1+0x3f4] ;  /* 0x0003f40001d97983 */ /* 0x000ea20000300800 */
[----:B------:R-:W-:-:S02]  /*24d50*/  IMAD.MOV.U32 R49, RZ, RZ, R44 ;  /* 0x000000ffff317224 */ /* 0x000fc400078e002c */
[----:B------:R-:W-:Y:S01]  /*24d60*/  IMAD.MOV.U32 R47, RZ, RZ, R43 ;  /* 0x000000ffff2f7224 */ /* 0x000fe200078e002b */
[-C--:B------:R-:W-:Y:S01]  /*24d70*/  LEA.HI.X.SX32 R121, R106, R3.reuse, 0x2, P0 ;  /* 0x000000036a797211 */ /* 0x080fe200000f16ff */
[----:B------:R-:W-:Y:S02]  /*24d80*/  IMAD.MOV.U32 R44, RZ, RZ, R109 ;  /* 0x000000ffff2c7224 */ /* 0x000fe400078e006d */
[----:B------:R-:W-:Y:S01]  /*24d90*/  IMAD.MOV.U32 R53, RZ, RZ, R48 ;  /* 0x000000ffff357224 */ /* 0x000fe200078e0030 */
[----:B------:R-:W-:Y:S01]  /*24da0*/  MOV R56, R52 ;  /* 0x0000003400387202 */ /* 0x000fe20000000f00 */
[----:B------:R-:W-:Y:S01]  /*24db0*/  IMAD.MOV.U32 R43, RZ, RZ, R102 ;  /* 0x000000ffff2b7224 */ /* 0x000fe200078e0066 */
[-C--:B------:R-:W-:Y:S01]  /*24dc0*/  LEA R108, P0, R55, R0.reuse, 0x2 ;  /* 0x00000000376c7211 */ /* 0x080fe200078010ff */
[----:B------:R-:W-:Y:S01]  /*24dd0*/  IMAD.MOV.U32 R48, RZ, RZ, R44 ;  /* 0x000000ffff307224 */ /* 0x000fe200078e002c */
[-C--:B------:R-:W-:Y:S01]  /*24de0*/  LEA.HI.X.SX32 R141, R46, R3.reuse, 0x2, P2 ;  /* 0x000000032e8d7211 */ /* 0x080fe200010f16ff */
[----:B------:R-:W-:Y:S01]  /*24df0*/  IMAD.MOV.U32 R58, RZ, RZ, R53 ;  /* 0x000000ffff3a7224 */ /* 0x000fe200078e0035 */
[-C--:B------:R-:W-:Y:S01]  /*24e00*/  LEA R128, P2, R113, R0.reuse, 0x2 ;  /* 0x0000000071807211 */ /* 0x080fe200078410ff */
[----:B------:R-:W-:Y:S01]  /*24e10*/  IMAD.MOV.U32 R52, RZ, RZ, R47 ;  /* 0x000000ffff347224 */ /* 0x000fe200078e002f */
[----:B------:R-:W-:Y:S01]  /*24e20*/  LEA.HI.X.SX32 R125, R112, R3, 0x2, P4 ;  /* 0x00000003707d7211 */ /* 0x000fe200020f16ff */
[----:B------:R-:W-:Y:S01]  /*24e30*/  IMAD.MOV.U32 R44, RZ, RZ, R103 ;  /* 0x000000ffff2c7224 */ /* 0x000fe200078e0067 */
[----:B------:R-:W-:Y:S01]  /*24e40*/  MOV R47, R43 ;  /* 0x0000002b002f7202 */ /* 0x000fe20000000f00 */
[----:B------:R-:W-:Y:S01]  /*24e50*/  IMAD.MOV.U32 R65, RZ, RZ, R61 ;  /* 0x000000ffff417224 */ /* 0x000fe200078e003d */
[-C--:B------:R-:W-:Y:S01]  /*24e60*/  LEA R112, P4, R99, R0.reuse, 0x2 ;  /* 0x0000000063707211 */ /* 0x080fe200078810ff */
[----:B------:R-:W-:Y:S01]  /*24e70*/  IMAD.MOV.U32 R43, RZ, RZ, R96 ;  /* 0x000000ffff2b7224 */ /* 0x000fe200078e0060 */
[-C--:B------:R-:W-:Y:S01]  /*24e80*/  LEA.HI.X.SX32 R109, R55, R3.reuse, 0x2, P0 ;  /* 0x00000003376d7211 */ /* 0x080fe200000f16ff */
[----:B------:R-:W-:Y:S01]  /*24e90*/  IMAD.MOV.U32 R54, RZ, RZ, R49 ;  /* 0x000000ffff367224 */ /* 0x000fe200078e0031 */
[C---:B------:R-:W-:Y:S01]  /*24ea0*/  LEA R114, P3, R50.reuse, R0, 0x2 ;  /* 0x0000000032727211 */ /* 0x040fe200078610ff */
[----:B------:R-:W-:Y:S01]  /*24eb0*/  IMAD.MOV.U32 R46, RZ, RZ, R110 ;  /* 0x000000ffff2e7224 */ /* 0x000fe200078e006e */
[----:B------:R-:W-:Y:S01]  /*24ec0*/  LEA.HI.X.SX32 R129, R113, R3, 0x2, P2 ;  /* 0x0000000371817211 */ /* 0x000fe200010f16ff */
[----:B------:R-:W-:Y:S01]  /*24ed0*/  IMAD.MOV.U32 R49, RZ, RZ, R45 ;  /* 0x000000ffff317224 */ /* 0x000fe200078e002d */
[----:B------:R-:W-:Y:S01]  /*24ee0*/  MOV R42, R107 ;  /* 0x0000006b002a7202 */ /* 0x000fe20000000f00 */
[----:B------:R-:W-:Y:S01]  /*24ef0*/  IMAD.MOV.U32 R53, RZ, RZ, R48 ;  /* 0x000000ffff357224 */ /* 0x000fe200078e0030 */
[----:B------:R-:W-:Y:S01]  /*24f00*/  MOV R64, R60 ;  /* 0x0000003c00407202 */ /* 0x000fe20000000f00 */
[----:B------:R-:W-:Y:S01]  /*24f10*/  IMAD.MOV.U32 R59, RZ, RZ, R58 ;  /* 0x000000ffff3b7224 */ /* 0x000fe200078e003a */
[-C--:B------:R-:W-:Y:S01]  /*24f20*/  LEA.HI.X.SX32 R113, R99, R3.reuse, 0x2, P4 ;  /* 0x0000000363717211 */ /* 0x080fe200020f16ff */
[----:B------:R-:W-:Y:S01]  /*24f30*/  IMAD.MOV.U32 R45, RZ, RZ, R41 ;  /* 0x000000ffff2d7224 */ /* 0x000fe200078e0029 */
[-C--:B------:R-:W-:Y:S01]  /*24f40*/  LEA.HI.X.SX32 R119, R105, R3.reuse, 0x2, P1 ;  /* 0x0000000369777211 */ /* 0x080fe200008f16ff */
[----:B------:R-:W-:Y:S01]  /*24f50*/  IMAD.MOV.U32 R48, RZ, RZ, R44 ;  /* 0x000000ffff307224 */ /* 0x000fe200078e002c */
[----:B------:R-:W2:Y:S01]  /*24f60*/  LDL.LU R214, [R1+0x3f8] ;  /* 0x0003f80001d67983 */ /* 0x000ea20000300800 */
[----:B------:R-:W-:Y:S01]  /*24f70*/  IMAD.MOV.U32 R67, RZ, RZ, R65 ;  /* 0x000000ffff437224 */ /* 0x000fe200078e0041 */
[----:B------:R-:W-:Y:S01]  /*24f80*/  LEA.HI.X.SX32 R115, R50, R3, 0x2, P3 ;  /* 0x0000000332737211 */ /* 0x000fe200018f16ff */
[----:B------:R-:W-:-:S02]  /*24f90*/  IMAD.MOV.U32 R41, RZ, RZ, R100 ;  /* 0x000000ffff297224 */ /* 0x000fc400078e0064 */
[----:B------:R-:W-:Y:S02]  /*24fa0*/  IMAD.MOV.U32 R44, RZ, RZ, R97 ;  /* 0x000000ffff2c7224 */ /* 0x000fe400078e0061 */
[----:B------:R-:W-:Y:S01]  /*24fb0*/  IMAD.MOV.U32 R50, RZ, RZ, R46 ;  /* 0x000000ffff327224 */ /* 0x000fe200078e002e */
[----:B------:R-:W-:Y:S01]  /*24fc0*/  MOV R46, R42 ;  /* 0x0000002a002e7202 */ /* 0x000fe20000000f00 */
[----:B------:R-:W-:Y:S02]  /*24fd0*/  IMAD.MOV.U32 R69, RZ, RZ, R67 ;  /* 0x000000ffff457224 */ /* 0x000fe400078e0043 */
[----:B------:R-:W-:Y:S01]  /*24fe0*/  IMAD.MOV.U32 R42, RZ, RZ, R101 ;  /* 0x000000ffff2a7224 */ /* 0x000fe200078e0065 */
[-C--:B------:R-:W-:Y:S01]  /*24ff0*/  LEA R116, P2, R104, R0.reuse, 0x2 ;  /* 0x0000000068747211 */ /* 0x080fe200078410ff */
[----:B------:R-:W-:Y:S02]  /*25000*/  IMAD.MOV.U32 R60, RZ, RZ, R85 ;  /* 0x000000ffff3c7224 */ /* 0x000fe400078e0055 */
[----:B------:R-:W-:Y:S01]  /*25010*/  IMAD.MOV.U32 R7, RZ, RZ, R69 ;  /* 0x000000ffff077224 */ /* 0x000fe200078e0045 */
[-C--:B------:R-:W-:Y:S01]  /*25020*/  LEA R110, P5, R98, R0.reuse, 0x2 ;  /* 0x00000000626e7211 */ /* 0x080fe200078a10ff */
[----:B------:R-:W-:Y:S01]  /*25030*/  IMAD.MOV.U32 R57, RZ, RZ, R54 ;  /* 0x000000ffff397224 */ /* 0x000fe200078e0036 */
[----:B------:R-:W-:Y:S01]  /*25040*/  LEA.HI.X.SX32 R117, R104, R3, 0x2, P2 ;  /* 0x0000000368757211 */ /* 0x000fe200010f16ff */
[----:B------:R-:W-:Y:S01]  /*25050*/  IMAD.MOV.U32 R55, RZ, RZ, R50 ;  /* 0x000000ffff377224 */ /* 0x000fe200078e0032 */
[----:B---3--:R-:W-:-:S02]  /*25060*/  LEA R102, P3, R241, R0, 0x2 ;  /* 0x00000000f1667211 */ /* 0x008fc400078610ff */
[-C--:B----4-:R-:W-:Y:S02]  /*25070*/  LEA R100, P4, R87, R0.reuse, 0x2 ;  /* 0x0000000057647211 */ /* 0x090fe400078810ff */
[----:B--2---:R-:W-:-:S04]  /*25080*/  LEA R96, P0, R62, R0, 0x2 ;  /* 0x000000003e607211 */ /* 0x004fc800078010ff */
[-C--:B------:R-:W-:Y:S01]  /*25090*/  LEA.HI.X.SX32 R97, R62, R3.reuse, 0x2, P0 ;  /* 0x000000033e617211 */ /* 0x080fe200000f16ff */
[----:B------:R-:W-:Y:S01]  /*250a0*/  IMAD.MOV.U32 R62, RZ, RZ, R59 ;  /* 0x000000ffff3e7224 */ /* 0x000fe200078e003b */
[-C--:B------:R-:W-:Y:S02]  /*250b0*/  LEA.HI.X.SX32 R101, R87, R3.reuse, 0x2, P4 ;  /* 0x0000000357657211 */ /* 0x080fe400020f16ff */
[-C--:B------:R-:W-:Y:S02]  /*250c0*/  LEA.HI.X.SX32 R103, R241, R3.reuse, 0x2, P3 ;  /* 0x00000003f1677211 */ /* 0x080fe400018f16ff */
[----:B------:R-:W-:Y:S01]  /*250d0*/  MOV R65, R62 ;  /* 0x0000003e00417202 */ /* 0x000fe20000000f00 */
[----:B------:R-:W-:Y:S01]  /*250e0*/  IMAD.MOV.U32 R241, RZ, RZ, R89 ;  /* 0x000000fffff17224 */ /* 0x000fe200078e0059 */
[----:B------:R-:W-:Y:S01]  /*250f0*/  MOV R58, R56 ;  /* 0x00000038003a7202 */ /* 0x000fe20000000f00 */
[----:B------:R-:W-:Y:S01]  /*25100*/  IMAD.MOV.U32 R62, RZ, RZ, R60 ;  /* 0x000000ffff3e7224 */ /* 0x000fe200078e003c */
[CC--:B------:R-:W-:Y:S01]  /*25110*/  LEA R88, P4, R73.reuse, R0.reuse, 0x2 ;  /* 0x0000000049587211 */ /* 0x0c0fe200078810ff */
[----:B------:R-:W-:Y:S01]  /*25120*/  IMAD.MOV.U32 R54, RZ, RZ, R49 ;  /* 0x000000ffff367224 */ /* 0x000fe200078e0031 */
[-C--:B------:R-:W-:Y:S01]  /*25130*/  LEA R104, P2, R92, R0.reuse, 0x2 ;  /* 0x000000005c687211 */ /* 0x080fe200078410ff */
[----:B------:R-:W-:Y:S01]  /*25140*/  IMAD.MOV.U32 R6, RZ, RZ, R7 ;  /* 0x000000ffff067224 */ /* 0x000fe200078e0007 */
[-C--:B------:R-:W-:Y:S01]  /*25150*/  LEA.HI.X.SX32 R89, R73, R3.reuse, 0x2, P4 ;  /* 0x0000000349597211 */ /* 0x080fe200020f16ff */
[----:B------:R-:W-:Y:S01]  /*25160*/  IMAD.MOV.U32 R67, RZ, RZ, R65 ;  /* 0x000000ffff437224 */ /* 0x000fe200078e0041 */
[CC--:B------:R-:W-:Y:S01]  /*25170*/  LEA R106, P1, R93.reuse, R0.reuse, 0x2 ;  /* 0x000000005d6a7211 */ /* 0x0c0fe200078210ff */
[----:B------:R-:W-:Y:S01]  /*25180*/  IMAD.MOV.U32 R65, RZ, RZ, R62 ;  /* 0x000000ffff417224 */ /* 0x000fe200078e003e */
[-C--:B------:R-:W-:Y:S01]  /*25190*/  LEA.HI.X.SX32 R111, R98, R3.reuse, 0x2, P5 ;  /* 0x00000003626f7211 */ /* 0x080fe200028f16ff */
[----:B------:R-:W-:Y:S01]  /*251a0*/  IMAD.MOV.U32 R50, RZ, RZ, R46 ;  /* 0x000000ffff327224 */ /* 0x000fe200078e002e */
[-C--:B------:R-:W-:Y:S01]  /*251b0*/  LEA R98, P5, R86, R0.reuse, 0x2 ;  /* 0x0000000056627211 */ /* 0x080fe200078a10ff */
[----:B------:R-:W-:Y:S01]  /*251c0*/  IMAD.MOV.U32 R49, RZ, RZ, R45 ;  /* 0x000000ffff317224 */ /* 0x000fe200078e002d */
[-C--:B------:R-:W-:Y:S01]  /*251d0*/  LEA.HI.X.SX32 R105, R92, R3.reuse, 0x2, P2 ;  /* 0x000000035c697211 */ /* 0x080fe200010f16ff */
[----:B------:R-:W-:Y:S01]  /*251e0*/  IMAD.MOV.U32 R56, RZ, RZ, R55 ;  /* 0x000000ffff387224 */ /* 0x000fe200078e0037 */
[----:B------:R-:W-:Y:S01]  /*251f0*/  LEA.HI.X.SX32 R107, R93, R3, 0x2, P1 ;  /* 0x000000035d6b7211 */ /* 0x000fe200008f16ff */
[----:B------:R-:W-:Y:S01]  /*25200*/  IMAD.MOV.U32 R45, RZ, RZ, R41 ;  /* 0x000000ffff2d7224 */ /* 0x000fe200078e0029 */
[----:B------:R-:W-:Y:S01]  /*25210*/  LEA R92, P2, R66, R0, 0x2 ;  /* 0x00000000425c7211 */ /* 0x000fe200078410ff */
[----:B------:R-:W-:-:S02]  /*25220*/  IMAD.MOV.U32 R55, RZ, RZ, R54 ;  /* 0x000000ffff377224 */ /* 0x000fc400078e0036 */
[----:B------:R-:W-:Y:S01]  /*25230*/  IMAD.MOV.U32 R60, RZ, RZ, R58 ;  /* 0x000000ffff3c7224 */ /* 0x000fe200078e003a */
[-C--:B------:R-:W-:Y:S01]  /*25240*/  LEA R76, P4, R40, R0.reuse, 0x2 ;  /* 0x00000000284c7211 */ /* 0x080fe200078810ff */
[----:B------:R-:W-:Y:S01]  /*25250*/  IMAD.MOV.U32 R41, RZ, RZ, R94 ;  /* 0x000000ffff297224 */ /* 0x000fe200078e005e */
[----:B------:R-:W-:Y:S01]  /*25260*/  LEA R94, P1, R82, R0, 0x2 ;  /* 0x00000000525e7211 */ /* 0x000fe200078210ff */
[----:B------:R-:W-:Y:S01]  /*25270*/  IMAD.MOV.U32 R54, RZ, RZ, R53 ;  /* 0x000000ffff367224 */ /* 0x000fe200078e0035 */
[-C--:B------:R-:W-:Y:S01]  /*25280*/  LEA.HI.X.SX32 R77, R40, R3.reuse, 0x2, P4 ;  /* 0x00000003284d7211 */ /* 0x080fe200020f16ff */
[----:B------:R-:W-:Y:S01]  /*25290*/  IMAD.MOV.U32 R53, RZ, RZ, R52 ;  /* 0x000000ffff357224 */ /* 0x000fe200078e0034 */
[----:B------:R-:W-:Y:S01]  /*252a0*/  MOV R40, R6 ;  /* 0x0000000600287202 */ /* 0x000fe20000000f00 */
[----:B------:R-:W-:Y:S01]  /*252b0*/  IMAD.MOV.U32 R6, RZ, RZ, R65 ;  /* 0x000000ffff067224 */ /* 0x000fe200078e0041 */
[-C--:B------:R-:W-:Y:S01]  /*252c0*/  LEA.HI.X.SX32 R99, R86, R3.reuse, 0x2, P5 ;  /* 0x0000000356637211 */ /* 0x080fe200028f16ff */
[----:B------:R-:W-:Y:S01]  /*252d0*/  IMAD.MOV.U32 R52, RZ, RZ, R50 ;  /* 0x000000ffff347224 */ /* 0x000fe200078e0032 */
[----:B------:R-:W-:Y:S01]  /*252e0*/  LEA R86, P5, R72, R0, 0x2 ;  /* 0x0000000048567211 */ /* 0x000fe200078a10ff */
[----:B------:R-:W-:Y:S01]  /*252f0*/  IMAD.MOV.U32 R46, RZ, RZ, R42 ;  /* 0x000000ffff2e7224 */ /* 0x000fe200078e002a */
[----:B------:R-:W-:Y:S01]  /*25300*/  LEA.HI.X.SX32 R93, R66, R3, 0x2, P2 ;  /* 0x00000003425d7211 */ /* 0x000fe200010f16ff */
[----:B------:R-:W-:-:S02]  /*25310*/  IMAD.MOV.U32 R50, RZ, RZ, R49 ;  /* 0x000000ffff327224 */ /* 0x000fc400078e0031 */
[----:B------:R-:W-:Y:S01]  /*25320*/  IMAD.MOV.U32 R62, RZ, RZ, R60 ;  /* 0x000000ffff3e7224 */ /* 0x000fe200078e003c */
[-C--:B------:R-:W-:Y:S01]  /*25330*/  LEA R90, P3, R68, R0.reuse, 0x2 ;  /* 0x00000000445a7211 */ /* 0x080fe200078610ff */
[----:B------:R-:W-:Y:S01]  /*25340*/  IMAD.MOV.U32 R42, RZ, RZ, R95 ;  /* 0x000000ffff2a7224 */ /* 0x000fe200078e005f */
[----:B------:R-:W-:Y:S01]  /*25350*/  LEA.HI.X.SX32 R95, R82, R3, 0x2, P1 ;  /* 0x00000003525f7211 */ /* 0x000fe200008f16ff */
[----:B------:R-:W-:Y:S01]  /*25360*/  IMAD.MOV.U32 R49, RZ, RZ, R47 ;  /* 0x000000ffff317224 */ /* 0x000fe200078e002f */
[----:B------:R-:W-:Y:S01]  /*25370*/  MOV R47, R45 ;  /* 0x0000002d002f7202 */ /* 0x000fe20000000f00 */
[----:B------:R-:W-:Y:S02]  /*25380*/  IMAD.MOV.U32 R61, RZ, RZ, R57 ;  /* 0x000000ffff3d7224 */ /* 0x000fe400078e0039 */
[----:B------:R-:W-:Y:S01]  /*25390*/  IMAD.MOV.U32 R58, RZ, RZ, R80 ;  /* 0x000000ffff3a7224 */ /* 0x000fe200078e0050 */
[----:B------:R-:W-:Y:S01]  /*253a0*/  LEA R82, P1, R70, R0, 0x2 ;  /* 0x0000000046527211 */ /* 0x000fe200078210ff */
[----:B------:R-:W-:-:S02]  /*253b0*/  IMAD.MOV.U32 R59, RZ, RZ, R84 ;  /* 0x000000ffff3b7224 */ /* 0x000fc400078e0054 */
[----:B------:R-:W-:Y:S02]  /*253c0*/  IMAD.MOV.U32 R66, RZ, RZ, R64 ;  /* 0x000000ffff427224 */ /* 0x000fe400078e0040 */
[----:B------:R-:W-:Y:S01]  /*253d0*/  IMAD.MOV.U32 R37, RZ, RZ, R6 ;  /* 0x000000ffff257224 */ /* 0x000fe200078e0006 */
[-C--:B------:R-:W-:Y:S01]  /*253e0*/  LEA R84, P0, R71, R0.reuse, 0x2 ;  /* 0x0000000047547211 */ /* 0x080fe200078010ff */
[----:B------:R-:W-:Y:S01]  /*253f0*/  IMAD.MOV.U32 R45, RZ, RZ, R43 ;  /* 0x000000ffff2d7224 */ /* 0x000fe200078e002b */
[-C--:B------:R-:W-:Y:S01]  /*25400*/  LEA.HI.X.SX32 R87, R72, R3.reuse, 0x2, P5 ;  /* 0x0000000348577211 */ /* 0x080fe200028f16ff */
[----:B------:R-:W-:Y:S01]  /*25410*/  IMAD.MOV.U32 R43, RZ, RZ, R41 ;  /* 0x000000ffff2b7224 */ /* 0x000fe200078e0029 */
[----:B------:R-:W-:Y:S01]  /*25420*/  LEA R74, P5, R38, R0, 0x2 ;  /* 0x00000000264a7211 */ /* 0x000fe200078a10ff */
[----:B------:R-:W-:Y:S02]  /*25430*/  IMAD.MOV.U32 R6, RZ, RZ, R62 ;  /* 0x000000ffff067224 */ /* 0x000fe400078e003e */
[----:B------:R-:W-:Y:S01]  /*25440*/  IMAD.MOV.U32 R41, RZ, RZ, R91 ;  /* 0x000000ffff297224 */ /* 0x000fe200078e005b */
[----:B------:R-:W-:Y:S01]  /*25450*/  LEA.HI.X.SX32 R91, R68, R3, 0x2, P3 ;  /* 0x00000003445b7211 */ /* 0x000fe200018f16ff */
[----:B------:R-:W-:-:S02]  /*25460*/  IMAD.MOV.U32 R64, RZ, RZ, R61 ;  /* 0x000000ffff407224 */ /* 0x000fc400078e003d */
[----:B------:R-:W-:Y:S01]  /*25470*/  IMAD.MOV.U32 R60, RZ, RZ, R58 ;  /* 0x000000ffff3c7224 */ /* 0x000fe200078e003a */
[----:B------:R-:W-:Y:S01]  /*25480*/  LEA R80, P2, R2, R0, 0x2 ;  /* 0x0000000002507211 */ /* 0x000fe200078410ff */
[----:B------:R-:W-:Y:S01]  /*25490*/  IMAD.MOV.U32 R57, RZ, RZ, R83 ;  /* 0x000000ffff397224 */ /* 0x000fe200078e0053 */
[----:B------:R-:W-:Y:S01]  /*254a0*/  MOV R68, R66 ;  /* 0x0000004200447202 */ /* 0x000fe20000000f00 */
[----:B------:R-:W-:Y:S01]  /*254b0*/  IMAD.MOV.U32 R61, RZ, RZ, R59 ;  /* 0x000000ffff3d7224 */ /* 0x000fe200078e003b */
[----:B------:R-:W-:Y:S01]  /*254c0*/  LEA.HI.X.SX32 R83, R70, R3, 0x2, P1 ;  /* 0x0000000346537211 */ /* 0x000fe200008f16ff */
[----:B------:R-:W-:Y:S01]  /*254d0*/  IMAD.MOV.U32 R59, RZ, RZ, R81 ;  /* 0x000000ffff3b7224 */ /* 0x000fe200078e0051 */
[----:B------:R-:W-:Y:S01]  /*254e0*/  MOV R35, R37 ;  /* 0x0000002500237202 */ /* 0x000fe20000000f00 */
[----:B------:R-:W-:Y:S01]  /*254f0*/  IMAD.MOV.U32 R37, RZ, RZ, R6 ;  /* 0x000000ffff257224 */ /* 0x000fe200078e0006 */
[-C--:B------:R-:W-:Y:S01]  /*25500*/  LEA.HI.X.SX32 R85, R71, R3.reuse, 0x2, P0 ;  /* 0x0000000347557211 */ /* 0x080fe200000f16ff */
[----:B------:R-:W-:Y:S01]  /*25510*/  IMAD.MOV.U32 R66, RZ, RZ, R64 ;  /* 0x000000ffff427224 */ /* 0x000fe200078e0040 */
[-C--:B------:R-:W-:Y:S01]  /*25520*/  LEA R70, P1, R34, R0.reuse, 0x2 ;  /* 0x0000000022467211 */ /* 0x080fe200078210ff */
[----:B------:R-:W-:Y:S01]  /*25530*/  IMAD.MOV.U32 R6, RZ, RZ, R60 ;  /* 0x000000ffff067224 */ /* 0x000fe200078e003c */
[-C--:B------:R-:W-:Y:S01]  /*25540*/  LEA R72, P0, R36, R0.reuse, 0x2 ;  /* 0x0000000024487211 */ /* 0x080fe200078010ff */
[----:B------:R-:W-:Y:S01]  /*25550*/  IMAD.MOV.U32 R64, RZ, RZ, R61 ;  /* 0x000000ffff407224 */ /* 0x000fe200078e003d */
[-C--:B------:R-:W-:Y:S01]  /*25560*/  LEA.HI.X.SX32 R75, R38, R3.reuse, 0x2, P5 ;  /* 0x00000003264b7211 */ /* 0x080fe200028f16ff */
[----:B------:R-:W-:Y:S01]  /*25570*/  IMAD.MOV.U32 R58, RZ, RZ, R78 ;  /* 0x000000ffff3a7224 */ /* 0x000fe200078e004e */
[-C--:B------:R-:W-:Y:S01]  /*25580*/  LEA R78, P3, R240, R0.reuse, 0x2 ;  /* 0x00000000f04e7211 */ /* 0x080fe200078610ff */
[----:B------:R-:W-:Y:S01]  /*25590*/  IMAD.MOV.U32 R38, RZ, RZ, R63 ;  /* 0x000000ffff267224 */ /* 0x000fe200078e003f */
[-C--:B------:R-:W-:Y:S01]  /*255a0*/  LEA.HI.X.SX32 R81, R2, R3.reuse, 0x2, P2 ;  /* 0x0000000302517211 */ /* 0x080fe200010f16ff */
[----:B------:R-:W-:Y:S01]  /*255b0*/  IMAD.MOV.U32 R61, RZ, RZ, R59 ;  /* 0x000000ffff3d7224 */ /* 0x000fe200078e003b */
[-C--:B------:R-:W-:Y:S01]  /*255c0*/  LEA.HI.X.SX32 R71, R34, R3.reuse, 0x2, P1 ;  /* 0x0000000322477211 */ /* 0x080fe200008f16ff */
[----:B------:R-:W-:Y:S01]  /*255d0*/  IMAD.MOV.U32 R2, RZ, RZ, R68 ;  /* 0x000000ffff027224 */ /* 0x000fe200078e0044 */
[----:B------:R-:W-:Y:S01]  /*255e0*/  LEA R68, P2, R32, R0, 0x2 ;  /* 0x0000000020447211 */ /* 0x000fe200078410ff */
        /* <DEDUP_REMOVED lines=9> */
[----:B------:R-:W-:Y:S01]  /*25680*/  LEA.HI.X.SX32 R69, R32, R3, 0x2, P2 ;  /* 0x0000000320457211 */ /* 0x000fe200010f16ff */
[----:B------:R-:W-:-:S02]  /*25690*/  IMAD.MOV.U32 R7, RZ, RZ, R67 ;  /* 0x000000ffff077224 */ /* 0x000fc400078e0043 */
[----:B------:R-:W-:Y:S01]  /*256a0*/  IMAD.MOV.U32 R2, RZ, RZ, R66 ;  /* 0x000000ffff027224 */ /* 0x000fe200078e0042 */
[----:B------:R-:W-:Y:S01]  /*256b0*/  LEA R66, P3, R30, R0, 0x2 ;  /* 0x000000001e427211 */ /* 0x000fe200078610ff */
[----:B------:R-:W-:Y:S02]  /*256c0*/  IMAD.MOV.U32 R33, RZ, RZ, R36 ;  /* 0x000000ffff217224 */ /* 0x000fe400078e0024 */
[----:B------:R-:W-:Y:S02]  /*256d0*/  IMAD.MOV.U32 R32, RZ, RZ, R34 ;  /* 0x000000ffff207224 */ /* 0x000fe400078e0022 */
[----:B------:R-:W-:Y:S02]  /*256e0*/  IMAD.MOV.U32 R36, RZ, RZ, R38 ;  /* 0x000000ffff247224 */ /* 0x000fe400078e0026 */
[----:B------:R-:W-:Y:S02]  /*256f0*/  IMAD.MOV.U32 R34, RZ, RZ, R37 ;  /* 0x000000ffff227224 */ /* 0x000fe400078e0025 */
[----:B------:R-:W-:-:S02]  /*25700*/  IMAD.MOV.U32 R39, RZ, RZ, R240 ;  /* 0x000000ffff277224 */ /* 0x000fc400078e00f0 */
[----:B------:R-:W-:Y:S02]  /*25710*/  IMAD.MOV.U32 R38, RZ, RZ, R59 ;  /* 0x000000ffff267224 */ /* 0x000fe400078e003b */
[----:B------:R-:W-:Y:S01]  /*25720*/  IMAD.MOV.U32 R37, RZ, RZ, R6 ;  /* 0x000000ffff257224 */ /* 0x000fe200078e0006 */
[----:B------:R-:W-:Y:S01]  /*25730*/  LEA.HI.X.SX32 R67, R30, R3, 0x2, P3 ;  /* 0x000000031e437211 */ /* 0x000fe200018f16ff */
[----:B------:R-:W-:Y:S02]  /*25740*/  IMAD.MOV.U32 R240, RZ, RZ, R7 ;  /* 0x000000fffff07224 */ /* 0x000fe400078e0007 */
[----:B------:R-:W-:Y:S02]  /*25750*/  IMAD.MOV.U32 R6, RZ, RZ, R56 ;  /* 0x000000ffff067224 */ /* 0x000fe400078e0038 */
[----:B------:R-:W-:Y:S01]  /*25760*/  IMAD.MOV.U32 R7, RZ, RZ, R64 ;  /* 0x000000ffff077224 */ /* 0x000fe200078e0040 */
[----:B------:R-:W-:Y:S01]  /*25770*/  LEA R64, P4, R28, R0, 0x2 ;  /* 0x000000001c407211 */ /* 0x000fe200078810ff */
[----:B------:R-:W-:-:S02]  /*25780*/  IMAD.MOV.U32 R31, RZ, RZ, R36 ;  /* 0x000000ffff1f7224 */ /* 0x000fc400078e0024 */
[----:B------:R-:W-:Y:S02]  /*25790*/  IMAD.MOV.U32 R30, RZ, RZ, R34 ;  /* 0x000000ffff1e7224 */ /* 0x000fe400078e0022 */
[----:B------:R-:W-:Y:S01]  /*257a0*/  IMAD.MOV.U32 R36, RZ, RZ, R38 ;  /* 0x000000ffff247224 */ /* 0x000fe200078e0026 */
[----:B------:R-:W-:Y:S01]  /*257b0*/  MOV R38, R57 ;  /* 0x0000003900267202 */ /* 0x000fe20000000f00 */
[----:B------:R-:W-:Y:S02]  /*257c0*/  IMAD.MOV.U32 R34, RZ, RZ, R37 ;  /* 0x000000ffff227224 */ /* 0x000fe400078e0025 */
[----:B------:R-:W-:Y:S01]  /*257d0*/  IMAD.MOV.U32 R37, RZ, RZ, R6 ;  /* 0x000000ffff257224 */ /* 0x000fe200078e0006 */
[----:B------:R-:W-:Y:S02]  /*257e0*/  MOV R6, R54 ;  /* 0x0000003600067202 */ /* 0x000fe40000000f00 */
[----:B------:R-:W-:Y:S01]  /*257f0*/  LEA.HI.X.SX32 R65, R28, R3, 0x2, P4 ;  /* 0x000000031c417211 */ /* 0x000fe200020f16ff */
[----:B------:R-:W-:Y:S01]  /*25800*/  IMAD.MOV.U32 R28, RZ, RZ, R34 ;  /* 0x000000ffff1c7224 */ /* 0x000fe200078e0022 */
[----:B------:R-:W-:Y:S01]  /*25810*/  LEA R62, P5, R26, R0, 0x2 ;  /* 0x000000001a3e7211 */ /* 0x000fe200078a10ff */
[----:B------:R-:W-:-:S02]  /*25820*/  IMAD.MOV.U32 R29, RZ, RZ, R36 ;  /* 0x000000ffff1d7224 */ /* 0x000fc400078e0024 */
[----:B------:R-:W-:Y:S02]  /*25830*/  IMAD.MOV.U32 R34, RZ, RZ, R37 ;  /* 0x000000ffff227224 */ /* 0x000fe400078e0025 */
[----:B------:R-:W-:Y:S02]  /*25840*/  IMAD.MOV.U32 R36, RZ, RZ, R38 ;  /* 0x000000ffff247224 */ /* 0x000fe400078e0026 */
[----:B------:R-:W-:Y:S02]  /*25850*/  IMAD.MOV.U32 R38, RZ, RZ, R55 ;  /* 0x000000ffff267224 */ /* 0x000fe400078e0037 */
[----:B------:R-:W-:Y:S01]  /*25860*/  IMAD.MOV.U32 R37, RZ, RZ, R6 ;  /* 0x000000ffff257224 */ /* 0x000fe200078e0006 */
[----:B------:R-:W-:Y:S01]  /*25870*/  LEA.HI.X.SX32 R63, R26, R3, 0x2, P5 ;  /* 0x000000031a3f7211 */ /* 0x000fe200028f16ff */
[----:B------:R-:W-:Y:S01]  /*25880*/  IMAD.MOV.U32 R6, RZ, RZ, R52 ;  /* 0x000000ffff067224 */ /* 0x000fe200078e0034 */
[----:B------:R-:W-:Y:S01]  /*25890*/  LEA R60, P0, R24, R0, 0x2 ;  /* 0x00000000183c7211 */ /* 0x000fe200078010ff */
[----:B------:R-:W-:Y:S01]  /*258a0*/  IMAD.MOV.U32 R27, RZ, RZ, R36 ;  /* 0x000000ffff1b7224 */ /* 0x000fe200078e0024 */
[----:B------:R-:W-:Y:S01]  /*258b0*/  MOV R26, R34 ;  /* 0x00000022001a7202 */ /* 0x000fe20000000f00 */
[----:B------:R-:W-:-:S02]  /*258c0*/  IMAD.MOV.U32 R36, RZ, RZ, R38 ;  /* 0x000000ffff247224 */ /* 0x000fc400078e0026 */
[----:B------:R-:W-:Y:S02]  /*258d0*/  IMAD.MOV.U32 R34, RZ, RZ, R37 ;  /* 0x000000ffff227224 */ /* 0x000fe400078e0025 */
[----:B------:R-:W-:Y:S02]  /*258e0*/  IMAD.MOV.U32 R38, RZ, RZ, R53 ;  /* 0x000000ffff267224 */ /* 0x000fe400078e0035 */
[----:B------:R-:W-:Y:S01]  /*258f0*/  IMAD.MOV.U32 R37, RZ, RZ, R6 ;  /* 0x000000ffff257224 */ /* 0x000fe200078e0006 */
[----:B------:R-:W-:Y:S01]  /*25900*/  LEA.HI.X.SX32 R61, R24, R3, 0x2, P0 ;  /* 0x00000003183d7211 */ /* 0x000fe200000f16ff */
[----:B------:R-:W-:Y:S01]  /*25910*/  IMAD.MOV.U32 R6, RZ, RZ, R50 ;  /* 0x000000ffff067224 */ /* 0x000fe200078e0032 */
[----:B------:R-:W-:Y:S01]  /*25920*/  LEA R58, P1, R22, R0, 0x2 ;  /* 0x00000000163a7211 */ /* 0x000fe200078210ff */
[----:B------:R-:W-:Y:S02]  /*25930*/  IMAD.MOV.U32 R25, RZ, RZ, R36 ;  /* 0x000000ffff197224 */ /* 0x000fe400078e0024 */
[----:B------:R-:W-:-:S02]  /*25940*/  IMAD.MOV.U32 R24, RZ, RZ, R34 ;  /* 0x000000ffff187224 */ /* 0x000fc400078e0022 */
[----:B------:R-:W-:Y:S02]  /*25950*/  IMAD.MOV.U32 R36, RZ, RZ, R38 ;  /* 0x000000ffff247224 */ /* 0x000fe400078e0026 */
[----:B------:R-:W-:Y:S02]  /*25960*/  IMAD.MOV.U32 R34, RZ, RZ, R37 ;  /* 0x000000ffff227224 */ /* 0x000fe400078e0025 */
[----:B------:R-:W-:Y:S02]  /*25970*/  IMAD.MOV.U32 R37, RZ, RZ, R6 ;  /* 0x000000ffff257224 */ /* 0x000fe400078e0006 */
[----:B------:R-:W-:Y:S01]  /*25980*/  IMAD.MOV.U32 R38, RZ, RZ, R51 ;  /* 0x000000ffff267224 */ /* 0x000fe200078e0033 */
[----:B------:R-:W-:Y:S01]  /*25990*/  LEA.HI.X.SX32 R59, R22, R3, 0x2, P1 ;  /* 0x00000003163b7211 */ /* 0x000fe200008f16ff */
[----:B------:R-:W-:Y:S01]  /*259a0*/  IMAD.MOV.U32 R22, RZ, RZ, R34 ;  /* 0x000000ffff167224 */ /* 0x000fe200078e0022 */
[----:B------:R-:W-:Y:S01]  /*259b0*/  MOV R23, R36 ;  /* 0x0000002400177202 */ /* 0x000fe20000000f00 */
[----:B------:R-:W-:Y:S01]  /*259c0*/  IMAD.MOV.U32 R36, RZ, RZ, R38 ;  /* 0x000000ffff247224 */ /* 0x000fe200078e0026 */
[C---:B------:R-:W-:Y:S01]  /*259d0*/  LEA R56, P2, R20.reuse, R0, 0x2 ;  /* 0x0000000014387211 */ /* 0x040fe200078410ff */
[----:B------:R-:W-:Y:S01]  /*259e0*/  IMAD.MOV.U32 R38, RZ, RZ, R48 ;  /* 0x000000ffff267224 */ /* 0x000fe200078e0030 */
[----:B------:R-:W-:Y:S01]  /*259f0*/  MOV R34, R37 ;  /* 0x0000002500227202 */ /* 0x000fe20000000f00 */
[----:B------:R-:W-:Y:S01]  /*25a00*/  IMAD.MOV.U32 R37, RZ, RZ, R47 ;  /* 0x000000ffff257224 */ /* 0x000fe200078e002f */
[----:B------:R-:W-:Y:S01]  /*25a10*/  LEA.HI.X.SX32 R57, R20, R3, 0x2, P2 ;  /* 0x0000000314397211 */ /* 0x000fe200010f16ff */
[----:B------:R-:W-:-:S02]  /*25a20*/  IMAD.MOV.U32 R21, RZ, RZ, R36 ;  /* 0x000000ffff157224 */ /* 0x000fc400078e0024 */
[----:B------:R-:W-:Y:S02]  /*25a30*/  IMAD.MOV.U32 R36, RZ, RZ, R38 ;  /* 0x000000ffff247224 */ /* 0x000fe400078e0026 */
[----:B------:R-:W-:Y:S02]  /*25a40*/  IMAD.MOV.U32 R20, RZ, RZ, R34 ;  /* 0x000000ffff147224 */ /* 0x000fe400078e0022 */
[----:B------:R-:W-:Y:S02]  /*25a50*/  IMAD.MOV.U32 R38, RZ, RZ, R46 ;  /* 0x000000ffff267224 */ /* 0x000fe400078e002e */
[----:B------:R-:W-:Y:S01]  /*25a60*/  IMAD.MOV.U32 R34, RZ, RZ, R37 ;  /* 0x000000ffff227224 */ /* 0x000fe200078e0025 */
[----:B------:R-:W-:Y:S01]  /*25a70*/  MOV R37, R45 ;  /* 0x0000002d00257202 */ /* 0x000fe20000000f00 */
[----:B------:R-:W-:Y:S01]  /*25a80*/  IMAD.MOV.U32 R19, RZ, RZ, R36 ;  /* 0x000000ffff137224 */ /* 0x000fe200078e0024 */
[----:B------:R-:W-:Y:S01]  /*25a90*/  LEA R54, P3, R18, R0, 0x2 ;  /* 0x0000000012367211 */ /* 0x000fe200078610ff */
[----:B------:R-:W-:-:S02]  /*25aa0*/  IMAD.MOV.U32 R36, RZ, RZ, R38 ;  /* 0x000000ffff247224 */ /* 0x000fc400078e0026 */
[----:B------:R-:W-:Y:S01]  /*25ab0*/  IMAD.MOV.U32 R17, RZ, RZ, R34 ;  /* 0x000000ffff117224 */ /* 0x000fe200078e0022 */
[----:B------:R-:W-:Y:S01]  /*25ac0*/  LEA.HI.X.SX32 R55, R18, R3, 0x2, P3 ;  /* 0x0000000312377211 */ /* 0x000fe200018f16ff */
[----:B------:R-:W-:Y:S02]  /*25ad0*/  IMAD.MOV.U32 R38, RZ, RZ, R44 ;  /* 0x000000ffff267224 */ /* 0x000fe400078e002c */
[----:B------:R-:W-:Y:S01]  /*25ae0*/  IMAD.MOV.U32 R34, RZ, RZ, R37 ;  /* 0x000000ffff227224 */ /* 0x000fe200078e0025 */
[----:B------:R-:W-:Y:S01]  /*25af0*/  LEA R52, P4, R16, R0, 0x2 ;  /* 0x0000000010347211 */ /* 0x000fe200078810ff */
[----:B------:R-:W-:Y:S02]  /*25b00*/  IMAD.MOV.U32 R37, RZ, RZ, R43 ;  /* 0x000000ffff257224 */ /* 0x000fe400078e002b */
[----:B------:R-:W-:Y:S02]  /*25b10*/  IMAD.MOV.U32 R18, RZ, RZ, R36 ;  /* 0x000000ffff127224 */ /* 0x000fe400078e0024 */
[----:B------:R-:W-:-:S02]  /*25b20*/  IMAD.MOV.U32 R36, RZ, RZ, R38 ;  /* 0x000000ffff247224 */ /* 0x000fc400078e0026 */
[----:B------:R-:W-:Y:S01]  /*25b30*/  IMAD.MOV.U32 R15, RZ, RZ, R34 ;  /* 0x000000ffff0f7224 */ /* 0x000fe200078e0022 */
[-C--:B------:R-:W-:Y:S01]  /*25b40*/  LEA.HI.X.SX32 R53, R16, R3.reuse, 0x2, P4 ;  /* 0x0000000310357211 */ /* 0x080fe200020f16ff */
[----:B------:R-:W-:Y:S02]  /*25b50*/  IMAD.MOV.U32 R38, RZ, RZ, R42 ;  /* 0x000000ffff267224 */ /* 0x000fe400078e002a */
[----:B------:R-:W-:Y:S01]  /*25b60*/  IMAD.MOV.U32 R34, RZ, RZ, R37 ;  /* 0x000000ffff227224 */ /* 0x000fe200078e0025 */
[C---:B------:R-:W-:Y:S01]  /*25b70*/  LEA R50, P5, R14.reuse, R0, 0x2 ;  /* 0x000000000e327211 */ /* 0x040fe200078a10ff */
[----:B------:R-:W-:Y:S01]  /*25b80*/  IMAD.MOV.U32 R37, RZ, RZ, R40 ;  /* 0x000000ffff257224 */ /* 0x000fe200078e0028 */
[----:B------:R-:W-:Y:S01]  /*25b90*/  MOV R16, R18 ;  /* 0x0000001200107202 */ /* 0x000fe20000000f00 */
[----:B------:R-:W-:Y:S01]  /*25ba0*/  IMAD.MOV.U32 R18, RZ, RZ, R36 ;  /* 0x000000ffff127224 */ /* 0x000fe200078e0024 */
[----:B------:R-:W-:Y:S01]  /*25bb0*/  MOV R13, R34 ;  /* 0x00000022000d7202 */ /* 0x000fe20000000f00 */
[----:B------:R-:W-:Y:S01]  /*25bc0*/  IMAD.MOV.U32 R36, RZ, RZ, R38 ;  /* 0x000000ffff247224 */ /* 0x000fe200078e0026 */
[----:B------:R-:W-:Y:S01]  /*25bd0*/  LEA.HI.X.SX32 R51, R14, R3, 0x2, P5 ;  /* 0x000000030e337211 */ /* 0x000fe200028f16ff */
[----:B------:R-:W-:Y:S01]  /*25be0*/  IMAD.MOV.U32 R38, RZ, RZ, R41 ;  /* 0x000000ffff267224 */ /* 0x000fe200078e0029 */
[----:B------:R-:W-:Y:S01]  /*25bf0*/  LEA R48, P0, R12, R0, 0x2 ;  /* 0x000000000c307211 */ /* 0x000fe200078010ff */
[----:B------:R-:W-:-:S02]  /*25c00*/  IMAD.MOV.U32 R34, RZ, RZ, R37 ;  /* 0x000000ffff227224 */ /* 0x000fc400078e0025 */
[----:B------:R-:W-:Y:S02]  /*25c10*/  IMAD.MOV.U32 R14, RZ, RZ, R18 ;  /* 0x000000ffff0e7224 */ /* 0x000fe400078e0012 */
[----:B------:R-:W-:Y:S02]  /*25c20*/  IMAD.MOV.U32 R37, RZ, RZ, R39 ;  /* 0x000000ffff257224 */ /* 0x000fe400078e0027 */
[----:B------:R-:W-:Y:S02]  /*25c30*/  IMAD.MOV.U32 R18, RZ, RZ, R36 ;  /* 0x000000ffff127224 */ /* 0x000fe400078e0024 */
[----:B------:R-:W-:Y:S02]  /*25c40*/  IMAD.MOV.U32 R36, RZ, RZ, R38 ;  /* 0x000000ffff247224 */ /* 0x000fe400078e0026 */
[----:B------:R-:W-:Y:S01]  /*25c50*/  IMAD.MOV.U32 R6, RZ, RZ, R49 ;  /* 0x000000ffff067224 */ /* 0x000fe200078e0031 */
[----:B------:R-:W-:Y:S01]  /*25c60*/  LEA.HI.X.SX32 R49, R12, R3, 0x2, P0 ;  /* 0x000000030c317211 */ /* 0x000fe200000f16ff */
[----:B------:R-:W-:Y:S01]  /*25c70*/  IMAD.MOV.U32 R11, RZ, RZ, R34 ;  /* 0x000000ffff0b7224 */ /* 0x000fe200078e0022 */
[C---:B------:R-:W-:Y:S01]  /*25c80*/  LEA R46, P1, R10.reuse, R0, 0x2 ;  /* 0x000000000a2e7211 */ /* 0x040fe200078210ff */
[----:B------:R-:W-:Y:S01]  /*25c90*/  IMAD.MOV.U32 R12, RZ, RZ, R18 ;  /* 0x000000ffff0c7224 */ /* 0x000fe200078e0012 */
[----:B------:R-:W-:Y:S01]  /*25ca0*/  MOV R34, R37 ;  /* 0x0000002500227202 */ /* 0x000fe20000000f00 */
[----:B------:R-:W-:Y:S01]  /*25cb0*/  IMAD.MOV.U32 R18, RZ, RZ, R36 ;  /* 0x000000ffff127224 */ /* 0x000fe200078e0024 */
[----:B------:R-:W-:-:S02]  /*25cc0*/  LEA.HI.X.SX32 R47, R10, R3, 0x2, P1 ;  /* 0x000000030a2f7211 */ /* 0x000fc400008f16ff */
[-C--:B------:R-:W-:Y:S01]  /*25cd0*/  LEA R44, P2, R8, R0.reuse, 0x2 ;  /* 0x00000000082c7211 */ /* 0x080fe200078410ff */
[----:B------:R-:W-:Y:S02]  /*25ce0*/  IMAD.MOV.U32 R10, RZ, RZ, R18 ;  /* 0x000000ffff0a7224 */ /* 0x000fe400078e0012 */
[----:B------:R-:W-:Y:S02]  /*25cf0*/  IMAD.MOV.U32 R9, RZ, RZ, R34 ;  /* 0x000000ffff097224 */ /* 0x000fe400078e0022 */
[----:B------:R-:W-:Y:S01]  /*25d00*/  IMAD.MOV.U32 R18, RZ, RZ, R35 ;  /* 0x000000ffff127224 */ /* 0x000fe200078e0023 */
[----:B------:R-:W-:Y:S01]  /*25d10*/  LEA R42, P3, R4, R0, 0x2 ;  /* 0x00000000042a7211 */ /* 0x000fe200078610ff */
[----:B------:R-:W-:Y:S01]  /*25d20*/  IMAD.MOV.U32 R5, RZ, RZ, R9 ;  /* 0x000000ffff057224 */ /* 0x000fe200078e0009 */
[----:B------:R-:W-:Y:S01]  /*25d30*/  LEA.HI.X.SX32 R45, R8, R3, 0x2, P2 ;  /* 0x00000003082d7211 */ /* 0x000fe200010f16ff */
[----:B------:R-:W-:Y:S02]  /*25d40*/  IMAD.MOV.U32 R9, RZ, RZ, R18 ;  /* 0x000000ffff097224 */ /* 0x000fe400078e0012 */
[----:B------:R-:W-:-:S02]  /*25d50*/  IMAD.MOV.U32 R8, RZ, RZ, R32 ;  /* 0x000000ffff087224 */ /* 0x000fc400078e0020 */
[----:B------:R-:W-:Y:S01]  /*25d60*/  IMAD.MOV.U32 R18, RZ, RZ, R33 ;  /* 0x000000ffff127224 */ /* 0x000fe200078e0021 */
[----:B------:R-:W-:Y:S01]  /*25d70*/  LEA.HI.X.SX32 R43, R4, R3, 0x2, P3 ;  /* 0x00000003042b7211 */ /* 0x000fe200018f16ff */
[----:B------:R-:W-:Y:S01]  /*25d80*/  IMAD.MOV.U32 R4, RZ, RZ, R8 ;  /* 0x000000ffff047224 */ /* 0x000fe200078e0008 */
[CC--:B------:R-:W-:Y:S01]  /*25d90*/  LEA R40, P4, R239.reuse, R0.reuse, 0x2 ;  /* 0x00000000ef287211 */ /* 0x0c0fe200078810ff */
[----:B------:R-:W-:Y:S01]  /*25da0*/  IMAD.MOV.U32 R8, RZ, RZ, R30 ;  /* 0x000000ffff087224 */ /* 0x000fe200078e001e */
[----:B------:R-:W-:Y:S01]  /*25db0*/  MOV R238, R5 ;  /* 0x0000000500ee7202 */ /* 0x000fe20000000f00 */
        /* <DEDUP_REMOVED lines=8> */
[----:B------:R-:W-:Y:S01]  /*25e40*/  IMAD.MOV.U32 R18, RZ, RZ, R29 ;  /* 0x000000ffff127224 */ /* 0x000fe200078e001d */
[-C--:B------:R-:W-:Y:S01]  /*25e50*/  LEA R36, P0, R235, R0.reuse, 0x2 ;  /* 0x00000000eb247211 */ /* 0x080fe200078010ff */
[----:B------:R-:W-:Y:S01]  /*25e60*/  IMAD.MOV.U32 R234, RZ, RZ, R236 ;  /* 0x000000ffffea7224 */ /* 0x000fe200078e00ec */
[----:B------:R-:W-:Y:S01]  /*25e70*/  LEA.HI.X.SX32 R39, R237, R3, 0x2, P5 ;  /* 0x00000003ed277211 */ /* 0x000fe200028f16ff */
[----:B------:R-:W-:Y:S02]  /*25e80*/  IMAD.MOV.U32 R237, RZ, RZ, R239 ;  /* 0x000000ffffed7224 */ /* 0x000fe400078e00ef */
[----:B------:R-:W-:Y:S02]  /*25e90*/  IMAD.MOV.U32 R236, RZ, RZ, R4 ;  /* 0x000000ffffec7224 */ /* 0x000fe400078e0004 */
[----:B------:R-:W-:Y:S02]  /*25ea0*/  IMAD.MOV.U32 R239, RZ, RZ, R8 ;  /* 0x000000ffffef7224 */ /* 0x000fe400078e0008 */
        /* <DEDUP_REMOVED lines=11> */
[----:B------:R-:W-:Y:S01]  /*25f60*/  LEA R32, P2, R231, R0, 0x2 ;  /* 0x00000000e7207211 */ /* 0x000fe200078410ff */
        /* <DEDUP_REMOVED lines=18> */
[----:B------:R-:W-:Y:S02]  /*26090*/  IMAD.MOV.U32 R8, RZ, RZ, R20 ;  /* 0x000000ffff087224 */ /* 0x000fe400078e0014 */
[----:B------:R-:W-:Y:S02]  /*260a0*/  IMAD.MOV.U32 R228, RZ, RZ, R232 ;  /* 0x000000ffffe47224 */ /* 0x000fe400078e00e8 */
[----:B------:R-:W-:Y:S01]  /*260b0*/  IMAD.MOV.U32 R227, RZ, RZ, R230 ;  /* 0x000000ffffe37224 */ /* 0x000fe200078e00e6 */
[----:B------:R-:W-:Y:S01]  /*260c0*/  LEA.HI.X.SX32 R29, R226, R3, 0x2, P4 ;  /* 0x00000003e21d7211 */ /* 0x000fe200020f16ff */
[----:B------:R-:W-:Y:S01]  /*260d0*/  IMAD.MOV.U32 R230, RZ, RZ, R234 ;  /* 0x000000ffffe67224 */ /* 0x000fe200078e00ea */
[----:B------:R-:W-:Y:S01]  /*260e0*/  MOV R234, R19 ;  /* 0x0000001300ea7202 */ /* 0x000fe20000000f00 */
[----:B------:R-:W-:Y:S01]  /*260f0*/  IMAD.MOV.U32 R232, RZ, RZ, R8 ;  /* 0x000000ffffe87224 */ /* 0x000fe200078e0008 */
[-C--:B------:R-:W-:Y:S01]  /*26100*/  LEA R26, P5, R224, R0.reuse, 0x2 ;  /* 0x00000000e01a7211 */ /* 0x080fe200078a10ff */
[----:B------:R-:W-:Y:S01]  /*26110*/  IMAD.MOV.U32 R226, RZ, RZ, R228 ;  /* 0x000000ffffe27224 */ /* 0x000fe200078e00e4 */
[----:B------:R-:W-:Y:S01]  /*26120*/  MOV R18, R25 ;  /* 0x0000001900127202 */ /* 0x000fe20000000f00 */
[----:B------:R-:W-:Y:S01]  /*26130*/  IMAD.MOV.U32 R225, RZ, RZ, R227 ;  /* 0x000000ffffe17224 */ /* 0x000fe200078e00e3 */
[----:B------:R-:W-:Y:S01]  /*26140*/  LEA R24, P0, R222, R0, 0x2 ;  /* 0x00000000de187211 */ /* 0x000fe200078010ff */
[----:B------:R-:W-:Y:S01]  /*26150*/  IMAD.MOV.U32 R227, RZ, RZ, R232 ;  /* 0x000000ffffe37224 */ /* 0x000fe200078e00e8 */
[----:B------:R-:W-:Y:S01]  /*26160*/  LEA.HI.X.SX32 R27, R224, R3, 0x2, P5 ;  /* 0x00000003e01b7211 */ /* 0x000fe200028f16ff */
[----:B------:R-:W-:Y:S01]  /*26170*/  IMAD.MOV.U32 R228, RZ, RZ, R234 ;  /* 0x000000ffffe47224 */ /* 0x000fe200078e00ea */
[----:B------:R-:W-:Y:S01]  /*26180*/  MOV R224, R226 ;  /* 0x000000e200e07202 */ /* 0x000fe20000000f00 */
        /* <DEDUP_REMOVED lines=12> */
[----:B------:R-:W-:Y:S01]  /*26250*/  MOV R239, R18 ;  /* 0x0000001200ef7202 */ /* 0x000fe20000000f00 */
[----:B------:R-:W-:Y:S02]  /*26260*/  IMAD.MOV.U32 R228, RZ, RZ, R234 ;  /* 0x000000ffffe47224 */ /* 0x000fe400078e00ea */
[----:B------:R-:W-:Y:S02]  /*26270*/  IMAD.MOV.U32 R221, RZ, RZ, R223 ;  /* 0x000000ffffdd7224 */ /* 0x000fe400078e00df */
[----:B------:R-:W-:Y:S02]  /*26280*/  IMAD.MOV.U32 R232, RZ, RZ, R14 ;  /* 0x000000ffffe87224 */ /* 0x000fe400078e000e */
[----:B------:R-:W-:Y:S02]  /*26290*/  IMAD.MOV.U32 R234, RZ, RZ, R15 ;  /* 0x000000ffffea7224 */ /* 0x000fe400078e000f */
        /* <DEDUP_REMOVED lines=9> */
[----:B------:R-:W-:Y:S01]  /*26330*/  IMAD.MOV.U32 R228, RZ, RZ, R234 ;  /* 0x000000ffffe47224 */ /* 0x000fe200078e00ea */
[----:B------:R-:W-:Y:S01]  /*26340*/  MOV R234, R13 ;  /* 0x0000000d00ea7202 */ /* 0x000fe20000000f00 */
[----:B------:R-:W-:-:S02]  /*26350*/  IMAD.MOV.U32 R222, RZ, RZ, R223 ;  /* 0x000000ffffde7224 */ /* 0x000fc400078e00df */
[----:B------:R-:W-:Y:S01]  /*26360*/  IMAD.MOV.U32 R8, RZ, RZ, R18 ;  /* 0x000000ffff087224 */ /* 0x000fe200078e0012 */
[-C--:B------:R-:W-:Y:S01]  /*26370*/  LEA R18, P3, R207, R0.reuse, 0x2 ;  /* 0x00000000cf127211 */ /* 0x080fe200078610ff */
[----:B------:R-:W-:Y:S01]  /*26380*/  IMAD.MOV.U32 R223, RZ, RZ, R224 ;  /* 0x000000ffffdf7224 */ /* 0x000fe200078e00e0 */
[-C--:B------:R-:W-:Y:S01]  /*26390*/  LEA.HI.X.SX32 R21, R216, R3.reuse, 0x2, P2 ;  /* 0x00000003d8157211 */ /* 0x080fe200010f16ff */
[----:B------:R-:W-:Y:S01]  /*263a0*/  IMAD.MOV.U32 R224, RZ, RZ, R225 ;  /* 0x000000ffffe07224 */ /* 0x000fe200078e00e1 */
[----:B------:R-:W-:Y:S01]  /*263b0*/  LEA R16, P4, R212, R0, 0x2 ;  /* 0x00000000d4107211 */ /* 0x000fe200078810ff */
[----:B------:R-:W-:Y:S01]  /*263c0*/  IMAD.MOV.U32 R225, RZ, RZ, R226 ;  /* 0x000000ffffe17224 */ /* 0x000fe200078e00e2 */
[----:B------:R-:W2:Y:S01]  /*263d0*/  LDL.LU R216, [R1+0x3fc] ;  /* 0x0003fc0001d87983 */ /* 0x000ea20000300800 */
[----:B------:R-:W-:Y:S01]  /*263e0*/  IMAD.MOV.U32 R226, RZ, RZ, R227 ;  /* 0x000000ffffe27224 */ /* 0x000fe200078e00e3 */
[----:B------:R-:W-:Y:S01]  /*263f0*/  MOV R227, R228 ;  /* 0x000000e400e37202 */ /* 0x000fe20000000f00 */
[----:B------:R-:W-:Y:S01]  /*26400*/  IMAD.MOV.U32 R232, RZ, RZ, R12 ;  /* 0x000000ffffe87224 */ /* 0x000fe200078e000c */
[-C--:B------:R-:W-:Y:S01]  /*26410*/  LEA R204, P2, R250, R0.reuse, 0x2 ;  /* 0x00000000facc7211 */ /* 0x080fe200078410ff */
[----:B------:R-:W-:Y:S01]  /*26420*/  IMAD.MOV.U32 R228, RZ, RZ, R234 ;  /* 0x000000ffffe47224 */ /* 0x000fe200078e00ea */
[-C--:B------:R-:W-:Y:S01]  /*26430*/  LEA R14, P5, R213, R0.reuse, 0x2 ;  /* 0x00000000d50e7211 */ /* 0x080fe200078a10ff */
[----:B------:R-:W3:Y:S01]  /*26440*/  LDL.LU R251, [R1+0x400] ;  /* 0x0004000001fb7983 */ /* 0x000ee20000300800 */
[----:B------:R-:W-:Y:S01]  /*26450*/  LEA.HI.X.SX32 R19, R207, R3, 0x2, P3 ;  /* 0x00000003cf137211 */ /* 0x000fe200018f16ff */
[----:B------:R-:W-:Y:S01]  /*26460*/  IMAD.MOV.U32 R234, RZ, RZ, R10 ;  /* 0x000000ffffea7224 */ /* 0x000fe200078e000a */
[-C--:B------:R-:W-:Y:S01]  /*26470*/  LEA R12, P0, R208, R0.reuse, 0x2 ;  /* 0x00000000d00c7211 */ /* 0x080fe200078010ff */
[----:B------:R-:W4:Y:S01]  /*26480*/  LDL.LU R249, [R1+0x404] ;  /* 0x0004040001f97983 */ /* 0x000f220000300800 */
[----:B------:R-:W-:-:S02]  /*26490*/  LEA R244, P3, R248, R0, 0x2 ;  /* 0x00000000f8f47211 */ /* 0x000fc400078610ff */
[-C--:B------:R-:W-:Y:S01]  /*264a0*/  LEA R10, P1, R209, R0.reuse, 0x2 ;  /* 0x00000000d10a7211 */ /* 0x080fe200078210ff */
[----:B------:R-:W-:Y:S01]  /*264b0*/  IMAD.MOV.U32 R219, RZ, RZ, R221 ;  /* 0x000000ffffdb7224 */ /* 0x000fe200078e00dd */
[-C--:B------:R-:W-:Y:S01]  /*264c0*/  LEA.HI.X.SX32 R17, R212, R3.reuse, 0x2, P4 ;  /* 0x00000003d4117211 */ /* 0x080fe200020f16ff */
[----:B------:R-:W4:Y:S01]  /*264d0*/  LDL.LU R242, [R1+0x408] ;  /* 0x0004080001f27983 */ /* 0x000f220000300800 */
[-C--:B------:R-:W-:Y:S02]  /*264e0*/  LEA R206, P4, R218, R0.reuse, 0x2 ;  /* 0x00000000dace7211 */ /* 0x080fe400078810ff */
[-C--:B------:R-:W-:Y:S01]  /*264f0*/  LEA.HI.X.SX32 R205, R250, R3.reuse, 0x2, P2 ;  /* 0x00000003facd7211 */ /* 0x080fe200010f16ff */
[----:B------:R-:W-:Y:S01]  /*26500*/  IMAD.MOV.U32 R221, RZ, RZ, R11 ;  /* 0x000000ffffdd7224 */ /* 0x000fe200078e000b */
[----:B------:R-:W-:Y:S02]  /*26510*/  LEA.HI.X.SX32 R15, R213, R3, 0x2, P5 ;  /* 0x00000003d50f7211 */ /* 0x000fe400028f16ff */
[----:B------:R-:W-:-:S02]  /*26520*/  LEA R212, P5, R210, R0, 0x2 ;  /* 0x00000000d2d47211 */ /* 0x000fc400078a10ff */
[-C--:B------:R-:W-:Y:S02]  /*26530*/  LEA.HI.X.SX32 R13, R208, R3.reuse, 0x2, P0 ;  /* 0x00000003d00d7211 */ /* 0x080fe400000f16ff */
[-C--:B------:R-:W-:Y:S01]  /*26540*/  LEA.HI.X.SX32 R245, R248, R3.reuse, 0x2, P3 ;  /* 0x00000003f8f57211 */ /* 0x080fe200018f16ff */
[----:B------:R-:W4:Y:S01]  /*26550*/  LDL.LU R208, [R1+0x40c] ;  /* 0x00040c0001d07983 */ /* 0x000f220000300800 */
[-C--:B------:R-:W-:Y:S02]  /*26560*/  LEA.HI.X.SX32 R11, R209, R3.reuse, 0x2, P1 ;  /* 0x00000003d10b7211 */ /* 0x080fe400008f16ff */
[-C--:B------:R-:W-:Y:S01]  /*26570*/  LEA R202, P0, R211, R0.reuse, 0x2 ;  /* 0x00000000d3ca7211 */ /* 0x080fe200078010ff */
[----:B------:R-:W4:Y:S01]  /*26580*/  LDL.LU R209, [R1+0x410] ;  /* 0x0004100001d17983 */ /* 0x000f220000300800 */
[-C--:B------:R-:W-:Y:S02]  /*26590*/  LEA.HI.X.SX32 R207, R218, R3.reuse, 0x2, P4 ;  /* 0x00000003dacf7211 */ /* 0x080fe400020f16ff */
[----:B------:R-:W-:Y:S01]  /*265a0*/  LEA R246, P1, R215, R0, 0x2 ;  /* 0x00000000d7f67211 */ /* 0x000fe200078210ff */
[----:B------:R1:W-:Y:S01]  /*265b0*/  STL.64 [R1+0x2c8], R204 ;  /* 0x0002c8cc01007387 */ /* 0x0003e20000100a00 */
[----:B------:R-:W-:-:S03]  /*265c0*/  LEA.HI.X.SX32 R213, R210, R3, 0x2, P5 ;  /* 0x00000003d2d57211 */ /* 0x000fc600028f16ff */
[----:B------:R-:W4:Y:S01]  /*265d0*/  LDL.LU R250, [R1+0x414] ;  /* 0x0004140001fa7983 */ /* 0x000f220000300800 */
[----:B------:R-:W-:-:S03]  /*265e0*/  LEA.HI.X.SX32 R203, R211, R3, 0x2, P0 ;  /* 0x00000003d3cb7211 */ /* 0x000fc600000f16ff */
[----:B------:R1:W-:Y:S01]  /*265f0*/  STL.64 [R1+0x2c0], R244 ;  /* 0x0002c0f401007387 */ /* 0x0003e20000100a00 */
[-C--:B------:R-:W-:Y:S02]  /*26600*/  LEA.HI.X.SX32 R247, R215, R3.reuse, 0x2, P1 ;  /* 0x00000003d7f77211 */ /* 0x080fe400008f16ff */
[CC--:B-1----:R-:W-:Y:S01]  /*26610*/  LEA R204, P2, R252.reuse, R0.reuse, 0x2 ;  /* 0x00000000fccc7211 */ /* 0x0c2fe200078410ff */
[----:B------:R-:W4:Y:S04]  /*26620*/  LDL.LU R248, [R1+0x418] ;  /* 0x0004180001f87983 */ /* 0x000f280000300800 */
[----:B------:R1:W-:Y:S01]  /*26630*/  STL.64 [R1+0x2b8], R206 ;  /* 0x0002b8ce01007387 */ /* 0x0003e20000100a00 */
[-C--:B------:R-:W-:Y:S02]  /*26640*/  LEA.HI.X.SX32 R205, R252, R3.reuse, 0x2, P2 ;  /* 0x00000003fccd7211 */ /* 0x080fe400010f16ff */
[C---:B------:R-:W-:Y:S01]  /*26650*/  LEA R244, P3, R243.reuse, R0, 0x2 ;  /* 0x00000000f3f47211 */ /* 0x040fe200078610ff */
[----:B------:R-:W4:Y:S04]  /*26660*/  LDL.LU R218, [R1+0x41c] ;  /* 0x00041c0001da7983 */ /* 0x000f280000300800 */
[----:B------:R1:W-:Y:S01]  /*26670*/  STL.64 [R1+0x2b0], R212 ;  /* 0x0002b0d401007387 */ /* 0x0003e20000100a00 */
[----:B------:R-:W-:-:S03]  /*26680*/  LEA.HI.X.SX32 R245, R243, R3, 0x2, P3 ;  /* 0x00000003f3f57211 */ /* 0x000fc600018f16ff */
[----:B------:R-:W4:Y:S04]  /*26690*/  LDL.LU R210, [R1+0x420] ;  /* 0x0004200001d27983 */ /* 0x000f280000300800 */
[----:B------:R2:W-:Y:S04]  /*266a0*/  STL.64 [R1+0x2a8], R202 ;  /* 0x0002a8ca01007387 */ /* 0x0005e80000100a00 */
[----:B------:R-:W4:Y:S04]  /*266b0*/  LDL.LU R211, [R1+0x424] ;  /* 0x0004240001d37983 */ /* 0x000f280000300800 */
[----:B------:R3:W-:Y:S04]  /*266c0*/  STL.64 [R1+0x2a0], R246 ;  /* 0x0002a0f601007387 */ /* 0x0007e80000100a00 */
[----:B------:R-:W4:Y:S04]  /*266d0*/  LDL.LU R215, [R1+0x428] ;  /* 0x0004280001d77983 */ /* 0x000f280000300800 */
[----:B------:R4:W-:Y:S04]  /*266e0*/  STL.64 [R1+0x298], R204 ;  /* 0x000298cc01007387 */ /* 0x0009e80000100a00 */
[----:B------:R-:W4:Y:S04]  /*266f0*/  LDL.LU R252, [R1+0x42c] ;  /* 0x00042c0001fc7983 */ /* 0x000f280000300800 */
[----:B------:R4:W-:Y:S04]  /*26700*/  STL.64 [R1+0x290], R244 ;  /* 0x000290f401007387 */ /* 0x0009e80000100a00 */
[----:B------:R-:W4:Y:S01]  /*26710*/  LDL.LU R243, [R1+0x430] ;  /* 0x0004300001f37983 */ /* 0x000f220000300800 */
[----:B-1----:R-:W-:-:S02]  /*26720*/  LEA R206, P4, R217, R0, 0x2 ;  /* 0x00000000d9ce7211 */ /* 0x002fc400078810ff */
[C---:B------:R-:W-:Y:S02]  /*26730*/  LEA R212, P5, R214.reuse, R0, 0x2 ;  /* 0x00000000d6d47211 */ /* 0x040fe400078a10ff */
[-C--:B------:R-:W-:Y:S02]  /*26740*/  LEA.HI.X.SX32 R207, R217, R3.reuse, 0x2, P4 ;  /* 0x00000003d9cf7211 */ /* 0x080fe400020f16ff */
[----:B------:R-:W-:-:S03]  /*26750*/  LEA.HI.X.SX32 R213, R214, R3, 0x2, P5 ;  /* 0x00000003d6d57211 */ /* 0x000fc600028f16ff */
[----:B------:R1:W-:Y:S04]  /*26760*/  STL.64 [R1+0x308], R206 ;  /* 0x000308ce01007387 */ /* 0x0003e80000100a00 */
[----:B------:R-:W4:Y:S04]  /*26770*/  LDL.LU R217, [R1+0x434] ;  /* 0x0004340001d97983 */ /* 0x000f280000300800 */
[----:B------:R1:W-:Y:S04]  /*26780*/  STL.64 [R1+0x300], R212 ;  /* 0x000300d401007387 */ /* 0x0003e80000100a00 */
[----:B------:R-:W4:Y:S01]  /*26790*/  LDL.LU R214, [R1+0x438] ;  /* 0x0004380001d67983 */ /* 0x000f220000300800 */
[----:B--2---:R-:W-:-:S04]  /*267a0*/  LEA R202, P0, R216, R0, 0x2 ;  /* 0x00000000d8ca7211 */ /* 0x004fc800078010ff */
[-C--:B------:R-:W-:Y:S02]  /*267b0*/  LEA.HI.X.SX32 R203, R216, R3.reuse, 0x2, P0 ;  /* 0x00000003d8cb7211 */ /* 0x080fe400000f16ff */
[-C--:B---3--:R-:W-:Y:S02]  /*267c0*/  LEA R246, P1, R251, R0.reuse, 0x2 ;  /* 0x00000000fbf67211 */ /* 0x088fe400078210ff */
[-C--:B----4-:R-:W-:Y:S02]  /*267d0*/  LEA R204, P2, R249, R0.reuse, 0x2 ;  /* 0x00000000f9cc7211 */ /* 0x090fe400078410ff */
[-C--:B------:R-:W-:Y:S01]  /*267e0*/  LEA.HI.X.SX32 R247, R251, R3.reuse, 0x2, P1 ;  /* 0x00000003fbf77211 */ /* 0x080fe200008f16ff */
[----:B------:R2:W-:Y:S01]  /*267f0*/  STL.64 [R1+0x2f8], R202 ;  /* 0x0002f8ca01007387 */ /* 0x0005e20000100a00 */
[-C--:B------:R-:W-:Y:S02]  /*26800*/  LEA.HI.X.SX32 R205, R249, R3.reuse, 0x2, P2 ;  /* 0x00000003f9cd7211 */ /* 0x080fe400010f16ff */
[CC--:B------:R-:W-:Y:S01]  /*26810*/  LEA R244, P3, R242.reuse, R0.reuse, 0x2 ;  /* 0x00000000f2f47211 */ /* 0x0c0fe200078610ff */
[----:B------:R-:W3:Y:S03]  /*26820*/  LDL.LU R216, [R1+0x43c] ;  /* 0x00043c0001d87983 */ /* 0x000ee60000300800 */
[----:B------:R-:W-:Y:S01]  /*26830*/  LEA.HI.X.SX32 R245, R242, R3, 0x2, P3 ;  /* 0x00000003f2f57211 */ /* 0x000fe200018f16ff */
[----:B------:R4:W-:Y:S04]  /*26840*/  STL.64 [R1+0x2f0], R246 ;  /* 0x0002f0f601007387 */ /* 0x0009e80000100a00 */
[----:B------:R-:W3:Y:S01]  /*26850*/  LDL.LU R251, [R1+0x440] ;  /* 0x0004400001fb7983 */ /* 0x000ee20000300800 */
[----:B-1----:R-:W-:-:S03]  /*26860*/  LEA R206, P4, R208, R0, 0x2 ;  /* 0x00000000d0ce7211 */ /* 0x002fc600078810ff */
[----:B------:R1:W-:Y:S01]  /*26870*/  STL.64 [R1+0x2e8], R204 ;  /* 0x0002e8cc01007387 */ /* 0x0003e20000100a00 */
[----:B------:R-:W-:-:S03]  /*26880*/  LEA R212, P5, R209, R0, 0x2 ;  /* 0x00000000d1d47211 */ /* 0x000fc600078a10ff */
[----:B------:R-:W3:Y:S01]  /*26890*/  LDL.LU R249, [R1+0x444] ;  /* 0x0004440001f97983 */ /* 0x000ee20000300800 */
[-C--:B------:R-:W-:Y:S02]  /*268a0*/  LEA.HI.X.SX32 R207, R208, R3.reuse, 0x2, P4 ;  /* 0x00000003d0cf7211 */ /* 0x080fe400020f16ff */
[----:B------:R-:W-:Y:S01]  /*268b0*/  LEA.HI.X.SX32 R213, R209, R3, 0x2, P5 ;  /* 0x00000003d1d57211 */ /* 0x000fe200028f16ff */
[----:B------:R1:W-:Y:S01]  /*268c0*/  STL.64 [R1+0x2e0], R244 ;  /* 0x0002e0f401007387 */ /* 0x0003e20000100a00 */
[----:B--2---:R-:W-:-:S03]  /*268d0*/  LEA R202, P0, R250, R0, 0x2 ;  /* 0x00000000faca7211 */ /* 0x004fc600078010ff */
[----:B------:R-:W2:Y:S01]  /*268e0*/  LDL.LU R242, [R1+0x448] ;  /* 0x0004480001f27983 */ /* 0x000ea20000300800 */
[----:B------:R-:W-:-:S03]  /*268f0*/  LEA.HI.X.SX32 R203, R250, R3, 0x2, P0 ;  /* 0x00000003facb7211 */ /* 0x000fc600000f16ff */
[----:B------:R1:W-:Y:S01]  /*26900*/  STL.64 [R1+0x2d8], R206 ;  /* 0x0002d8ce01007387 */ /* 0x0003e20000100a00 */
[----:B----4-:R-:W-:-:S03]  /*26910*/  LEA R246, P1, R248, R0, 0x2 ;  /* 0x00000000f8f67211 */ /* 0x010fc600078210ff */
[----:B------:R-:W4:Y:S01]  /*26920*/  LDL.LU R208, [R1+0x44c] ;  /* 0x00044c0001d07983 */ /* 0x000f220000300800 */
[----:B------:R-:W-:-:S03]  /*26930*/  LEA.HI.X.SX32 R247, R248, R3, 0x2, P1 ;  /* 0x00000003f8f77211 */ /* 0x000fc600008f16ff */
[----:B------:R1:W-:Y:S02]  /*26940*/  STL.64 [R1+0x2d0], R212 ;  /* 0x0002d0d401007387 */ /* 0x0003e40000100a00 */
[CC--:B-1----:R-:W-:Y:S02]  /*26950*/  LEA R204, P2, R218.reuse, R0.reuse, 0x2 ;  /* 0x00000000dacc7211 */ /* 0x0c2fe400078410ff */
[----:B------:R-:W4:Y:S02]  /*26960*/  LDL.LU R209, [R1+0x450] ;  /* 0x0004500001d17983 */ /* 0x000f240000300800 */
[----:B------:R-:W-:Y:S02]  /*26970*/  LEA.HI.X.SX32 R205, R218, R3, 0x2, P2 ;  /* 0x00000003dacd7211 */ /* 0x000fe400010f16ff */
[----:B------:R1:W-:Y:S01]  /*26980*/  STL.64 [R1+0x348], R202 ;  /* 0x000348ca01007387 */ /* 0x0003e20000100a00 */
[----:B------:R-:W-:-:S03]  /*26990*/  LEA R244, P3, R210, R0, 0x2 ;  /* 0x00000000d2f47211 */ /* 0x000fc600078610ff */
[----:B------:R-:W4:Y:S01]  /*269a0*/  LDL.LU R250, [R1+0x454] ;  /* 0x0004540001fa7983 */ /* 0x000f220000300800 */
[----:B------:R-:W-:-:S03]  /*269b0*/  LEA.HI.X.SX32 R245, R210, R3, 0x2, P3 ;  /* 0x00000003d2f57211 */ /* 0x000fc600018f16ff */
        /* <DEDUP_REMOVED lines=8> */
[----:B------:R1:W-:Y:S02]  /*26a40*/  STL.64 [R1+0x330], R244 ;  /* 0x000330f401007387 */ /* 0x0003e40000100a00 */
[CC--:B-1----:R-:W-:Y:S02]  /*26a50*/  LEA R202, P0, R252.reuse, R0.reuse, 0x2 ;  /* 0x00000000fcca7211 */ /* 0x0c2fe400078010ff */
[----:B------:R-:W4:Y:S02]  /*26a60*/  LDL.LU R210, [R1+0x460] ;  /* 0x0004600001d27983 */ /* 0x000f240000300800 */
[-C--:B------:R-:W-:Y:S02]  /*26a70*/  LEA.HI.X.SX32 R203, R252, R3.reuse, 0x2, P0 ;  /* 0x00000003fccb7211 */ /* 0x080fe400000f16ff */
[CC--:B------:R-:W-:Y:S01]  /*26a80*/  LEA R246, P1, R243.reuse, R0.reuse, 0x2 ;  /* 0x00000000f3f67211 */ /* 0x0c0fe200078210ff */
[----:B------:R3:W-:Y:S03]  /*26a90*/  STL.64 [R1+0x328], R206 ;  /* 0x000328ce01007387 */ /* 0x0007e60000100a00 */
[----:B------:R-:W-:Y:S01]  /*26aa0*/  LEA.HI.X.SX32 R247, R243, R3, 0x2, P1 ;  /* 0x00000003f3f77211 */ /* 0x000fe200008f16ff */
[----:B------:R-:W4:Y:S04]  /*26ab0*/  LDL.LU R211, [R1+0x464] ;  /* 0x0004640001d37983 */ /* 0x000f280000300800 */
[----:B------:R1:W-:Y:S04]  /*26ac0*/  STL.64 [R1+0x320], R212 ;  /* 0x000320d401007387 */ /* 0x0003e80000100a00 */
[----:B------:R-:W4:Y:S04]  /*26ad0*/  LDL.LU R215, [R1+0x468] ;  /* 0x0004680001d77983 */ /* 0x000f280000300800 */
[----:B------:R1:W-:Y:S04]  /*26ae0*/  STL.64 [R1+0x318], R202 ;  /* 0x000318ca01007387 */ /* 0x0003e80000100a00 */
[----:B------:R2:W-:Y:S04]  /*26af0*/  STL.64 [R1+0x310], R246 ;  /* 0x000310f601007387 */ /* 0x0005e80000100a00 */
[----:B------:R-:W4:Y:S01]  /*26b00*/  LDL.LU R243, [R1+0x470] ;  /* 0x0004700001f37983 */ /* 0x000f220000300800 */
[----:B------:R-:W-:-:S02]  /*26b10*/  LEA R204, P2, R217, R0, 0x2 ;  /* 0x00000000d9cc7211 */ /* 0x000fc400078410ff */
[C---:B------:R-:W-:Y:S02]  /*26b20*/  LEA R244, P3, R214.reuse, R0, 0x2 ;  /* 0x00000000d6f47211 */ /* 0x040fe400078610ff */
[-C--:B------:R-:W-:Y:S02]  /*26b30*/  LEA.HI.X.SX32 R205, R217, R3.reuse, 0x2, P2 ;  /* 0x00000003d9cd7211 */ /* 0x080fe400010f16ff */
[----:B------:R-:W-:-:S03]  /*26b40*/  LEA.HI.X.SX32 R245, R214, R3, 0x2, P3 ;  /* 0x00000003d6f57211 */ /* 0x000fc600018f16ff */
[----:B------:R4:W-:Y:S04]  /*26b50*/  STL.64 [R1+0x388], R204 ;  /* 0x000388cc01007387 */ /* 0x0009e80000100a00 */
[----:B------:R-:W4:Y:S04]  /*26b60*/  LDL.LU R217, [R1+0x474] ;  /* 0x0004740001d97983 */ /* 0x000f280000300800 */
[----:B------:R4:W-:Y:S04]  /*26b70*/  STL.64 [R1+0x380], R244 ;  /* 0x000380f401007387 */ /* 0x0009e80000100a00 */
[----:B------:R-:W4:Y:S01]  /*26b80*/  LDL.LU R214, [R1+0x478] ;  /* 0x0004780001d67983 */ /* 0x000f220000300800 */
[----:B---3--:R-:W-:-:S04]  /*26b90*/  LEA R206, P4, R216, R0, 0x2 ;  /* 0x00000000d8ce7211 */ /* 0x008fc800078810ff */
[----:B------:R-:W-:Y:S02]  /*26ba0*/  LEA.HI.X.SX32 R207, R216, R3, 0x2, P4 ;  /* 0x00000003d8cf7211 */ /* 0x000fe400020f16ff */
[----:B-1----:R-:W-:-:S03]  /*26bb0*/  LEA R212, P5, R251, R0, 0x2 ;  /* 0x00000000fbd47211 */ /* 0x002fc600078a10ff */
[----:B------:R1:W-:Y:S01]  /*26bc0*/  STL.64 [R1+0x378], R206 ;  /* 0x000378ce01007387 */ /* 0x0003e20000100a00 */
[----:B------:R-:W-:-:S03]  /*26bd0*/  LEA.HI.X.SX32 R213, R251, R3, 0x2, P5 ;  /* 0x00000003fbd57211 */ /* 0x000fc600028f16ff */
[----:B------:R-:W3:Y:S01]  /*26be0*/  LDL.LU R216, [R1+0x47c] ;  /* 0x00047c0001d87983 */ /* 0x000ee20000300800 */
[----:B------:R-:W-:-:S03]  /*26bf0*/  LEA R202, P0, R249, R0, 0x2 ;  /* 0x00000000f9ca7211 */ /* 0x000fc600078010ff */
[----:B------:R1:W-:Y:S01]  /*26c00*/  STL.64 [R1+0x370], R212 ;  /* 0x000370d401007387 */ /* 0x0003e20000100a00 */
[----:B------:R-:W-:-:S03]  /*26c10*/  LEA.HI.X.SX32 R203, R249, R3, 0x2, P0 ;  /* 0x00000003f9cb7211 */ /* 0x000fc600000f16ff */
[----:B------:R-:W3:Y:S01]  /*26c20*/  LDL.LU R252, [R1+0x480] ;  /* 0x0004800001fc7983 */ /* 0x000ee20000300800 */
[----:B--2---:R-:W-:-:S03]  /*26c30*/  LEA R246, P1, R242, R0, 0x2 ;  /* 0x00000000f2f67211 */ /* 0x004fc600078210ff */
[----:B------:R2:W-:Y:S01]  /*26c40*/  STL.64 [R1+0x368], R202 ;  /* 0x000368ca01007387 */ /* 0x0005e20000100a00 */
[----:B------:R-:W-:-:S03]  /*26c50*/  LEA.HI.X.SX32 R247, R242, R3, 0x2, P1 ;  /* 0x00000003f2f77211 */ /* 0x000fc600008f16ff */
[----:B------:R-:W3:Y:S01]  /*26c60*/  LDL.LU R249, [R1+0x484] ;  /* 0x0004840001f97983 */ /* 0x000ee20000300800 */
[----:B----4-:R-:W-:-:S03]  /*26c70*/  LEA R204, P2, R208, R0, 0x2 ;  /* 0x00000000d0cc7211 */ /* 0x010fc600078410ff */
[----:B------:R4:W-:Y:S01]  /*26c80*/  STL.64 [R1+0x360], R246 ;  /* 0x000360f601007387 */ /* 0x0009e20000100a00 */
[----:B------:R-:W-:-:S03]  /*26c90*/  LEA.HI.X.SX32 R205, R208, R3, 0x2, P2 ;  /* 0x00000003d0cd7211 */ /* 0x000fc600010f16ff */
[----:B------:R-:W3:Y:S01]  /*26ca0*/  LDL.LU R242, [R1+0x488] ;  /* 0x0004880001f27983 */ /* 0x000ee20000300800 */
[----:B------:R-:W-:-:S03]  /*26cb0*/  LEA R244, P3, R209, R0, 0x2 ;  /* 0x00000000d1f47211 */ /* 0x000fc600078610ff */
[----:B------:R-:W-:Y:S01]  /*26cc0*/  STL.64 [R1+0x358], R204 ;  /* 0x000358cc01007387 */ /* 0x000fe20000100a00 */
[----:B------:R-:W-:-:S03]  /*26cd0*/  LEA.HI.X.SX32 R245, R209, R3, 0x2, P3 ;  /* 0x00000003d1f57211 */ /* 0x000fc600018f16ff */
[----:B------:R-:W3:Y:S01]  /*26ce0*/  LDL.LU R208, [R1+0x48c] ;  /* 0x00048c0001d07983 */ /* 0x000ee20000300800 */
[----:B-1----:R-:W-:-:S03]  /*26cf0*/  LEA R206, P4, R250, R0, 0x2 ;  /* 0x00000000face7211 */ /* 0x002fc600078810ff */
[----:B------:R-:W-:Y:S01]  /*26d00*/  STL.64 [R1+0x350], R244 ;  /* 0x000350f401007387 */ /* 0x000fe20000100a00 */
        /* <DEDUP_REMOVED lines=8> */
[----:B------:R-:W-:Y:S01]  /*26d90*/  LEA.HI.X.SX32 R203, R218, R3, 0x2, P0 ;  /* 0x00000003dacb7211 */ /* 0x000fe200000f16ff */
[----:B------:R-:W-:Y:S02]  /*26da0*/  IMAD.MOV.U32 R218, RZ, RZ, R219 ;  /* 0x000000ffffda7224 */ /* 0x000fe400078e00db */
[----:B------:R-:W3:Y:S01]  /*26db0*/  LDL.LU R250, [R1+0x498] ;  /* 0x0004980001fa7983 */ /* 0x000ee20000300800 */
[----:B----4-:R-:W-:Y:S01]  /*26dc0*/  LEA R246, P1, R210, R0, 0x2 ;  /* 0x00000000d2f67211 */ /* 0x010fe200078210ff */
[----:B------:R-:W-:-:S03]  /*26dd0*/  IMAD.MOV.U32 R219, RZ, RZ, R220 ;  /* 0x000000ffffdb7224 */ /* 0x000fc600078e00dc */
[----:B------:R-:W-:Y:S01]  /*26de0*/  LEA.HI.X.SX32 R247, R210, R3, 0x2, P1 ;  /* 0x00000003d2f77211 */ /* 0x000fe200008f16ff */
[----:B------:R4:W-:Y:S01]  /*26df0*/  STL.64 [R1+0x3b8], R202 ;  /* 0x0003b8ca01007387 */ /* 0x0009e20000100a00 */
[-C--:B-1----:R-:W-:Y:S02]  /*26e00*/  LEA R206, P4, R221, R0.reuse, 0x2 ;  /* 0x00000000ddce7211 */ /* 0x082fe400078810ff */
[CC--:B------:R-:W-:Y:S01]  /*26e10*/  LEA R204, P2, R211.reuse, R0.reuse, 0x2 ;  /* 0x00000000d3cc7211 */ /* 0x0c0fe200078410ff */
[----:B------:R-:W3:Y:S01]  /*26e20*/  LDL.LU R220, [R1+0x49c] ;  /* 0x00049c0001dc7983 */ /* 0x000ee20000300800 */
[----:B------:R-:W-:Y:S02]  /*26e30*/  MOV R207, R221 ;  /* 0x000000dd00cf7202 */ /* 0x000fe40000000f00 */
[-C--:B------:R-:W-:Y:S01]  /*26e40*/  LEA.HI.X.SX32 R205, R211, R3.reuse, 0x2, P2 ;  /* 0x00000003d3cd7211 */ /* 0x080fe200010f16ff */
[----:B------:R-:W-:Y:S01]  /*26e50*/  IMAD.MOV.U32 R211, RZ, RZ, R218 ;  /* 0x000000ffffd37224 */ /* 0x000fe200078e00da */
[C---:B------:R-:W-:Y:S01]  /*26e60*/  LEA R244, P3, R215.reuse, R0, 0x2 ;  /* 0x00000000d7f47211 */ /* 0x040fe200078610ff */
[----:B------:R-:W-:Y:S01]  /*26e70*/  IMAD.MOV.U32 R218, RZ, RZ, R222 ;  /* 0x000000ffffda7224 */ /* 0x000fe200078e00de */
[----:B------:R1:W-:Y:S01]  /*26e80*/  STL.64 [R1+0x3b0], R246 ;  /* 0x0003b0f601007387 */ /* 0x0003e20000100a00 */
[----:B------:R-:W-:Y:S01]  /*26e90*/  IMAD.MOV.U32 R221, RZ, RZ, R224 ;  /* 0x000000ffffdd7224 */ /* 0x000fe200078e00e0 */
[----:B------:R-:W-:Y:S01]  /*26ea0*/  LEA.HI.X.SX32 R245, R215, R3, 0x2, P3 ;  /* 0x00000003d7f57211 */ /* 0x000fe200018f16ff */
[----:B------:R-:W-:Y:S01]  /*26eb0*/  IMAD.MOV.U32 R215, RZ, RZ, R219 ;  /* 0x000000ffffd77224 */ /* 0x000fe200078e00db */
[----:B------:R-:W3:Y:S01]  /*26ec0*/  LDL.LU R248, [R1+0x4a0] ;  /* 0x0004a00001f87983 */ /* 0x000ee20000300800 */
[----:B------:R-:W-:-:S02]  /*26ed0*/  IMAD.MOV.U32 R219, RZ, RZ, R223 ;  /* 0x000000ffffdb7224 */ /* 0x000fc400078e00df */
[----:B------:R-:W-:Y:S01]  /*26ee0*/  IMAD.MOV.U32 R222, RZ, RZ, R225 ;  /* 0x000000ffffde7224 */ /* 0x000fe200078e00e1 */
[C---:B--2---:R-:W-:Y:S01]  /*26ef0*/  LEA R212, P5, R243.reuse, R0, 0x2 ;  /* 0x00000000f3d47211 */ /* 0x044fe200078a10ff */
[----:B------:R3:W-:Y:S01]  /*26f00*/  STL.64 [R1+0x3a8], R204 ;  /* 0x0003a8cc01007387 */ /* 0x0007e20000100a00 */
[----:B------:R-:W-:Y:S01]  /*26f10*/  IMAD.MOV.U32 R223, RZ, RZ, R226 ;  /* 0x000000ffffdf7224 */ /* 0x000fe200078e00e2 */
[----:B------:R-:W-:Y:S01]  /*26f20*/  MOV R226, R231 ;  /* 0x000000e700e27202 */ /* 0x000fe20000000f00 */
[----:B------:R-:W-:Y:S01]  /*26f30*/  IMAD.MOV.U32 R224, RZ, RZ, R229 ;  /* 0x000000ffffe07224 */ /* 0x000fe200078e00e5 */
[-C--:B------:R-:W-:Y:S01]  /*26f40*/  LEA.HI.X.SX32 R213, R243, R3.reuse, 0x2, P5 ;  /* 0x00000003f3d57211 */ /* 0x080fe200028f16ff */
[----:B------:R-:W2:Y:S01]  /*26f50*/  LDL.LU R210, [R1+0x4a4] ;  /* 0x0004a40001d27983 */ /* 0x000ea20000300800 */
[----:B------:R-:W-:Y:S01]  /*26f60*/  LEA.HI.X.SX32 R207, R207, R3, 0x2, P4 ;  /* 0x00000003cfcf7211 */ /* 0x000fe200020f16ff */
[----:B------:R-:W-:Y:S02]  /*26f70*/  IMAD.MOV.U32 R243, RZ, RZ, R218 ;  /* 0x000000fffff37224 */ /* 0x000fe400078e00da */
[----:B------:R3:W-:Y:S01]  /*26f80*/  STL.64 [R1+0x3a0], R244 ;  /* 0x0003a0f401007387 */ /* 0x0007e20000100a00 */
[----:B------:R-:W-:-:S02]  /*26f90*/  IMAD.MOV.U32 R218, RZ, RZ, R221 ;  /* 0x000000ffffda7224 */ /* 0x000fc400078e00dd */
[----:B------:R-:W-:Y:S01]  /*26fa0*/  IMAD.MOV.U32 R225, RZ, RZ, R227 ;  /* 0x000000ffffe17224 */ /* 0x000fe200078e00e3 */
[----:B------:R-:W2:Y:S01]  /*26fb0*/  LDL.LU R231, [R1+0x6ec] ;  /* 0x0006ec0001e77983 */ /* 0x000ea20000300800 */
[----:B------:R-:W-:Y:S02]  /*26fc0*/  IMAD.MOV.U32 R221, RZ, RZ, R222 ;  /* 0x000000ffffdd7224 */ /* 0x000fe400078e00de */
[----:B------:R-:W-:Y:S01]  /*26fd0*/  IMAD.MOV.U32 R227, RZ, RZ, R230 ;  /* 0x000000ffffe37224 */ /* 0x000fe200078e00e6 */
[----:B------:R-:W2:Y:S01]  /*26fe0*/  LDL.LU R229, [R1+0x674] ;  /* 0x0006740001e57983 */ /* 0x000ea20000300800 */
[----:B------:R-:W-:Y:S02]  /*26ff0*/  IMAD.MOV.U32 R222, RZ, RZ, R223 ;  /* 0x000000ffffde7224 */ /* 0x000fe400078e00df */
[----:B------:R-:W-:Y:S01]  /*27000*/  IMAD.MOV.U32 R223, RZ, RZ, R224 ;  /* 0x000000ffffdf7224 */ /* 0x000fe200078e00e0 */
[----:B------:R-:W2:Y:S01]  /*27010*/  LDL.LU R230, [R1+0x6f4] ;  /* 0x0006f40001e67983 */ /* 0x000ea20000300800 */
[----:B------:R-:W-:Y:S01]  /*27020*/  IMAD.MOV.U32 R224, RZ, RZ, R226 ;  /* 0x000000ffffe07224 */ /* 0x000fe200078e00e2 */
[----:B------:R-:W-:-:S02]  /*27030*/  MOV R226, R239 ;  /* 0x000000ef00e27202 */ /* 0x000fc40000000f00 */
[----:B------:R3:W-:Y:S04]  /*27040*/  STL.64 [R1+0x398], R206 ;  /* 0x000398ce01007387 */ /* 0x0007e80000100a00 */
[----:B------:R3:W-:Y:S04]  /*27050*/  STL.64 [R1+0x390], R212 ;  /* 0x000390d401007387 */ /* 0x0007e80000100a00 */
[----:B------:R-:W3:Y:S01]  /*27060*/  LDL.LU R239, [R1+0x5b4] ;  /* 0x0005b40001ef7983 */ /* 0x000ee20000300800 */
[----:B----4-:R-:W-:-:S04]  /*27070*/  LEA R202, P0, R217, R0, 0x2 ;  /* 0x00000000d9ca7211 */ /* 0x010fc800078010ff */
[----:B------:R-:W-:Y:S01]  /*27080*/  LEA.HI.X.SX32 R203, R217, R3, 0x2, P0 ;  /* 0x00000003d9cb7211 */ /* 0x000fe200000f16ff */
[----:B------:R-:W-:Y:S02]  /*27090*/  IMAD.MOV.U32 R217, RZ, RZ, R218 ;  /* 0x000000ffffd97224 */ /* 0x000fe400078e00da */
[----:B------:R-:W-:Y:S02]  /*270a0*/  IMAD.MOV.U32 R218, RZ, RZ, R221 ;  /* 0x000000ffffda7224 */ /* 0x000fe400078e00dd */
[----:B------:R-:W-:Y:S02]  /*270b0*/  IMAD.MOV.U32 R221, RZ, RZ, R222 ;  /* 0x000000ffffdd7224 */ /* 0x000fe400078e00de */
[----:B------:R-:W-:Y:S01]  /*270c0*/  IMAD.MOV.U32 R222, RZ, RZ, R223 ;  /* 0x000000ffffde7224 */ /* 0x000fe200078e00df */
[----:B------:R4:W-:Y:S01]  /*270d0*/  STL.64 [R1+0x408], R202 ;  /* 0x000408ca01007387 */ /* 0x0009e20000100a00 */
[----:B------:R-:W-:Y:S02]  /*270e0*/  IMAD.MOV.U32 R223, RZ, RZ, R224 ;  /* 0x000000ffffdf7224 */ /* 0x000fe400078e00e0 */
[----:B---3--:R-:W-:-:S02]  /*270f0*/  IMAD.MOV.U32 R224, RZ, RZ, R239 ;  /* 0x000000ffffe07224 */ /* 0x008fc400078e00ef */
[----:B------:R-:W3:Y:S01]  /*27100*/  LDL.LU R239, [R1+0x5d8] ;  /* 0x0005d80001ef7983 */ /* 0x000ee20000300800 */
[-C--:B-1----:R-:W-:Y:S02]  /*27110*/  LEA R246, P1, R214, R0.reuse, 0x2 ;  /* 0x00000000d6f67211 */ /* 0x082fe400078210ff */
[-C--:B------:R-:W-:Y:S02]  /*27120*/  LEA R204, P2, R216, R0.reuse, 0x2 ;  /* 0x00000000d8cc7211 */ /* 0x080fe400078410ff */
[-C--:B------:R-:W-:Y:S02]  /*27130*/  LEA R244, P3, R252, R0.reuse, 0x2 ;  /* 0x00000000fcf47211 */ /* 0x080fe400078610ff */
[----:B------:R-:W-:Y:S01]  /*27140*/  LEA.HI.X.SX32 R247, R214, R3, 0x2, P1 ;  /* 0x00000003d6f77211 */ /* 0x000fe200008f16ff */
[----:B------:R-:W-:Y:S01]  /*27150*/  IMAD.MOV.U32 R214, RZ, RZ, R221 ;  /* 0x000000ffffd67224 */ /* 0x000fe200078e00dd */
[-C--:B------:R-:W-:Y:S02]  /*27160*/  LEA R206, P4, R249, R0.reuse, 0x2 ;  /* 0x00000000f9ce7211 */ /* 0x080fe400078810ff */
[----:B------:R-:W-:-:S02]  /*27170*/  LEA R212, P5, R242, R0, 0x2 ;  /* 0x00000000f2d47211 */ /* 0x000fc400078a10ff */
[----:B------:R-:W-:Y:S01]  /*27180*/  MOV R221, R223 ;  /* 0x000000df00dd7202 */ /* 0x000fe20000000f00 */
[----:B------:R-:W-:Y:S01]  /*27190*/  IMAD.MOV.U32 R223, RZ, RZ, R224 ;  /* 0x000000ffffdf7224 */ /* 0x000fe200078e00e0 */
[-C--:B------:R-:W-:Y:S01]  /*271a0*/  LEA.HI.X.SX32 R205, R216, R3.reuse, 0x2, P2 ;  /* 0x00000003d8cd7211 */ /* 0x080fe200010f16ff */
[----:B------:R1:W-:Y:S01]  /*271b0*/  STL.64 [R1+0x400], R246 ;  /* 0x000400f601007387 */ /* 0x0003e20000100a00 */
[-C--:B------:R-:W-:Y:S02]  /*271c0*/  LEA.HI.X.SX32 R245, R252, R3.reuse, 0x2, P3 ;  /* 0x00000003fcf57211 */ /* 0x080fe400018f16ff */
[-C--:B------:R-:W-:Y:S02]  /*271d0*/  LEA.HI.X.SX32 R207, R249, R3.reuse, 0x2, P4 ;  /* 0x00000003f9cf7211 */ /* 0x080fe400020f16ff */
[----:B------:R-:W-:Y:S02]  /*271e0*/  LEA.HI.X.SX32 R213, R242, R3, 0x2, P5 ;  /* 0x00000003f2d57211 */ /* 0x000fe400028f16ff */
[----:B----4-:R-:W-:-:S04]  /*271f0*/  LEA R202, P0, R208, R0, 0x2 ;  /* 0x00000000d0ca7211 */ /* 0x010fc800078010ff */
[----:B------:R-:W-:Y:S02]  /*27200*/  LEA.HI.X.SX32 R203, R208, R3, 0x2, P0 ;  /* 0x00000003d0cb7211 */ /* 0x000fe400000f16ff */
[----:B-1----:R-:W-:-:S04]  /*27210*/  LEA R246, P1, R209, R0, 0x2 ;  /* 0x00000000d1f67211 */ /* 0x002fc800078210ff */
[----:B------:R-:W-:Y:S01]  /*27220*/  LEA.HI.X.SX32 R247, R209, R3, 0x2, P1 ;  /* 0x00000003d1f77211 */ /* 0x000fe200008f16ff */
[----:B---3--:R-:W-:Y:S02]  /*27230*/  IMAD.MOV.U32 R224, RZ, RZ, R239 ;  /* 0x000000ffffe07224 */ /* 0x008fe400078e00ef */
[----:B------:R-:W3:Y:S04]  /*27240*/  LDL.LU R239, [R1+0x77c] ;  /* 0x00077c0001ef7983 */ /* 0x000ee80000300800 */
[----:B------:R-:W4:Y:S04]  /*27250*/  LDL.LU R216, [R1+0x19f8] ;  /* 0x0019f80001d87983 */ /* 0x000f280000300800 */
[----:B------:R1:W-:Y:S04]  /*27260*/  STL.64 [R1+0x3f8], R204 ;  /* 0x0003f8cc01007387 */ /* 0x0003e80000100a00 */
[----:B------:R2:W-:Y:S04]  /*27270*/  STL.64 [R1+0x3f0], R244 ;  /* 0x0003f0f401007387 */ /* 0x0005e80000100a00 */
[----:B------:R2:W-:Y:S04]  /*27280*/  STL.64 [R1+0x3e8], R206 ;  /* 0x0003e8ce01007387 */ /* 0x0005e80000100a00 */
[----:B------:R-:W3:Y:S04]  /*27290*/  LDL.LU R249, [R1+0x4c4] ;  /* 0x0004c40001f97983 */ /* 0x000ee80000300800 */
[----:B------:R2:W-:Y:S04]  /*272a0*/  STL.64 [R1+0x3e0], R212 ;  /* 0x0003e0d401007387 */ /* 0x0005e80000100a00 */
[----:B------:R-:W4:Y:S04]  /*272b0*/  LDL.LU R242, [R1+0x4cc] ;  /* 0x0004cc0001f27983 */ /* 0x000f280000300800 */
[----:B------:R2:W-:Y:S04]  /*272c0*/  STL.64 [R1+0x3d8], R202 ;  /* 0x0003d8ca01007387 */ /* 0x0005e80000100a00 */
[----:B------:R-:W4:Y:S01]  /*272d0*/  LDL.LU R208, [R1+0x4d0] ;  /* 0x0004d00001d07983 */ /* 0x000f220000300800 */
[----:B-1----:R-:W-:-:S02]  /*272e0*/  LEA R204, P2, R251, R0, 0x2 ;  /* 0x00000000fbcc7211 */ /* 0x002fc400078410ff */
[CC--:B--2---:R-:W-:Y:S02]  /*272f0*/  LEA R244, P3, R250.reuse, R0.reuse, 0x2 ;  /* 0x00000000faf47211 */ /* 0x0c4fe400078610ff */
[-C--:B------:R-:W-:Y:S01]  /*27300*/  LEA.HI.X.SX32 R205, R251, R3.reuse, 0x2, P2 ;  /* 0x00000003fbcd7211 */ /* 0x080fe200010f16ff */
[----:B------:R1:W-:Y:S01]  /*27310*/  STL.64 [R1+0x3d0], R246 ;  /* 0x0003d0f601007387 */ /* 0x0003e20000100a00 */
[-C--:B------:R-:W-:Y:S02]  /*27320*/  LEA.HI.X.SX32 R245, R250, R3.reuse, 0x2, P3 ;  /* 0x00000003faf57211 */ /* 0x080fe400018f16ff */
[C---:B------:R-:W-:Y:S01]  /*27330*/  LEA R206, P4, R220.reuse, R0, 0x2 ;  /* 0x00000000dcce7211 */ /* 0x040fe200078810ff */
[----:B------:R-:W2:Y:S04]  /*27340*/  LDL.LU R209, [R1+0x4d4] ;  /* 0x0004d40001d17983 */ /* 0x000ea80000300800 */
[----:B------:R1:W-:Y:S01]  /*27350*/  STL.64 [R1+0x410], R204 ;  /* 0x000410cc01007387 */ /* 0x0003e20000100a00 */
[----:B------:R-:W-:-:S03]  /*27360*/  LEA.HI.X.SX32 R207, R220, R3, 0x2, P4 ;  /* 0x00000003dccf7211 */ /* 0x000fc600020f16ff */
[----:B------:R-:W2:Y:S04]  /*27370*/  LDL.LU R252, [R1+0x4d8] ;  /* 0x0004d80001fc7983 */ /* 0x000ea80000300800 */
[----:B------:R1:W-:Y:S04]  /*27380*/  STL.64 [R1+0x448], R244 ;  /* 0x000448f401007387 */ /* 0x0003e80000100a00 */
[----:B------:R-:W2:Y:S01]  /*27390*/  LDL.LU R251, [R1+0x4dc] ;  /* 0x0004dc0001fb7983 */ /* 0x000ea20000300800 */
[----:B------:R-:W-:-:S03]  /*273a0*/  IMAD.MOV.U32 R220, RZ, RZ, R221 ;  /* 0x000000ffffdc7224 */ /* 0x000fc600078e00dd */
[----:B------:R1:W-:Y:S04]  /*273b0*/  STL.64 [R1+0x440], R206 ;  /* 0x000440ce01007387 */ /* 0x0003e80000100a00 */
[----:B------:R-:W2:Y:S01]  /*273c0*/  LDL.LU R221, [R1+0x4e0] ;  /* 0x0004e00001dd7983 */ /* 0x000ea20000300800 */
[-C--:B------:R-:W-:Y:S02]  /*273d0*/  LEA R212, P5, R248, R0.reuse, 0x2 ;  /* 0x00000000f8d47211 */ /* 0x080fe400078a10ff */
[-C--:B------:R-:W-:Y:S01]  /*273e0*/  LEA R202, P0, R210, R0.reuse, 0x2 ;  /* 0x00000000d2ca7211 */ /* 0x080fe200078010ff */
[----:B-1----:R-:W-:Y:S01]  /*273f0*/  IMAD.MOV.U32 R247, RZ, RZ, R211 ;  /* 0x000000fffff77224 */ /* 0x002fe200078e00d3 */
[----:B------:R-:W-:Y:S02]  /*27400*/  LEA.HI.X.SX32 R213, R248, R3, 0x2, P5 ;  /* 0x00000003f8d57211 */ /* 0x000fe400028f16ff */
[----:B------:R-:W-:-:S02]  /*27410*/  LEA R246, P1, R211, R0, 0x2 ;  /* 0x00000000d3f67211 */ /* 0x000fc400078210ff */
[-C--:B------:R-:W-:Y:S01]  /*27420*/  LEA.HI.X.SX32 R203, R210, R3.reuse, 0x2, P0 ;  /* 0x00000003d2cb7211 */ /* 0x080fe200000f16ff */
[----:B------:R-:W-:Y:S01]  /*27430*/  IMAD.MOV.U32 R205, RZ, RZ, R215 ;  /* 0x000000ffffcd7224 */ /* 0x000fe200078e00d7 */
[-C--:B------:R-:W-:Y:S01]  /*27440*/  LEA R204, P2, R215, R0.reuse, 0x2 ;  /* 0x00000000d7cc7211 */ /* 0x080fe200078410ff */
[----:B------:R1:W-:Y:S01]  /*27450*/  STL.64 [R1+0x438], R212 ;  /* 0x000438d401007387 */ /* 0x0003e20000100a00 */
[-C--:B------:R-:W-:Y:S01]  /*27460*/  LEA.HI.X.SX32 R247, R247, R3.reuse, 0x2, P1 ;  /* 0x00000003f7f77211 */ /* 0x080fe200008f16ff */
[----:B------:R-:W-:Y:S01]  /*27470*/  IMAD.MOV.U32 R245, RZ, RZ, R243 ;  /* 0x000000fffff57224 */ /* 0x000fe200078e00f3 */
[-C--:B------:R-:W-:Y:S01]  /*27480*/  LEA R244, P3, R243, R0.reuse, 0x2 ;  /* 0x00000000f3f47211 */ /* 0x080fe200078610ff */
[----:B------:R-:W2:Y:S01]  /*27490*/  LDL.LU R250, [R1+0x4e4] ;  /* 0x0004e40001fa7983 */ /* 0x000ea20000300800 */
[----:B------:R-:W-:Y:S01]  /*274a0*/  IMAD.MOV.U32 R207, RZ, RZ, R219 ;  /* 0x000000ffffcf7224 */ /* 0x000fe200078e00db */
[----:B------:R-:W-:Y:S02]  /*274b0*/  LEA R206, P4, R219, R0, 0x2 ;  /* 0x00000000dbce7211 */ /* 0x000fe400078810ff */
[----:B------:R1:W-:Y:S01]  /*274c0*/  STL.64 [R1+0x430], R202 ;  /* 0x000430ca01007387 */ /* 0x0003e20000100a00 */
[----:B------:R-:W-:-:S02]  /*274d0*/  LEA.HI.X.SX32 R205, R205, R3, 0x2, P2 ;  /* 0x00000003cdcd7211 */ /* 0x000fc400010f16ff */
[-C--:B------:R-:W-:Y:S01]  /*274e0*/  LEA.HI.X.SX32 R245, R245, R3.reuse, 0x2, P3 ;  /* 0x00000003f5f57211 */ /* 0x080fe200018f16ff */
[----:B-1----:R-:W-:Y:S01]  /*274f0*/  IMAD.MOV.U32 R213, RZ, RZ, R217 ;  /* 0x000000ffffd57224 */ /* 0x002fe200078e00d9 */
[----:B------:R-:W-:Y:S02]  /*27500*/  LEA R212, P5, R217, R0, 0x2 ;  /* 0x00000000d9d47211 */ /* 0x000fe400078a10ff */
[----:B------:R-:W-:Y:S01]  /*27510*/  LEA.HI.X.SX32 R207, R207, R3, 0x2, P4 ;  /* 0x00000003cfcf7211 */ /* 0x000fe200020f16ff */
[----:B------:R-:W2:Y:S04]  /*27520*/  LDL.LU.64 R202, [R1+0x19f0] ;  /* 0x0019f00001ca7983 */ /* 0x000ea80000300a00 */
[----:B------:R-:W2:Y:S04]  /*27530*/  LDL.LU R248, [R1+0x4e8] ;  /* 0x0004e80001f87983 */ /* 0x000ea80000300800 */
[----:B------:R1:W-:Y:S01]  /*27540*/  STL.64 [R1+0x428], R246 ;  /* 0x000428f601007387 */ /* 0x0003e20000100a00 */
[----:B------:R-:W-:-:S03]  /*27550*/  MOV R219, R220 ;  /* 0x000000dc00db7202 */ /* 0x000fc60000000f00 */
[----:B------:R-:W2:Y:S01]  /*27560*/  LDL.LU R243, [R1+0x4f0] ;  /* 0x0004f00001f37983 */ /* 0x000ea20000300800 */
[----:B------:R-:W-:Y:S01]  /*27570*/  LEA.HI.X.SX32 R213, R213, R3, 0x2, P5 ;  /* 0x00000003d5d57211 */ /* 0x000fe200028f16ff */
[----:B------:R-:W-:Y:S02]  /*27580*/  IMAD.MOV.U32 R211, RZ, RZ, R214 ;  /* 0x000000ffffd37224 */ /* 0x000fe400078e00d6 */
[----:B------:R-:W2:Y:S01]  /*27590*/  LDL.LU R215, [R1+0x4f4] ;  /* 0x0004f40001d77983 */ /* 0x000ea20000300800 */
[----:B------:R-:W-:-:S03]  /*275a0*/  LEA R210, P0, R214, R0, 0x2 ;  /* 0x00000000d6d27211 */ /* 0x000fc600078010ff */
[----:B------:R3:W-:Y:S01]  /*275b0*/  STL.64 [R1+0x420], R204 ;  /* 0x000420cc01007387 */ /* 0x0007e20000100a00 */
[----:B-1----:R-:W-:Y:S01]  /*275c0*/  IMAD.MOV.U32 R247, RZ, RZ, R218 ;  /* 0x000000fffff77224 */ /* 0x002fe200078e00da */
[----:B------:R-:W-:Y:S02]  /*275d0*/  LEA R246, P1, R218, R0, 0x2 ;  /* 0x00000000daf67211 */ /* 0x000fe400078210ff */
[----:B------:R4:W-:Y:S01]  /*275e0*/  STL.64 [R1+0x418], R244 ;  /* 0x000418f401007387 */ /* 0x0009e20000100a00 */
[----:B------:R-:W-:-:S03]  /*275f0*/  IMAD.MOV.U32 R214, RZ, RZ, R219 ;  /* 0x000000ffffd67224 */ /* 0x000fc600078e00db */
[----:B------:R-:W2:Y:S01]  /*27600*/  LDL.LU R220, [R1+0x4fc] ;  /* 0x0004fc0001dc7983 */ /* 0x000ea20000300800 */
[----:B------:R-:W-:-:S03]  /*27610*/  LEA.HI.X.SX32 R211, R211, R3, 0x2, P0 ;  /* 0x00000003d3d37211 */ /* 0x000fc600000f16ff */
[----:B------:R1:W-:Y:S01]  /*27620*/  STL.64 [R1+0x450], R206 ;  /* 0x000450ce01007387 */ /* 0x0003e20000100a00 */
[----:B------:R-:W-:-:S03]  /*27630*/  LEA.HI.X.SX32 R247, R247, R3, 0x2, P1 ;  /* 0x00000003f7f77211 */ /* 0x000fc600008f16ff */
[----:B------:R-:W2:Y:S04]  /*27640*/  LDL.LU R217, [R1+0x504] ;  /* 0x0005040001d97983 */ /* 0x000ea80000300800 */
[----:B------:R2:W-:Y:S04]  /*27650*/  STL.64 [R1+0x488], R212 ;  /* 0x000488d401007387 */ /* 0x0005e80000100a00 */
[----:B------:R-:W2:Y:S04]  /*27660*/  LDL.LU R219, [R1+0x50c] ;  /* 0x00050c0001db7983 */ /* 0x000ea80000300800 */
[----:B------:R-:W2:Y:S04]  /*27670*/  LDL.LU R218, [R1+0x510] ;  /* 0x0005100001da7983 */ /* 0x000ea80000300800 */
[----:B------:R2:W-:Y:S04]  /*27680*/  STL.64 [R1+0x480], R210 ;  /* 0x000480d201007387 */ /* 0x0005e80000100a00 */
[----:B------:R2:W-:Y:S01]  /*27690*/  STL.64 [R1+0x478], R246 ;  /* 0x000478f601007387 */ /* 0x0005e20000100a00 */
[----:B---3--:R-:W-:-:S04]  /*276a0*/  LEA R204, P2, R249, R0, 0x2 ;  /* 0x00000000f9cc7211 */ /* 0x008fc800078410ff */
[----:B------:R-:W-:Y:S02]  /*276b0*/  LEA.HI.X.SX32 R205, R249, R3, 0x2, P2 ;  /* 0x00000003f9cd7211 */ /* 0x000fe400010f16ff */
[----:B------:R-:W3:Y:S01]  /*276c0*/  LDL.LU R249, [R1+0x518] ;  /* 0x0005180001f97983 */ /* 0x000ee20000300800 */
[----:B----4-:R-:W-:-:S04]  /*276d0*/  LEA R244, P3, R242, R0, 0x2 ;  /* 0x00000000f2f47211 */ /* 0x010fc800078610ff */
[----:B------:R-:W-:Y:S01]  /*276e0*/  LEA.HI.X.SX32 R245, R242, R3, 0x2, P3 ;  /* 0x00000003f2f57211 */ /* 0x000fe200018f16ff */
[----:B------:R4:W-:Y:S01]  /*276f0*/  STL.64 [R1+0x470], R204 ;  /* 0x000470cc01007387 */ /* 0x0009e20000100a00 */
[----:B-1----:R-:W-:-:S03]  /*27700*/  LEA R206, P4, R208, R0, 0x2 ;  /* 0x00000000d0ce7211 */ /* 0x002fc600078810ff */
[----:B------:R1:W-:Y:S01]  /*27710*/  STL.64 [R1+0x468], R244 ;  /* 0x000468f401007387 */ /* 0x0003e20000100a00 */
[----:B------:R-:W-:-:S03]  /*27720*/  LEA.HI.X.SX32 R207, R208, R3, 0x2, P4 ;  /* 0x00000003d0cf7211 */ /* 0x000fc600020f16ff */
[----:B------:R-:W3:Y:S04]  /*27730*/  LDL.LU R242, [R1+0x51c] ;  /* 0x00051c0001f27983 */ /* 0x000ee80000300800 */
[----:B------:R-:W3:Y:S01]  /*27740*/  LDL.LU R208, [R1+0x520] ;  /* 0x0005200001d07983 */ /* 0x000ee20000300800 */
[----:B--2---:R-:W-:-:S04]  /*27750*/  LEA R212, P5, R209, R0, 0x2 ;  /* 0x00000000d1d47211 */ /* 0x004fc800078a10ff */
[-C--:B------:R-:W-:Y:S02]  /*27760*/  LEA.HI.X.SX32 R213, R209, R3.reuse, 0x2, P5 ;  /* 0x00000003d1d57211 */ /* 0x080fe400028f16ff */
[CC--:B------:R-:W-:Y:S01]  /*27770*/  LEA R210, P0, R252.reuse, R0.reuse, 0x2 ;  /* 0x00000000fcd27211 */ /* 0x0c0fe200078010ff */
[----:B------:R2:W-:Y:S03]  /*27780*/  STL.64 [R1+0x460], R206 ;  /* 0x000460ce01007387 */ /* 0x0005e60000100a00 */
[-C--:B------:R-:W-:Y:S02]  /*27790*/  LEA.HI.X.SX32 R211, R252, R3.reuse, 0x2, P0 ;  /* 0x00000003fcd37211 */ /* 0x080fe400000f16ff */
[C---:B------:R-:W-:Y:S01]  /*277a0*/  LEA R246, P1, R251.reuse, R0, 0x2 ;  /* 0x00000000fbf67211 */ /* 0x040fe200078210ff */
[----:B------:R-:W-:Y:S01]  /*277b0*/  IMAD.MOV.U32 R209, RZ, RZ, R214 ;  /* 0x000000ffffd17224 */ /* 0x000fe200078e00d6 */
[----:B------:R2:W-:Y:S02]  /*277c0*/  STL.64 [R1+0x458], R212 ;  /* 0x000458d401007387 */ /* 0x0005e40000100a00 */
[----:B------:R-:W-:-:S02]  /*277d0*/  LEA.HI.X.SX32 R247, R251, R3, 0x2, P1 ;  /* 0x00000003fbf77211 */ /* 0x000fc400008f16ff */
[----:B------:R-:W3:Y:S01]  /*277e0*/  LDL.LU R214, [R1+0x524] ;  /* 0x0005240001d67983 */ /* 0x000ee20000300800 */
[----:B----4-:R-:W-:-:S03]  /*277f0*/  LEA R204, P2, R221, R0, 0x2 ;  /* 0x00000000ddcc7211 */ /* 0x010fc600078410ff */
[----:B------:R4:W-:Y:S01]  /*27800*/  STL.64 [R1+0x490], R210 ;  /* 0x000490d201007387 */ /* 0x0009e20000100a00 */
[----:B------:R-:W-:-:S03]  /*27810*/  LEA.HI.X.SX32 R205, R221, R3, 0x2, P2 ;  /* 0x00000003ddcd7211 */ /* 0x000fc600010f16ff */
[----:B------:R4:W-:Y:S04]  /*27820*/  STL.64 [R1+0x4c8], R246 ;  /* 0x0004c8f601007387 */ /* 0x0009e80000100a00 */
[----:B------:R-:W3:Y:S04]  /*27830*/  LDL.LU R252, [R1+0x534] ;  /* 0x0005340001fc7983 */ /* 0x000ee80000300800 */
[----:B------:R-:W3:Y:S01]  /*27840*/  LDL.LU R221, [R1+0x53c] ;  /* 0x00053c0001dd7983 */ /* 0x000ee20000300800 */
[----:B-1----:R-:W-:-:S04]  /*27850*/  LEA R244, P3, R250, R0, 0x2 ;  /* 0x00000000faf47211 */ /* 0x002fc800078610ff */
[----:B------:R-:W-:Y:S01]  /*27860*/  LEA.HI.X.SX32 R245, R250, R3, 0x2, P3 ;  /* 0x00000003faf57211 */ /* 0x000fe200018f16ff */
[----:B------:R1:W-:Y:S04]  /*27870*/  STL.64 [R1+0x4c0], R204 ;  /* 0x0004c0cc01007387 */ /* 0x0003e80000100a00 */
[----:B------:R1:W-:Y:S04]  /*27880*/  STL.64 [R1+0x4b8], R244 ;  /* 0x0004b8f401007387 */ /* 0x0003e80000100a00 */
[----:B------:R-:W3:Y:S04]  /*27890*/  LDL.LU R251, [R1+0x554] ;  /* 0x0005540001fb7983 */ /* 0x000ee80000300800 */
[----:B------:R-:W3:Y:S01]  /*278a0*/  LDL.LU R250, [R1+0x558] ;  /* 0x0005580001fa7983 */ /* 0x000ee20000300800 */
[----:B--2---:R-:W-:-:S04]  /*278b0*/  LEA R206, P4, R248, R0, 0x2 ;  /* 0x00000000f8ce7211 */ /* 0x004fc800078810ff */
[----:B------:R-:W-:Y:S02]  /*278c0*/  LEA.HI.X.SX32 R207, R248, R3, 0x2, P4 ;  /* 0x00000003f8cf7211 */ /* 0x000fe400020f16ff */
[----:B------:R-:W-:-:S04]  /*278d0*/  LEA R212, P5, R243, R0, 0x2 ;  /* 0x00000000f3d47211 */ /* 0x000fc800078a10ff */
[-C--:B------:R-:W-:Y:S02]  /*278e0*/  LEA.HI.X.SX32 R213, R243, R3.reuse, 0x2, P5 ;  /* 0x00000003f3d57211 */ /* 0x080fe400028f16ff */
[CC--:B----4-:R-:W-:Y:S01]  /*278f0*/  LEA R210, P0, R215.reuse, R0.reuse, 0x2 ;  /* 0x00000000d7d27211 */ /* 0x0d0fe200078010ff */
[----:B------:R2:W-:Y:S03]  /*27900*/  STL.64 [R1+0x4b0], R206 ;  /* 0x0004b0ce01007387 */ /* 0x0005e60000100a00 */
[----:B------:R-:W-:Y:S01]  /*27910*/  LEA.HI.X.SX32 R211, R215, R3, 0x2, P0 ;  /* 0x00000003d7d37211 */ /* 0x000fe200000f16ff */
[----:B------:R4:W-:Y:S04]  /*27920*/  STL.64 [R1+0x4a8], R212 ;  /* 0x0004a8d401007387 */ /* 0x0009e80000100a00 */
[----:B------:R-:W3:Y:S01]  /*27930*/  LDL.LU R248, [R1+0x55c] ;  /* 0x00055c0001f87983 */ /* 0x000ee20000300800 */
[----:B------:R-:W-:-:S03]  /*27940*/  LEA R246, P1, R220, R0, 0x2 ;  /* 0x00000000dcf67211 */ /* 0x000fc600078210ff */
[----:B------:R-:W3:Y:S01]  /*27950*/  LDL.LU R243, [R1+0x560] ;  /* 0x0005600001f37983 */ /* 0x000ee20000300800 */
[-C--:B------:R-:W-:Y:S02]  /*27960*/  LEA.HI.X.SX32 R247, R220, R3.reuse, 0x2, P1 ;  /* 0x00000003dcf77211 */ /* 0x080fe400008f16ff */
[CC--:B-1----:R-:W-:Y:S01]  /*27970*/  LEA R204, P2, R217.reuse, R0.reuse, 0x2 ;  /* 0x00000000d9cc7211 */ /* 0x0c2fe200078410ff */
[----:B------:R-:W3:Y:S01]  /*27980*/  LDL.LU R215, [R1+0x564] ;  /* 0x0005640001d77983 */ /* 0x000ee20000300800 */
[----:B------:R-:W-:Y:S02]  /*27990*/  IMAD.MOV.U32 R220, RZ, RZ, R224 ;  /* 0x000000ffffdc7224 */ /* 0x000fe400078e00e0 */
[----:B------:R-:W-:Y:S02]  /*279a0*/  LEA.HI.X.SX32 R205, R217, R3, 0x2, P2 ;  /* 0x00000003d9cd7211 */ /* 0x000fe400010f16ff */
[----:B------:R-:W-:Y:S01]  /*279b0*/  LEA R244, P3, R219, R0, 0x2 ;  /* 0x00000000dbf47211 */ /* 0x000fe200078610ff */
[----:B------:R-:W-:Y:S01]  /*279c0*/  STL.64 [R1+0x4a0], R210 ;  /* 0x0004a0d201007387 */ /* 0x000fe20000100a00 */
[----:B------:R-:W-:-:S02]  /*279d0*/  IMAD.MOV.U32 R224, RZ, RZ, R227 ;  /* 0x000000ffffe07224 */ /* 0x000fc400078e00e3 */
[-C--:B------:R-:W-:Y:S01]  /*279e0*/  LEA.HI.X.SX32 R245, R219, R3.reuse, 0x2, P3 ;  /* 0x00000003dbf57211 */ /* 0x080fe200018f16ff */
[----:B------:R-:W-:Y:S01]  /*279f0*/  STL.64 [R1+0x498], R246 ;  /* 0x000498f601007387 */ /* 0x000fe20000100a00 */
[-C--:B--2---:R-:W-:Y:S01]  /*27a00*/  LEA R206, P4, R218, R0.reuse, 0x2 ;  /* 0x00000000dace7211 */ /* 0x084fe200078810ff */
[----:B----4-:R-:W-:Y:S01]  /*27a10*/  IMAD.MOV.U32 R213, RZ, RZ, R222 ;  /* 0x000000ffffd57224 */ /* 0x010fe200078e00de */
[----:B------:R-:W-:Y:S01]  /*27a20*/  LEA R212, P5, R222, R0, 0x2 ;  /* 0x00000000ded47211 */ /* 0x000fe200078a10ff */
[----:B------:R-:W2:Y:S01]  /*27a30*/  LDL.LU R227, [R1+0x56c] ;  /* 0x00056c0001e37983 */ /* 0x000ea20000300800 */
[----:B------:R-:W-:-:S03]  /*27a40*/  LEA.HI.X.SX32 R207, R218, R3, 0x2, P4 ;  /* 0x00000003dacf7211 */ /* 0x000fc600020f16ff */
[----:B------:R-:W-:Y:S01]  /*27a50*/  STL.64 [R1+0x4d0], R204 ;  /* 0x0004d0cc01007387 */ /* 0x000fe20000100a00 */
[----:B------:R-:W-:-:S03]  /*27a60*/  LEA.HI.X.SX32 R213, R213, R3, 0x2, P5 ;  /* 0x00000003d5d57211 */ /* 0x000fc600028f16ff */
[----:B------:R-:W-:Y:S01]  /*27a70*/  STL.64 [R1+0x508], R244 ;  /* 0x000508f401007387 */ /* 0x000fe20000100a00 */
[----:B------:R-:W-:-:S03]  /*27a80*/  MOV R219, R220 ;  /* 0x000000dc00db7202 */ /* 0x000fc60000000f00 */
[----:B------:R-:W4:Y:S01]  /*27a90*/  LDL.LU R222, [R1+0x574] ;  /* 0x0005740001de7983 */ /* 0x000f220000300800 */
[----:B------:R-:W-:-:S03]  /*27aa0*/  IMAD.MOV.U32 R218, RZ, RZ, R224 ;  /* 0x000000ffffda7224 */ /* 0x000fc600078e00e0 */
[----:B------:R-:W4:Y:S04]  /*27ab0*/  LDL.LU R217, [R1+0x57c] ;  /* 0x00057c0001d97983 */ /* 0x000f280000300800 */
[----:B------:R-:W4:Y:S04]  /*27ac0*/  LDL.LU R220, [R1+0x594] ;  /* 0x0005940001dc7983 */ /* 0x000f280000300800 */
[----:B------:R1:W-:Y:S04]  /*27ad0*/  STL.64 [R1+0x500], R206 ;  /* 0x000500ce01007387 */ /* 0x0003e80000100a00 */
[----:B------:R-:W4:Y:S04]  /*27ae0*/  LDL.LU R224, [R1+0x598] ;  /* 0x0005980001e07983 */ /* 0x000f280000300800 */
[----:B------:R-:W-:Y:S01]  /*27af0*/  STL.64 [R1+0x4f8], R212 ;  /* 0x0004f8d401007387 */ /* 0x000fe20000100a00 */
[----:B-1----:R-:W-:Y:S01]  /*27b00*/  IMAD.MOV.U32 R207, RZ, RZ, R209 ;  /* 0x000000ffffcf7224 */ /* 0x002fe200078e00d1 */
[----:B------:R-:W-:-:S04]  /*27b10*/  LEA R206, P4, R209, R0, 0x2 ;  /* 0x00000000d1ce7211 */ /* 0x000fc800078810ff */
[----:B------:R-:W-:Y:S02]  /*27b20*/  LEA.HI.X.SX32 R207, R207, R3, 0x2, P4 ;  /* 0x00000003cfcf7211 */ /* 0x000fe400020f16ff */
[----:B---3--:R-:W-:-:S04]  /*27b30*/  LEA R210, P0, R249, R0, 0x2 ;  /* 0x00000000f9d27211 */ /* 0x008fc800078010ff */
[-C--:B------:R-:W-:Y:S02]  /*27b40*/  LEA.HI.X.SX32 R211, R249, R3.reuse, 0x2, P0 ;  /* 0x00000003f9d37211 */ /* 0x080fe400000f16ff */
[-C--:B------:R-:W-:Y:S02]  /*27b50*/  LEA R246, P1, R242, R0.reuse, 0x2 ;  /* 0x00000000f2f67211 */ /* 0x080fe400078210ff */
[-C--:B------:R-:W-:Y:S02]  /*27b60*/  LEA R204, P2, R208, R0.reuse, 0x2 ;  /* 0x00000000d0cc7211 */ /* 0x080fe400078410ff */
[-C--:B------:R-:W-:Y:S02]  /*27b70*/  LEA.HI.X.SX32 R247, R242, R3.reuse, 0x2, P1 ;  /* 0x00000003f2f77211 */ /* 0x080fe400008f16ff */
[----:B------:R-:W-:Y:S01]  /*27b80*/  LEA.HI.X.SX32 R205, R208, R3, 0x2, P2 ;  /* 0x00000003d0cd7211 */ /* 0x000fe200010f16ff */
[----:B------:R-:W-:Y:S04]  /*27b90*/  STL.64 [R1+0x4f0], R210 ;  /* 0x0004f0d201007387 */ /* 0x000fe80000100a00 */
[----:B------:R-:W-:Y:S04]  /*27ba0*/  STL.64 [R1+0x4e8], R246 ;  /* 0x0004e8f601007387 */ /* 0x000fe80000100a00 */
[----:B------:R1:W-:Y:S04]  /*27bb0*/  STL.64 [R1+0x4e0], R204 ;  /* 0x0004e0cc01007387 */ /* 0x0003e80000100a00 */
[----:B-1----:R-:W3:Y:S04]  /*27bc0*/  LDL.LU.64 R204, [R1+0x19e8] ;  /* 0x0019e80001cc7983 */ /* 0x002ee80000300a00 */
[----:B------:R-:W3:Y:S01]  /*27bd0*/  LDL.LU R242, [R1+0x5a0] ;  /* 0x0005a00001f27983 */ /* 0x000ee20000300800 */
[----:B------:R-:W-:-:S03]  /*27be0*/  LEA R244, P3, R214, R0, 0x2 ;  /* 0x00000000d6f47211 */ /* 0x000fc600078610ff */
[----:B------:R-:W3:Y:S01]  /*27bf0*/  LDL.LU R249, [R1+0x5a4] ;  /* 0x0005a40001f97983 */ /* 0x000ee20000300800 */
[-C--:B------:R-:W-:Y:S02]  /*27c00*/  LEA.HI.X.SX32 R245, R214, R3.reuse, 0x2, P3 ;  /* 0x00000003d6f57211 */ /* 0x080fe400018f16ff */
[CC--:B------:R-:W-:Y:S02]  /*27c10*/  LEA R212, P5, R252.reuse, R0.reuse, 0x2 ;  /* 0x00000000fcd47211 */ /* 0x0c0fe400078a10ff */
[C---:B------:R-:W-:Y:S02]  /*27c20*/  LEA R210, P0, R221.reuse, R0, 0x2 ;  /* 0x00000000ddd27211 */ /* 0x040fe400078010ff */
[-C--:B------:R-:W-:Y:S01]  /*27c30*/  LEA.HI.X.SX32 R213, R252, R3.reuse, 0x2, P5 ;  /* 0x00000003fcd57211 */ /* 0x080fe200028f16ff */
[----:B------:R1:W-:Y:S01]  /*27c40*/  STL.64 [R1+0x4d8], R244 ;  /* 0x0004d8f401007387 */ /* 0x0003e20000100a00 */
[----:B------:R-:W-:-:S03]  /*27c50*/  LEA.HI.X.SX32 R211, R221, R3, 0x2, P0 ;  /* 0x00000003ddd37211 */ /* 0x000fc600000f16ff */
[----:B------:R-:W3:Y:S04]  /*27c60*/  LDL.LU R214, [R1+0x5ac] ;  /* 0x0005ac0001d67983 */ /* 0x000ee80000300800 */
[----:B------:R1:W-:Y:S04]  /*27c70*/  STL.64 [R1+0x510], R206 ;  /* 0x000510ce01007387 */ /* 0x0003e80000100a00 */
[----:B------:R1:W-:Y:S04]  /*27c80*/  STL.64 [R1+0x548], R212 ;  /* 0x000548d401007387 */ /* 0x0003e80000100a00 */
[----:B------:R2:W-:Y:S04]  /*27c90*/  STL.64 [R1+0x540], R210 ;  /* 0x000540d201007387 */ /* 0x0005e80000100a00 */
[----:B------:R-:W3:Y:S01]  /*27ca0*/  LDL.LU R221, [R1+0x5bc] ;  /* 0x0005bc0001dd7983 */ /* 0x000ee20000300800 */
[----:B------:R-:W-:-:S02]  /*27cb0*/  LEA R246, P1, R251, R0, 0x2 ;  /* 0x00000000fbf67211 */ /* 0x000fc400078210ff */
[C---:B------:R-:W-:Y:S02]  /*27cc0*/  LEA R208, P2, R250.reuse, R0, 0x2 ;  /* 0x00000000fad07211 */ /* 0x040fe400078410ff */
[-C--:B------:R-:W-:Y:S02]  /*27cd0*/  LEA.HI.X.SX32 R247, R251, R3.reuse, 0x2, P1 ;  /* 0x00000003fbf77211 */ /* 0x080fe400008f16ff */
[----:B------:R-:W-:-:S03]  /*27ce0*/  LEA.HI.X.SX32 R209, R250, R3, 0x2, P2 ;  /* 0x00000003fad17211 */ /* 0x000fc600010f16ff */
[----:B------:R4:W-:Y:S04]  /*27cf0*/  STL.64 [R1+0x538], R246 ;  /* 0x000538f601007387 */ /* 0x0009e80000100a00 */
[----:B------:R4:W-:Y:S01]  /*27d00*/  STL.64 [R1+0x530], R208 ;  /* 0x000530d001007387 */ /* 0x0009e20000100a00 */
[CC--:B-1----:R-:W-:Y:S02]  /*27d10*/  LEA R244, P3, R248.reuse, R0.reuse, 0x2 ;  /* 0x00000000f8f47211 */ /* 0x0c2fe400078610ff */
[-C--:B------:R-:W-:Y:S02]  /*27d20*/  LEA R206, P4, R243, R0.reuse, 0x2 ;  /* 0x00000000f3ce7211 */ /* 0x080fe400078810ff */
[----:B------:R-:W-:Y:S02]  /*27d30*/  LEA.HI.X.SX32 R245, R248, R3, 0x2, P3 ;  /* 0x00000003f8f57211 */ /* 0x000fe400018f16ff */
[----:B------:R-:W-:-:S02]  /*27d40*/  LEA R212, P5, R215, R0, 0x2 ;  /* 0x00000000d7d47211 */ /* 0x000fc400078a10ff */
[-C--:B------:R-:W-:Y:S02]  /*27d50*/  LEA.HI.X.SX32 R207, R243, R3.reuse, 0x2, P4 ;  /* 0x00000003f3cf7211 */ /* 0x080fe400020f16ff */
[----:B------:R-:W-:Y:S01]  /*27d60*/  LEA.HI.X.SX32 R213, R215, R3, 0x2, P5 ;  /* 0x00000003d7d57211 */ /* 0x000fe200028f16ff */
[----:B------:R-:W-:Y:S01]  /*27d70*/  STL.64 [R1+0x528], R244 ;  /* 0x000528f401007387 */ /* 0x000fe20000100a00 */
[----:B------:R-:W-:-:S03]  /*27d80*/  IMAD.MOV.U32 R215, RZ, RZ, R219 ;  /* 0x000000ffffd77224 */ /* 0x000fc600078e00db */
[----:B------:R-:W3:Y:S01]  /*27d90*/  LDL.LU R252, [R1+0x5dc] ;  /* 0x0005dc0001fc7983 */ /* 0x000ee20000300800 */
[----:B--2---:R-:W-:-:S03]  /*27da0*/  LEA R210, P0, R227, R0, 0x2 ;  /* 0x00000000e3d27211 */ /* 0x004fc600078010ff */
[----:B------:R-:W-:Y:S01]  /*27db0*/  STL.64 [R1+0x520], R206 ;  /* 0x000520ce01007387 */ /* 0x000fe20000100a00 */
[----:B------:R-:W-:-:S03]  /*27dc0*/  LEA.HI.X.SX32 R211, R227, R3, 0x2, P0 ;  /* 0x00000003e3d37211 */ /* 0x000fc600000f16ff */
[----:B------:R1:W-:Y:S01]  /*27dd0*/  STL.64 [R1+0x518], R212 ;  /* 0x000518d401007387 */ /* 0x0003e20000100a00 */
[----:B------:R-:W-:Y:S01]  /*27de0*/  IMAD.MOV.U32 R227, RZ, RZ, R229 ;  /* 0x000000ffffe37224 */ /* 0x000fe200078e00e5 */
[CC--:B----4-:R-:W-:Y:S02]  /*27df0*/  LEA R246, P1, R222.reuse, R0.reuse, 0x2 ;  /* 0x00000000def67211 */ /* 0x0d0fe400078210ff */
[CC--:B------:R-:W-:Y:S01]  /*27e00*/  LEA R208, P2, R217.reuse, R0.reuse, 0x2 ;  /* 0x00000000d9d07211 */ /* 0x0c0fe200078410ff */
[----:B-1----:R-:W2:Y:S01]  /*27e10*/  LDL.LU R213, [R1+0x5e0] ;  /* 0x0005e00001d57983 */ /* 0x002ea20000300800 */
[-C--:B------:R-:W-:Y:S02]  /*27e20*/  LEA.HI.X.SX32 R247, R222, R3.reuse, 0x2, P1 ;  /* 0x00000003def77211 */ /* 0x080fe400008f16ff */
[----:B------:R-:W-:Y:S01]  /*27e30*/  LEA R244, P3, R220, R0, 0x2 ;  /* 0x00000000dcf47211 */ /* 0x000fe200078610ff */
[----:B------:R-:W4:Y:S01]  /*27e40*/  LDL.LU R219, [R1+0x5e4] ;  /* 0x0005e40001db7983 */ /* 0x000f220000300800 */
[----:B------:R-:W-:-:S03]  /*27e50*/  LEA.HI.X.SX32 R209, R217, R3, 0x2, P2 ;  /* 0x00000003d9d17211 */ /* 0x000fc600010f16ff */
[----:B------:R-:W-:Y:S01]  /*27e60*/  STL.64 [R1+0x550], R210 ;  /* 0x000550d201007387 */ /* 0x000fe20000100a00 */
[-C--:B------:R-:W-:Y:S02]  /*27e70*/  LEA.HI.X.SX32 R245, R220, R3.reuse, 0x2, P3 ;  /* 0x00000003dcf57211 */ /* 0x080fe400018f16ff */
[-C--:B------:R-:W-:Y:S01]  /*27e80*/  LEA R206, P4, R224, R0.reuse, 0x2 ;  /* 0x00000000e0ce7211 */ /* 0x080fe200078810ff */
[----:B------:R-:W4:Y:S01]  /*27e90*/  LDL.LU R229, [R1+0x5ec] ;  /* 0x0005ec0001e57983 */ /* 0x000f220000300800 */
[----:B------:R-:W-:Y:S01]  /*27ea0*/  IMAD.MOV.U32 R251, RZ, RZ, R218 ;  /* 0x000000fffffb7224 */ /* 0x000fe200078e00da */
[----:B------:R-:W-:Y:S02]  /*27eb0*/  LEA R250, P5, R218, R0, 0x2 ;  /* 0x00000000dafa7211 */ /* 0x000fe400078a10ff */
[----:B------:R-:W4:Y:S01]  /*27ec0*/  LDL.LU R222, [R1+0x5f4] ;  /* 0x0005f40001de7983 */ /* 0x000f220000300800 */
[----:B------:R-:W-:-:S03]  /*27ed0*/  LEA.HI.X.SX32 R207, R224, R3, 0x2, P4 ;  /* 0x00000003e0cf7211 */ /* 0x000fc600020f16ff */
[----:B------:R-:W-:Y:S04]  /*27ee0*/  STL.64 [R1+0x588], R246 ;  /* 0x000588f601007387 */ /* 0x000fe80000100a00 */
[----:B------:R-:W-:Y:S01]  /*27ef0*/  STL.64 [R1+0x580], R208 ;  /* 0x000580d001007387 */ /* 0x000fe20000100a00 */
[----:B------:R-:W-:-:S03]  /*27f00*/  LEA.HI.X.SX32 R251, R251, R3, 0x2, P5 ;  /* 0x00000003fbfb7211 */ /* 0x000fc600028f16ff */
[----:B------:R-:W4:Y:S04]  /*27f10*/  LDL.LU R248, [R1+0x5fc] ;  /* 0x0005fc0001f87983 */ /* 0x000f280000300800 */
[----:B------:R-:W4:Y:S04]  /*27f20*/  LDL.LU R212, [R1+0x614] ;  /* 0x0006140001d47983 */ /* 0x000f280000300800 */
[----:B------:R1:W-:Y:S04]  /*27f30*/  STL.64 [R1+0x578], R244 ;  /* 0x000578f401007387 */ /* 0x0003e80000100a00 */
[----:B------:R-:W4:Y:S04]  /*27f40*/  LDL.LU R217, [R1+0x618] ;  /* 0x0006180001d97983 */ /* 0x000f280000300800 */
[----:B------:R-:W4:Y:S04]  /*27f50*/  LDL.LU R243, [R1+0x61c] ;  /* 0x00061c0001f37983 */ /* 0x000f280000300800 */
[----:B------:R1:W-:Y:S02]  /*27f60*/  STL.64 [R1+0x570], R206 ;  /* 0x000570ce01007387 */ /* 0x0003e40000100a00 */
[----:B-1----:R-:W-:-:S02]  /*27f70*/  LEA R244, P3, R223, R0, 0x2 ;  /* 0x00000000dff47211 */ /* 0x002fc400078610ff */
[----:B------:R-:W-:Y:S01]  /*27f80*/  MOV R245, R223 ;  /* 0x000000df00f57202 */ /* 0x000fe20000000f00 */
[----:B------:R-:W-:Y:S01]  /*27f90*/  IMAD.MOV.U32 R223, RZ, RZ, R227 ;  /* 0x000000ffffdf7224 */ /* 0x000fe200078e00e3 */
[----:B------:R-:W4:Y:S04]  /*27fa0*/  LDL.LU.64 R206, [R1+0x19e0] ;  /* 0x0019e00001ce7983 */ /* 0x000f280000300a00 */
[----:B------:R-:W4:Y:S04]  /*27fb0*/  LDL.LU R220, [R1+0x620] ;  /* 0x0006200001dc7983 */ /* 0x000f280000300800 */
[----:B------:R1:W-:Y:S01]  /*27fc0*/  STL.64 [R1+0x568], R250 ;  /* 0x000568fa01007387 */ /* 0x0003e20000100a00 */
[----:B------:R-:W-:Y:S01]  /*27fd0*/  IMAD.MOV.U32 R218, RZ, RZ, R225 ;  /* 0x000000ffffda7224 */ /* 0x000fe200078e00e1 */
[----:B------:R-:W-:-:S02]  /*27fe0*/  LEA.HI.X.SX32 R245, R245, R3, 0x2, P3 ;  /* 0x00000003f5f57211 */ /* 0x000fc400018f16ff */
[-C--:B-1----:R-:W-:Y:S01]  /*27ff0*/  LEA R250, P5, R226, R0.reuse, 0x2 ;  /* 0x00000000e2fa7211 */ /* 0x082fe200078a10ff */
[----:B------:R-:W-:Y:S01]  /*28000*/  IMAD.MOV.U32 R251, RZ, RZ, R226 ;  /* 0x000000fffffb7224 */ /* 0x000fe200078e00e2 */
[----:B---3--:R-:W-:-:S04]  /*28010*/  LEA R210, P0, R242, R0, 0x2 ;  /* 0x00000000f2d27211 */ /* 0x008fc800078010ff */
[----:B------:R-:W-:Y:S02]  /*28020*/  LEA.HI.X.SX32 R211, R242, R3, 0x2, P0 ;  /* 0x00000003f2d37211 */ /* 0x000fe400000f16ff */
[----:B------:R-:W-:-:S03]  /*28030*/  LEA R246, P1, R249, R0, 0x2 ;  /* 0x00000000f9f67211 */ /* 0x000fc600078210ff */
[----:B------:R-:W-:Y:S01]  /*28040*/  STL.64 [R1+0x560], R210 ;  /* 0x000560d201007387 */ /* 0x000fe20000100a00 */
[----:B------:R-:W-:-:S03]  /*28050*/  LEA.HI.X.SX32 R247, R249, R3, 0x2, P1 ;  /* 0x00000003f9f77211 */ /* 0x000fc600008f16ff */
[----:B------:R-:W3:Y:S04]  /*28060*/  LDL.LU R227, [R1+0x624] ;  /* 0x0006240001e37983 */ /* 0x000ee80000300800 */
[----:B------:R-:W3:Y:S01]  /*28070*/  LDL.LU R242, [R1+0x62c] ;  /* 0x00062c0001f27983 */ /* 0x000ee20000300800 */
[----:B------:R-:W-:-:S03]  /*28080*/  LEA R208, P2, R214, R0, 0x2 ;  /* 0x00000000d6d07211 */ /* 0x000fc600078410ff */
[----:B------:R-:W-:Y:S01]  /*28090*/  STL.64 [R1+0x558], R246 ;  /* 0x000558f601007387 */ /* 0x000fe20000100a00 */
[----:B------:R-:W-:-:S03]  /*280a0*/  LEA.HI.X.SX32 R209, R214, R3, 0x2, P2 ;  /* 0x00000003d6d17211 */ /* 0x000fc600010f16ff */
[----:B------:R-:W3:Y:S04]  /*280b0*/  LDL.LU R249, [R1+0x634] ;  /* 0x0006340001f97983 */ /* 0x000ee80000300800 */
[----:B------:R-:W3:Y:S01]  /*280c0*/  LDL.LU R226, [R1+0x63c] ;  /* 0x00063c0001e27983 */ /* 0x000ee20000300800 */
[----:B------:R-:W-:-:S03]  /*280d0*/  LEA R224, P4, R221, R0, 0x2 ;  /* 0x00000000dde07211 */ /* 0x000fc600078810ff */
[----:B------:R1:W-:Y:S01]  /*280e0*/  STL.64 [R1+0x590], R208 ;  /* 0x000590d001007387 */ /* 0x0003e20000100a00 */
[----:B------:R-:W-:Y:S01]  /*280f0*/  LEA.HI.X.SX32 R225, R221, R3, 0x2, P4 ;  /* 0x00000003dde17211 */ /* 0x000fe200020f16ff */
[----:B------:R-:W-:Y:S02]  /*28100*/  IMAD.MOV.U32 R221, RZ, RZ, R228 ;  /* 0x000000ffffdd7224 */ /* 0x000fe400078e00e4 */
[----:B-1----:R-:W3:Y:S04]  /*28110*/  LDL.LU.64 R208, [R1+0x19d8] ;  /* 0x0019d80001d07983 */ /* 0x002ee80000300a00 */
[----:B------:R4:W-:Y:S04]  /*28120*/  STL.64 [R1+0x5c8], R244 ;  /* 0x0005c8f401007387 */ /* 0x0009e80000100a00 */
[----:B------:R1:W-:Y:S04]  /*28130*/  STL.64 [R1+0x5c0], R224 ;  /* 0x0005c0e001007387 */ /* 0x0003e80000100a00 */
[----:B------:R-:W3:Y:S01]  /*28140*/  LDL.LU R228, [R1+0x65c] ;  /* 0x00065c0001e47983 */ /* 0x000ee20000300800 */
[----:B------:R-:W-:Y:S01]  /*28150*/  IMAD.MOV.U32 R211, RZ, RZ, R215 ;  /* 0x000000ffffd37224 */ /* 0x000fe200078e00d7 */
[----:B------:R-:W-:-:S02]  /*28160*/  LEA R210, P0, R215, R0, 0x2 ;  /* 0x00000000d7d27211 */ /* 0x000fc400078010ff */
[-C--:B------:R-:W-:Y:S02]  /*28170*/  LEA.HI.X.SX32 R251, R251, R3.reuse, 0x2, P5 ;  /* 0x00000003fbfb7211 */ /* 0x080fe400028f16ff */
[----:B------:R-:W-:-:S03]  /*28180*/  LEA.HI.X.SX32 R211, R211, R3, 0x2, P0 ;  /* 0x00000003d3d37211 */ /* 0x000fc600000f16ff */
[----:B------:R1:W-:Y:S01]  /*28190*/  STL.64 [R1+0x5b8], R250 ;  /* 0x0005b8fa01007387 */ /* 0x0003e20000100a00 */
[----:B------:R-:W-:-:S04]  /*281a0*/  LEA R246, P1, R252, R0, 0x2 ;  /* 0x00000000fcf67211 */ /* 0x000fc800078210ff */
[-C--:B------:R-:W-:Y:S01]  /*281b0*/  LEA.HI.X.SX32 R247, R252, R3.reuse, 0x2, P1 ;  /* 0x00000003fcf77211 */ /* 0x080fe200008f16ff */
[----:B------:R1:W-:Y:S04]  /*281c0*/  STL.64 [R1+0x5b0], R210 ;  /* 0x0005b0d201007387 */ /* 0x0003e80000100a00 */
[----:B------:R1:W-:Y:S01]  /*281d0*/  STL.64 [R1+0x5a8], R246 ;  /* 0x0005a8f601007387 */ /* 0x0003e20000100a00 */
[-C--:B--2---:R-:W-:Y:S02]  /*281e0*/  LEA R214, P2, R213, R0.reuse, 0x2 ;  /* 0x00000000d5d67211 */ /* 0x084fe400078410ff */
[----:B----4-:R-:W-:Y:S02]  /*281f0*/  LEA R244, P3, R219, R0, 0x2 ;  /* 0x00000000dbf47211 */ /* 0x010fe400078610ff */
[----:B------:R-:W-:-:S02]  /*28200*/  LEA.HI.X.SX32 R215, R213, R3, 0x2, P2 ;  /* 0x00000003d5d77211 */ /* 0x000fc400010f16ff */
[-C--:B------:R-:W-:Y:S02]  /*28210*/  LEA.HI.X.SX32 R245, R219, R3.reuse, 0x2, P3 ;  /* 0x00000003dbf57211 */ /* 0x080fe400018f16ff */
[CC--:B-1----:R-:W-:Y:S02]  /*28220*/  LEA R224, P4, R229.reuse, R0.reuse, 0x2 ;  /* 0x00000000e5e07211 */ /* 0x0c2fe400078810ff */
[C---:B------:R-:W-:Y:S01]  /*28230*/  LEA R250, P5, R222.reuse, R0, 0x2 ;  /* 0x00000000defa7211 */ /* 0x040fe200078a10ff */
[----:B------:R1:W-:Y:S01]  /*28240*/  STL.64 [R1+0x5a0], R214 ;  /* 0x0005a0d601007387 */ /* 0x0003e20000100a00 */
[-C--:B------:R-:W-:Y:S02]  /*28250*/  LEA.HI.X.SX32 R225, R229, R3.reuse, 0x2, P4 ;  /* 0x00000003e5e17211 */ /* 0x080fe400020f16ff */
[----:B------:R-:W-:Y:S01]  /*28260*/  LEA.HI.X.SX32 R251, R222, R3, 0x2, P5 ;  /* 0x00000003defb7211 */ /* 0x000fe200028f16ff */
[----:B------:R2:W-:Y:S01]  /*28270*/  STL.64 [R1+0x598], R244 ;  /* 0x000598f401007387 */ /* 0x0005e20000100a00 */
[----:B------:R-:W-:-:S03]  /*28280*/  IMAD.MOV.U32 R213, RZ, RZ, R221 ;  /* 0x000000ffffd57224 */ /* 0x000fc600078e00dd */
[----:B------:R-:W4:Y:S01]  /*28290*/  LDL.LU R229, [R1+0x668] ;  /* 0x0006680001e57983 */ /* 0x000f220000300800 */
[-C--:B------:R-:W-:Y:S02]  /*282a0*/  LEA R210, P0, R248, R0.reuse, 0x2 ;  /* 0x00000000f8d27211 */ /* 0x080fe400078010ff */
[-C--:B------:R-:W-:Y:S02]  /*282b0*/  LEA R246, P1, R212, R0.reuse, 0x2 ;  /* 0x00000000d4f67211 */ /* 0x080fe400078210ff */
[-C--:B------:R-:W-:Y:S01]  /*282c0*/  LEA.HI.X.SX32 R211, R248, R3.reuse, 0x2, P0 ;  /* 0x00000003f8d37211 */ /* 0x080fe200000f16ff */
[----:B------:R2:W-:Y:S01]  /*282d0*/  STL.64 [R1+0x5d0], R224 ;  /* 0x0005d0e001007387 */ /* 0x0005e20000100a00 */
[-C--:B------:R-:W-:Y:S02]  /*282e0*/  LEA.HI.X.SX32 R247, R212, R3.reuse, 0x2, P1 ;  /* 0x00000003d4f77211 */ /* 0x080fe400008f16ff */
[-C--:B-1----:R-:W-:Y:S01]  /*282f0*/  LEA R214, P2, R217, R0.reuse, 0x2 ;  /* 0x00000000d9d67211 */ /* 0x082fe200078410ff */
[----:B------:R1:W-:Y:S01]  /*28300*/  STL.64 [R1+0x608], R250 ;  /* 0x000608fa01007387 */ /* 0x0003e20000100a00 */
[----:B--2---:R-:W-:Y:S01]  /*28310*/  LEA R244, P3, R243, R0, 0x2 ;  /* 0x00000000f3f47211 */ /* 0x004fe200078610ff */
[----:B------:R-:W-:Y:S01]  /*28320*/  IMAD.MOV.U32 R221, RZ, RZ, R235 ;  /* 0x000000ffffdd7224 */ /* 0x000fe200078e00eb */
[-C--:B------:R-:W-:Y:S01]  /*28330*/  LEA.HI.X.SX32 R215, R217, R3.reuse, 0x2, P2 ;  /* 0x00000003d9d77211 */ /* 0x080fe200010f16ff */
[----:B------:R-:W2:Y:S01]  /*28340*/  LDL.LU R235, [R1+0x664] ;  /* 0x0006640001eb7983 */ /* 0x000ea20000300800 */
[----:B------:R-:W-:-:S03]  /*28350*/  LEA.HI.X.SX32 R245, R243, R3, 0x2, P3 ;  /* 0x00000003f3f57211 */ /* 0x000fc600018f16ff */
[----:B------:R-:W-:Y:S01]  /*28360*/  STL.64 [R1+0x600], R210 ;  /* 0x000600d201007387 */ /* 0x000fe20000100a00 */
[----:B------:R-:W-:-:S03]  /*28370*/  IMAD.MOV.U32 R219, RZ, RZ, R223 ;  /* 0x000000ffffdb7224 */ /* 0x000fc600078e00df */
[----:B------:R-:W-:Y:S04]  /*28380*/  STL.64 [R1+0x5f8], R246 ;  /* 0x0005f8f601007387 */ /* 0x000fe80000100a00 */
[----:B------:R-:W2:Y:S01]  /*28390*/  LDL.LU R217, [R1+0x67c] ;  /* 0x00067c0001d97983 */ /* 0x000ea20000300800 */
[----:B------:R-:W-:-:S03]  /*283a0*/  LEA R224, P4, R220, R0, 0x2 ;  /* 0x00000000dce07211 */ /* 0x000fc600078810ff */
[----:B------:R-:W-:Y:S01]  /*283b0*/  STL.64 [R1+0x5f0], R214 ;  /* 0x0005f0d601007387 */ /* 0x000fe20000100a00 */
[----:B------:R-:W-:-:S03]  /*283c0*/  LEA.HI.X.SX32 R225, R220, R3, 0x2, P4 ;  /* 0x00000003dce17211 */ /* 0x000fc600020f16ff */
[----:B------:R1:W-:Y:S04]  /*283d0*/  STL.64 [R1+0x5e8], R244 ;  /* 0x0005e8f401007387 */ /* 0x0003e80000100a00 */
[----:B-1----:R-:W2:Y:S01]  /*283e0*/  LDL.LU R250, [R1+0x69c] ;  /* 0x00069c0001fa7983 */ /* 0x002ea20000300800 */
[----:B------:R-:W-:-:S03]  /*283f0*/  MOV R248, R213 ;  /* 0x000000d500f87202 */ /* 0x000fc60000000f00 */
[----:B------:R-:W2:Y:S04]  /*28400*/  LDL.LU R244, [R1+0x6a0] ;  /* 0x0006a00001f47983 */ /* 0x000ea80000300800 */
[----:B------:R-:W2:Y:S04]  /*28410*/  LDL.LU R243, [R1+0x6a4] ;  /* 0x0006a40001f37983 */ /* 0x000ea80000300800 */
[----:B------:R1:W-:Y:S01]  /*28420*/  STL.64 [R1+0x5e0], R224 ;  /* 0x0005e0e001007387 */ /* 0x0003e20000100a00 */
[----:B------:R-:W-:Y:S01]  /*28430*/  IMAD.MOV.U32 R247, RZ, RZ, R218 ;  /* 0x000000fffff77224 */ /* 0x000fe200078e00da */
[----:B------:R-:W-:-:S04]  /*28440*/  LEA R246, P3, R218, R0, 0x2 ;  /* 0x00000000daf67211 */ /* 0x000fc800078610ff */
[----:B------:R-:W-:Y:S01]  /*28450*/  LEA.HI.X.SX32 R247, R247, R3, 0x2, P3 ;  /* 0x00000003f7f77211 */ /* 0x000fe200018f16ff */
[----:B-1----:R-:W-:Y:S02]  /*28460*/  IMAD.MOV.U32 R225, RZ, RZ, R219 ;  /* 0x000000ffffe17224 */ /* 0x002fe400078e00db */
[----:B------:R-:W-:Y:S01]  /*28470*/  IMAD.MOV.U32 R219, RZ, RZ, R221 ;  /* 0x000000ffffdb7224 */ /* 0x000fe200078e00dd */
[----:B---3--:R-:W-:-:S04]  /*28480*/  LEA R222, P5, R227, R0, 0x2 ;  /* 0x00000000e3de7211 */ /* 0x008fc800078a10ff */
[----:B------:R-:W-:Y:S02]  /*28490*/  LEA.HI.X.SX32 R223, R227, R3, 0x2, P5 ;  /* 0x00000003e3df7211 */ /* 0x000fe400028f16ff */
[----:B------:R-:W-:-:S03]  /*284a0*/  LEA R210, P0, R242, R0, 0x2 ;  /* 0x00000000f2d27211 */ /* 0x000fc600078010ff */
[----:B------:R-:W-:Y:S01]  /*284b0*/  STL.64 [R1+0x5d8], R222 ;  /* 0x0005d8de01007387 */ /* 0x000fe20000100a00 */
[-C--:B------:R-:W-:Y:S02]  /*284c0*/  LEA.HI.X.SX32 R211, R242, R3.reuse, 0x2, P0 ;  /* 0x00000003f2d37211 */ /* 0x080fe400000f16ff */
[CC--:B------:R-:W-:Y:S01]  /*284d0*/  LEA R212, P1, R249.reuse, R0.reuse, 0x2 ;  /* 0x00000000f9d47211 */ /* 0x0c0fe200078210ff */
[----:B------:R-:W3:Y:S04]  /*284e0*/  LDL.LU R252, [R1+0x684] ;  /* 0x0006840001fc7983 */ /* 0x000ee80000300800 */
[----:B------:R-:W3:Y:S01]  /*284f0*/  LDL.LU R220, [R1+0x6a8] ;  /* 0x0006a80001dc7983 */ /* 0x000ee20000300800 */
[C---:B------:R-:W-:Y:S02]  /*28500*/  LEA R214, P2, R226.reuse, R0, 0x2 ;  /* 0x00000000e2d67211 */ /* 0x040fe400078410ff */
[-C--:B------:R-:W-:Y:S01]  /*28510*/  LEA.HI.X.SX32 R213, R249, R3.reuse, 0x2, P1 ;  /* 0x00000003f9d57211 */ /* 0x080fe200008f16ff */
[----:B------:R-:W3:Y:S04]  /*28520*/  LDL.LU R227, [R1+0x6ac] ;  /* 0x0006ac0001e37983 */ /* 0x000ee80000300800 */
[----:B------:R-:W3:Y:S01]  /*28530*/  LDL.LU R245, [R1+0x6bc] ;  /* 0x0006bc0001f57983 */ /* 0x000ee20000300800 */
[----:B------:R-:W-:-:S03]  /*28540*/  LEA.HI.X.SX32 R215, R226, R3, 0x2, P2 ;  /* 0x00000003e2d77211 */ /* 0x000fc600010f16ff */
[----:B------:R1:W-:Y:S01]  /*28550*/  STL.64 [R1+0x610], R210 ;  /* 0x000610d201007387 */ /* 0x0003e20000100a00 */
[----:B------:R-:W-:-:S03]  /*28560*/  LEA R218, P0, R221, R0, 0x2 ;  /* 0x00000000ddda7211 */ /* 0x000fc600078010ff */
[----:B-1----:R-:W3:Y:S04]  /*28570*/  LDL.LU.64 R210, [R1+0x19d0] ;  /* 0x0019d00001d27983 */ /* 0x002ee80000300a00 */
[----:B------:R-:W3:Y:S04]  /*28580*/  LDL.LU R251, [R1+0x694] ;  /* 0x0006940001fb7983 */ /* 0x000ee80000300800 */
[----:B------:R-:W3:Y:S01]  /*28590*/  LDL.LU R242, [R1+0x6d4] ;  /* 0x0006d40001f27983 */ /* 0x000ee20000300800 */
[----:B------:R-:W-:-:S03]  /*285a0*/  LEA R224, P4, R228, R0, 0x2 ;  /* 0x00000000e4e07211 */ /* 0x000fc600078810ff */
[----:B------:R1:W-:Y:S04]  /*285b0*/  STL.64 [R1+0x648], R212 ;  /* 0x000648d401007387 */ /* 0x0003e80000100a00 */
[----:B-1----:R-:W3:Y:S04]  /*285c0*/  LDL.LU.64 R212, [R1+0x19c8] ;  /* 0x0019c80001d47983 */ /* 0x002ee80000300a00 */
[----:B------:R-:W3:Y:S04]  /*285d0*/  LDL.LU R221, [R1+0x6dc] ;  /* 0x0006dc0001dd7983 */ /* 0x000ee80000300800 */
[----:B------:R-:W3:Y:S04]  /*285e0*/  LDL.LU R226, [R1+0x6e0] ;  /* 0x0006e00001e27983 */ /* 0x000ee80000300800 */
[----:B------:R-:W-:Y:S04]  /*285f0*/  STL.64 [R1+0x640], R214 ;  /* 0x000640d601007387 */ /* 0x000fe80000100a00 */
[----:B------:R1:W-:Y:S02]  /*28600*/  STL.64 [R1+0x638], R246 ;  /* 0x000638f601007387 */ /* 0x0003e40000100a00 */
[----:B-1----:R-:W-:Y:S01]  /*28610*/  LEA R246, P3, R225, R0, 0x2 ;  /* 0x00000000e1f67211 */ /* 0x002fe200078610ff */
[----:B------:R-:W-:Y:S01]  /*28620*/  IMAD.MOV.U32 R247, RZ, RZ, R225 ;  /* 0x000000fffff77224 */ /* 0x000fe200078e00e1 */
[----:B------:R-:W-:Y:S01]  /*28630*/  LEA.HI.X.SX32 R225, R228, R3, 0x2, P4 ;  /* 0x00000003e4e17211 */ /* 0x000fe200020f16ff */
[----:B------:R-:W-:-:S04]  /*28640*/  IMAD.MOV.U32 R228, RZ, RZ, R231 ;  /* 0x000000ffffe47224 */ /* 0x000fc800078e00e7 */
[----:B------:R1:W-:Y:S04]  /*28650*/  STL.64 [R1+0x630], R224 ;  /* 0x000630e001007387 */ /* 0x0003e80000100a00 */
[----:B------:R-:W3:Y:S01]  /*28660*/  LDL.LU R231, [R1+0x6b4] ;  /* 0x0006b40001e77983 */ /* 0x000ee20000300800 */
[----:B------:R-:W-:Y:S01]  /*28670*/  IMAD.MOV.U32 R223, RZ, RZ, R248 ;  /* 0x000000ffffdf7224 */ /* 0x000fe200078e00f8 */
[-C--:B------:R-:W-:Y:S02]  /*28680*/  LEA R222, P5, R248, R0.reuse, 0x2 ;  /* 0x00000000f8de7211 */ /* 0x080fe400078a10ff */
[----:B------:R-:W-:Y:S02]  /*28690*/  LEA.HI.X.SX32 R219, R219, R3, 0x2, P0 ;  /* 0x00000003dbdb7211 */ /* 0x000fe400000f16ff */
[----:B----4-:R-:W-:-:S02]  /*286a0*/  LEA R248, P1, R229, R0, 0x2 ;  /* 0x00000000e5f87211 */ /* 0x010fc400078210ff */
[-C--:B------:R-:W-:Y:S02]  /*286b0*/  LEA.HI.X.SX32 R223, R223, R3.reuse, 0x2, P5 ;  /* 0x00000003dfdf7211 */ /* 0x080fe400028f16ff */
[----:B------:R-:W-:-:S03]  /*286c0*/  LEA.HI.X.SX32 R249, R229, R3, 0x2, P1 ;  /* 0x00000003e5f97211 */ /* 0x000fc600008f16ff */
[----:B------:R-:W-:Y:S01]  /*286d0*/  STL.64 [R1+0x628], R222 ;  /* 0x000628de01007387 */ /* 0x000fe20000100a00 */
[----:B------:R-:W-:-:S03]  /*286e0*/  LEA.HI.X.SX32 R247, R247, R3, 0x2, P3 ;  /* 0x00000003f7f77211 */ /* 0x000fc600018f16ff */
[----:B------:R-:W-:Y:S01]  /*286f0*/  STL.64 [R1+0x620], R218 ;  /* 0x000620da01007387 */ /* 0x000fe20000100a00 */
[----:B------:R-:W-:Y:S01]  /*28700*/  IMAD.MOV.U32 R229, RZ, RZ, R234 ;  /* 0x000000ffffe57224 */ /* 0x000fe200078e00ea */
[----:B--2---:R-:W-:-:S04]  /*28710*/  LEA R214, P2, R235, R0, 0x2 ;  /* 0x00000000ebd67211 */ /* 0x004fc800078410ff */
[----:B------:R-:W-:Y:S01]  /*28720*/  LEA.HI.X.SX32 R215, R235, R3, 0x2, P2 ;  /* 0x00000003ebd77211 */ /* 0x000fe200010f16ff */
[----:B------:R-:W-:Y:S01]  /*28730*/  STL.64 [R1+0x618], R248 ;  /* 0x000618f801007387 */ /* 0x000fe20000100a00 */
[----:B-1----:R-:W-:-:S03]  /*28740*/  LEA R224, P4, R217, R0, 0x2 ;  /* 0x00000000d9e07211 */ /* 0x002fc600078810ff */
[----:B------:R1:W-:Y:S01]  /*28750*/  STL.64 [R1+0x650], R214 ;  /* 0x000650d601007387 */ /* 0x0003e20000100a00 */
[----:B------:R-:W-:-:S03]  /*28760*/  LEA.HI.X.SX32 R225, R217, R3, 0x2, P4 ;  /* 0x00000003d9e17211 */ /* 0x000fc600020f16ff */
[----:B-1----:R-:W2:Y:S01]  /*28770*/  LDL.LU.64 R214, [R1+0x19c0] ;  /* 0x0019c00001d67983 */ /* 0x002ea20000300a00 */
[----:B------:R-:W-:-:S03]  /*28780*/  LEA R248, P1, R250, R0, 0x2 ;  /* 0x00000000faf87211 */ /* 0x000fc600078210ff */
[----:B------:R1:W-:Y:S01]  /*28790*/  STL.64 [R1+0x658], R246 ;  /* 0x000658f601007387 */ /* 0x0003e20000100a00 */
[----:B------:R-:W-:-:S03]  /*287a0*/  LEA.HI.X.SX32 R249, R250, R3, 0x2, P1 ;  /* 0x00000003faf97211 */ /* 0x000fc600008f16ff */
[----:B------:R-:W4:Y:S01]  /*287b0*/  LDL.LU R217, [R1+0x19bc] ;  /* 0x0019bc0001d97983 */ /* 0x000f220000300800 */
[----:B------:R-:W-:-:S03]  /*287c0*/  LEA R234, P2, R244, R0, 0x2 ;  /* 0x00000000f4ea7211 */ /* 0x000fc600078410ff */
[----:B------:R3:W-:Y:S01]  /*287d0*/  STL.64 [R1+0x688], R224 ;  /* 0x000688e001007387 */ /* 0x0007e20000100a00 */
[----:B------:R-:W-:Y:S02]  /*287e0*/  LEA.HI.X.SX32 R235, R244, R3, 0x2, P2 ;  /* 0x00000003f4eb7211 */ /* 0x000fe400010f16ff */
[----:B-1----:R-:W-:-:S04]  /*287f0*/  LEA R246, P3, R243, R0, 0x2 ;  /* 0x00000000f3f67211 */ /* 0x002fc800078610ff */
[----:B------:R-:W-:Y:S02]  /*28800*/  LEA.HI.X.SX32 R247, R243, R3, 0x2, P3 ;  /* 0x00000003f3f77211 */ /* 0x000fe400018f16ff */
[----:B------:R-:W-:Y:S02]  /*28810*/  MOV R243, R228 ;  /* 0x000000e400f37202 */ /* 0x000fe40000000f00 */
[----:B---3--:R-:W-:-:S04]  /*28820*/  LEA R222, P5, R252, R0, 0x2 ;  /* 0x00000000fcde7211 */ /* 0x008fc800078a10ff */
[----:B------:R-:W-:Y:S02]  /*28830*/  LEA.HI.X.SX32 R223, R252, R3, 0x2, P5 ;  /* 0x00000003fcdf7211 */ /* 0x000fe400028f16ff */
[----:B------:R-:W-:-:S03]  /*28840*/  LEA R224, P4, R220, R0, 0x2 ;  /* 0x00000000dce07211 */ /* 0x000fc600078810ff */
[----:B------:R1:W-:Y:S01]  /*28850*/  STL.64 [R1+0x680], R222 ;  /* 0x000680de01007387 */ /* 0x0003e20000100a00 */
[----:B------:R-:W-:Y:S02]  /*28860*/  LEA.HI.X.SX32 R225, R220, R3, 0x2, P4 ;  /* 0x00000003dce17211 */ /* 0x000fe400020f16ff */
[-C--:B-1----:R-:W-:Y:S02]  /*28870*/  LEA R222, P5, R227, R0.reuse, 0x2 ;  /* 0x00000000e3de7211 */ /* 0x082fe400078a10ff */
[----:B------:R-:W-:-:S04]  /*28880*/  LEA R218, P0, R251, R0, 0x2 ;  /* 0x00000000fbda7211 */ /* 0x000fc800078010ff */
[----:B------:R-:W-:-:S05]  /*28890*/  LEA.HI.X.SX32 R219, R251, R3, 0x2, P0 ;  /* 0x00000003fbdb7211 */ /* 0x000fca00000f16ff */
[----:B------:R1:W-:Y:S01]  /*288a0*/  STL.64 [R1+0x678], R218 ;  /* 0x000678da01007387 */ /* 0x0003e20000100a00 */
[----:B------:R-:W-:-:S03]  /*288b0*/  LEA.HI.X.SX32 R223, R227, R3, 0x2, P5 ;  /* 0x00000003e3df7211 */ /* 0x000fc600028f16ff */
[----:B------:R-:W-:Y:S04]  /*288c0*/  STL.64 [R1+0x670], R248 ;  /* 0x000670f801007387 */ /* 0x000fe80000100a00 */
[----:B------:R-:W3:Y:S04]  /*288d0*/  LDL.LU R252, [R1+0x6fc] ;  /* 0x0006fc0001fc7983 */ /* 0x000ee80000300800 */
[----:B------:R-:W-:Y:S04]  /*288e0*/  STL.64 [R1+0x668], R234 ;  /* 0x000668ea01007387 */ /* 0x000fe80000100a00 */
[----:B------:R-:W2:Y:S04]  /*288f0*/  LDL.LU R251, [R1+0x714] ;  /* 0x0007140001fb7983 */ /* 0x000ea80000300800 */
[----:B------:R-:W-:Y:S04]  /*28900*/  STL.64 [R1+0x660], R246 ;  /* 0x000660f601007387 */ /* 0x000fe80000100a00 */
[----:B------:R-:W-:Y:S04]  /*28910*/  STL.64 [R1+0x690], R224 ;  /* 0x000690e001007387 */ /* 0x000fe80000100a00 */
[----:B------:R1:W-:Y:S02]  /*28920*/  STL.64 [R1+0x698], R222 ;  /* 0x000698de01007387 */ /* 0x0003e40000100a00 */
[----:B-1----:R-:W-:-:S04]  /*28930*/  LEA R218, P0, R231, R0, 0x2 ;  /* 0x00000000e7da7211 */ /* 0x002fc800078010ff */
[----:B------:R-:W-:-:S05]  /*28940*/  LEA.HI.X.SX32 R219, R231, R3, 0x2, P0 ;  /* 0x00000003e7db7211 */ /* 0x000fca00000f16ff */
[----:B------:R1:W-:Y:S04]  /*28950*/  STL.64 [R1+0x6c8], R218 ;  /* 0x0006c8da01007387 */ /* 0x0003e80000100a00 */
[----:B------:R-:W4:Y:S04]  /*28960*/  LDL.LU R244, [R1+0x71c] ;  /* 0x00071c0001f47983 */ /* 0x000f280000300800 */
[----:B------:R-:W4:Y:S04]  /*28970*/  LDL.LU R220, [R1+0x720] ;  /* 0x0007200001dc7983 */ /* 0x000f280000300800 */
[----:B------:R-:W4:Y:S04]  /*28980*/  LDL.LU R250, [R1+0x724] ;  /* 0x0007240001fa7983 */ /* 0x000f280000300800 */
[----:B------:R-:W4:Y:S01]  /*28990*/  LDL.LU R227, [R1+0x728] ;  /* 0x0007280001e37983 */ /* 0x000f220000300800 */
[----:B------:R-:W-:-:S03]  /*289a0*/  LEA R222, P5, R232, R0, 0x2 ;  /* 0x00000000e8de7211 */ /* 0x000fc600078a10ff */
[----:B------:R-:W4:Y:S01]  /*289b0*/  LDL.LU R228, [R1+0x72c] ;  /* 0x00072c0001e47983 */ /* 0x000f220000300800 */
[----:B------:R-:W-:Y:S02]  /*289c0*/  IMAD.MOV.U32 R223, RZ, RZ, R232 ;  /* 0x000000ffffdf7224 */ /* 0x000fe400078e00e8 */
[----:B------:R-:W-:Y:S01]  /*289d0*/  IMAD.MOV.U32 R231, RZ, RZ, R6 ;  /* 0x000000ffffe77224 */ /* 0x000fe200078e0006 */
[----:B------:R-:W4:Y:S04]  /*289e0*/  LDL.LU R232, [R1+0x734] ;  /* 0x0007340001e87983 */ /* 0x000f280000300800 */
[----:B------:R-:W4:Y:S01]  /*289f0*/  LDL.LU R6, [R1+0x73c] ;  /* 0x00073c0001067983 */ /* 0x000f220000300800 */
[-C--:B------:R-:W-:Y:S01]  /*28a00*/  LEA R248, P1, R245, R0.reuse, 0x2 ;  /* 0x00000000f5f87211 */ /* 0x080fe200078210ff */
[----:B------:R-:W-:Y:S01]  /*28a10*/  IMAD.MOV.U32 R247, RZ, RZ, R230 ;  /* 0x000000fffff77224 */ /* 0x000fe200078e00e6 */
[----:B------:R-:W-:-:S02]  /*28a20*/  LEA R234, P2, R242, R0, 0x2 ;  /* 0x00000000f2ea7211 */ /* 0x000fc400078410ff */
[-C--:B------:R-:W-:Y:S01]  /*28a30*/  LEA.HI.X.SX32 R249, R245, R3.reuse, 0x2, P1 ;  /* 0x00000003f5f97211 */ /* 0x080fe200008f16ff */
[----:B------:R-:W-:Y:S01]  /*28a40*/  IMAD.MOV.U32 R230, RZ, RZ, R239 ;  /* 0x000000ffffe67224 */ /* 0x000fe200078e00ef */
[-C--:B------:R-:W-:Y:S01]  /*28a50*/  LEA R246, P3, R221, R0.reuse, 0x2 ;  /* 0x00000000ddf67211 */ /* 0x080fe200078610ff */
[----:B------:R-:W4:Y:S01]  /*28a60*/  LDL.LU R239, [R1+0x754] ;  /* 0x0007540001ef7983 */ /* 0x000f220000300800 */
[-C--:B------:R-:W-:Y:S01]  /*28a70*/  LEA.HI.X.SX32 R235, R242, R3.reuse, 0x2, P2 ;  /* 0x00000003f2eb7211 */ /* 0x080fe200010f16ff */
[----:B-1----:R-:W-:Y:S01]  /*28a80*/  IMAD.MOV.U32 R219, RZ, RZ, R229 ;  /* 0x000000ffffdb7224 */ /* 0x002fe200078e00e5 */
[CC--:B------:R-:W-:Y:S01]  /*28a90*/  LEA R224, P4, R226.reuse, R0.reuse, 0x2 ;  /* 0x00000000e2e07211 */ /* 0x0c0fe200078810ff */
[----:B------:R1:W-:Y:S01]  /*28aa0*/  STL.64 [R1+0x6c0], R248 ;  /* 0x0006c0f801007387 */ /* 0x0003e20000100a00 */
[-C--:B------:R-:W-:Y:S01]  /*28ab0*/  LEA R218, P0, R229, R0.reuse, 0x2 ;  /* 0x00000000e5da7211 */ /* 0x080fe200078010ff */
[----:B------:R-:W-:Y:S01]  /*28ac0*/  IMAD.MOV.U32 R229, RZ, RZ, R233 ;  /* 0x000000ffffe57224 */ /* 0x000fe200078e00e9 */
[----:B------:R-:W-:Y:S01]  /*28ad0*/  LEA R242, P2, R247, R0, 0x2 ;  /* 0x00000000f7f27211 */ /* 0x000fe200078410ff */
[----:B------:R-:W4:Y:S01]  /*28ae0*/  LDL.LU R245, [R1+0x75c] ;  /* 0x00075c0001f57983 */ /* 0x000f220000300800 */
[----:B------:R-:W-:-:S03]  /*28af0*/  LEA.HI.X.SX32 R225, R226, R3, 0x2, P4 ;  /* 0x00000003e2e17211 */ /* 0x000fc600020f16ff */
[----:B------:R-:W4:Y:S01]  /*28b00*/  LDL.LU R233, [R1+0x764] ;  /* 0x0007640001e97983 */ /* 0x000f220000300800 */
[----:B-1----:R-:W-:Y:S01]  /*28b10*/  LEA R248, P1, R243, R0, 0x2 ;  /* 0x00000000f3f87211 */ /* 0x002fe200078210ff */
[----:B------:R-:W-:Y:S01]  /*28b20*/  IMAD.MOV.U32 R249, RZ, RZ, R243 ;  /* 0x000000fffff97224 */ /* 0x000fe200078e00f3 */
[----:B------:R-:W-:Y:S02]  /*28b30*/  MOV R243, R247 ;  /* 0x000000f700f37202 */ /* 0x000fe40000000f00 */
[-C--:B------:R-:W-:Y:S01]  /*28b40*/  LEA.HI.X.SX32 R247, R221, R3.reuse, 0x2, P3 ;  /* 0x00000003ddf77211 */ /* 0x080fe200018f16ff */
[----:B------:R1:W-:Y:S01]  /*28b50*/  STL.64 [R1+0x6b8], R234 ;  /* 0x0006b8ea01007387 */ /* 0x0003e20000100a00 */
[-C--:B------:R-:W-:Y:S02]  /*28b60*/  LEA.HI.X.SX32 R223, R223, R3.reuse, 0x2, P5 ;  /* 0x00000003dfdf7211 */ /* 0x080fe400028f16ff */
[-C--:B------:R-:W-:Y:S02]  /*28b70*/  LEA.HI.X.SX32 R219, R219, R3.reuse, 0x2, P0 ;  /* 0x00000003dbdb7211 */ /* 0x080fe400000f16ff */
[-C--:B------:R-:W-:Y:S01]  /*28b80*/  LEA.HI.X.SX32 R249, R249, R3.reuse, 0x2, P1 ;  /* 0x00000003f9f97211 */ /* 0x080fe200008f16ff */
[----:B-1----:R-:W4:Y:S04]  /*28b90*/  LDL.LU R234, [R1+0x760] ;  /* 0x0007600001ea7983 */ /* 0x002f280000300800 */
[----:B------:R-:W4:Y:S04]  /*28ba0*/  LDL.LU R235, [R1+0x768] ;  /* 0x0007680001eb7983 */ /* 0x000f280000300800 */
[----:B------:R-:W-:Y:S01]  /*28bb0*/  STL.64 [R1+0x6b0], R246 ;  /* 0x0006b0f601007387 */ /* 0x000fe20000100a00 */
[----:B------:R-:W-:-:S03]  /*28bc0*/  LEA.HI.X.SX32 R243, R243, R3, 0x2, P2 ;  /* 0x00000003f3f37211 */ /* 0x000fc600010f16ff */
[----:B------:R1:W-:Y:S01]  /*28bd0*/  STL.64 [R1+0x6a8], R224 ;  /* 0x0006a8e001007387 */ /* 0x0003e20000100a00 */
[----:B------:R-:W-:-:S03]  /*28be0*/  IMAD.MOV.U32 R221, RZ, RZ, R231 ;  /* 0x000000ffffdd7224 */ /* 0x000fc600078e00e7 */
[----:B-1----:R-:W4:Y:S01]  /*28bf0*/  LDL.LU R224, [R1+0x19b8] ;  /* 0x0019b80001e07983 */ /* 0x002f220000300800 */
[----:B------:R-:W-:-:S03]  /*28c00*/  IMAD.MOV.U32 R225, RZ, RZ, R230 ;  /* 0x000000ffffe17224 */ /* 0x000fc600078e00e6 */
[----:B------:R-:W4:Y:S04]  /*28c10*/  LDL.LU R226, [R1+0x76c] ;  /* 0x00076c0001e27983 */ /* 0x000f280000300800 */
[----:B------:R4:W-:Y:S04]  /*28c20*/  STL.64 [R1+0x6a0], R222 ;  /* 0x0006a0de01007387 */ /* 0x0009e80000100a00 */
[----:B------:R1:W-:Y:S04]  /*28c30*/  STL.64 [R1+0x6d0], R218 ;  /* 0x0006d0da01007387 */ /* 0x0003e80000100a00 */
[----:B------:R1:W-:Y:S04]  /*28c40*/  STL.64 [R1+0x6d8], R248 ;  /* 0x0006d8f801007387 */ /* 0x0003e80000100a00 */
[----:B------:R1:W-:Y:S01]  /*28c50*/  STL.64 [R1+0x708], R242 ;  /* 0x000708f201007387 */ /* 0x0003e20000100a00 */
[----:B---3--:R-:W-:-:S04]  /*28c60*/  LEA R246, P3, R252, R0, 0x2 ;  /* 0x00000000fcf67211 */ /* 0x008fc800078610ff */
[----:B------:R-:W-:Y:S02]  /*28c70*/  LEA.HI.X.SX32 R247, R252, R3, 0x2, P3 ;  /* 0x00000003fcf77211 */ /* 0x000fe400018f16ff */
[----:B--2---:R-:W-:-:S03]  /*28c80*/  LEA R230, P4, R251, R0, 0x2 ;  /* 0x00000000fbe67211 */ /* 0x004fc600078810ff */
[----:B------:R2:W-:Y:S01]  /*28c90*/  STL.64 [R1+0x700], R246 ;  /* 0x000700f601007387 */ /* 0x0005e20000100a00 */
[----:B------:R-:W-:-:S05]  /*28ca0*/  LEA.HI.X.SX32 R231, R251, R3, 0x2, P4 ;  /* 0x00000003fbe77211 */ /* 0x000fca00020f16ff */
[----:B------:R3:W-:Y:S01]  /*28cb0*/  STL.64 [R1+0x6f8], R230 ;  /* 0x0006f8e601007387 */ /* 0x0007e20000100a00 */
[-C--:B----4-:R-:W-:Y:S02]  /*28cc0*/  LEA R222, P5, R244, R0.reuse, 0x2 ;  /* 0x00000000f4de7211 */ /* 0x090fe400078a10ff */
[-C--:B-1----:R-:W-:Y:S02]  /*28cd0*/  LEA R218, P0, R220, R0.reuse, 0x2 ;  /* 0x00000000dcda7211 */ /* 0x082fe400078010ff */
[-C--:B------:R-:W-:Y:S02]  /*28ce0*/  LEA.HI.X.SX32 R223, R244, R3.reuse, 0x2, P5 ;  /* 0x00000003f4df7211 */ /* 0x080fe400028f16ff */
[-C--:B------:R-:W-:Y:S02]  /*28cf0*/  LEA R248, P1, R250, R0.reuse, 0x2 ;  /* 0x00000000faf87211 */ /* 0x080fe400078210ff */
[----:B------:R-:W-:Y:S02]  /*28d00*/  LEA.HI.X.SX32 R219, R220, R3, 0x2, P0 ;  /* 0x00000003dcdb7211 */ /* 0x000fe400000f16ff */
[----:B------:R-:W-:-:S02]  /*28d10*/  LEA R242, P2, R227, R0, 0x2 ;  /* 0x00000000e3f27211 */ /* 0x000fc400078410ff */
[-C--:B------:R-:W-:Y:S02]  /*28d20*/  LEA.HI.X.SX32 R249, R250, R3.reuse, 0x2, P1 ;  /* 0x00000003faf97211 */ /* 0x080fe400008f16ff */
[-C--:B--2---:R-:W-:Y:S01]  /*28d30*/  LEA R246, P3, R228, R0.reuse, 0x2 ;  /* 0x00000000e4f67211 */ /* 0x084fe200078610ff */
[----:B------:R1:W-:Y:S01]  /*28d40*/  STL.64 [R1+0x6f0], R222 ;  /* 0x0006f0de01007387 */ /* 0x0003e20000100a00 */
[-C--:B------:R-:W-:Y:S02]  /*28d50*/  LEA.HI.X.SX32 R243, R227, R3.reuse, 0x2, P2 ;  /* 0x00000003e3f37211 */ /* 0x080fe400010f16ff */
[----:B---3--:R-:W-:Y:S01]  /*28d60*/  LEA R230, P4, R232, R0, 0x2 ;  /* 0x00000000e8e67211 */ /* 0x008fe200078810ff */
[----:B------:R2:W-:Y:S01]  /*28d70*/  STL.64 [R1+0x6e8], R218 ;  /* 0x0006e8da01007387 */ /* 0x0005e20000100a00 */
[-C--:B------:R-:W-:Y:S02]  /*28d80*/  LEA.HI.X.SX32 R247, R228, R3.reuse, 0x2, P3 ;  /* 0x00000003e4f77211 */ /* 0x080fe400018f16ff */
[----:B------:R-:W-:-:S02]  /*28d90*/  LEA.HI.X.SX32 R231, R232, R3, 0x2, P4 ;  /* 0x00000003e8e77211 */ /* 0x000fc400020f16ff */
[C---:B-1----:R-:W-:Y:S01]  /*28da0*/  LEA R222, P5, R6.reuse, R0, 0x2 ;  /* 0x0000000006de7211 */ /* 0x042fe200078a10ff */
[----:B--2---:R-:W2:Y:S03]  /*28db0*/  LDL.LU.64 R218, [R1+0x19b0] ;  /* 0x0019b00001da7983 */ /* 0x004ea60000300a00 */
[----:B------:R-:W-:Y:S01]  /*28dc0*/  LEA.HI.X.SX32 R223, R6, R3, 0x2, P5 ;  /* 0x0000000306df7211 */ /* 0x000fe200028f16ff */
[----:B------:R1:W-:Y:S04]  /*28dd0*/  STL.64 [R1+0x6e0], R248 ;  /* 0x0006e0f801007387 */ /* 0x0003e80000100a00 */
[----:B------:R-:W-:Y:S04]  /*28de0*/  STL.64 [R1+0x710], R242 ;  /* 0x000710f201007387 */ /* 0x000fe80000100a00 */
[----:B------:R3:W-:Y:S01]  /*28df0*/  STL.64 [R1+0x718], R246 ;  /* 0x000718f601007387 */ /* 0x0007e20000100a00 */
[----:B-1----:R-:W-:-:S03]  /*28e00*/  IMAD.MOV.U32 R248, RZ, RZ, R225 ;  /* 0x000000fffff87224 */ /* 0x002fc600078e00e1 */
[----:B------:R-:W4:Y:S04]  /*28e10*/  LDL.LU R225, [R1+0x7a4] ;  /* 0x0007a40001e17983 */ /* 0x000f280000300800 */
[----:B------:R1:W-:Y:S01]  /*28e20*/  STL.64 [R1+0x748], R230 ;  /* 0x000748e601007387 */ /* 0x0003e20000100a00 */
[----:B---3--:R-:W-:-:S03]  /*28e30*/  IMAD.MOV.U32 R247, RZ, RZ, R240 ;  /* 0x000000fffff77224 */ /* 0x008fc600078e00f0 */
[----:B------:R3:W-:Y:S04]  /*28e40*/  STL.64 [R1+0x740], R222 ;  /* 0x000740de01007387 */ /* 0x0007e80000100a00 */
[----:B------:R-:W2:Y:S01]  /*28e50*/  LDL.LU R240, [R1+0x7a8] ;  /* 0x0007a80001f07983 */ /* 0x000ea20000300800 */
[----:B------:R-:W-:-:S03]  /*28e60*/  IMAD.MOV.U32 R232, RZ, RZ, R4 ;  /* 0x000000ffffe87224 */ /* 0x000fc600078e0004 */
[----:B------:R-:W2:Y:S01]  /*28e70*/  LDL.LU R4, [R1+0x7ac] ;  /* 0x0007ac0001047983 */ /* 0x000ea20000300800 */
[----:B------:R-:W-:-:S03]  /*28e80*/  MOV R6, R7 ;  /* 0x0000000700067202 */ /* 0x000fc60000000f00 */
[----:B------:R-:W2:Y:S01]  /*28e90*/  LDL.LU R252, [R1+0x7b4] ;  /* 0x0007b40001fc7983 */ /* 0x000ea20000300800 */
[----:B------:R-:W-:Y:S02]  /*28ea0*/  IMAD.MOV.U32 R7, RZ, RZ, R2 ;  /* 0x000000ffff077224 */ /* 0x000fe400078e0002 */
[----:B------:R-:W-:Y:S02]  /*28eb0*/  IMAD.MOV.U32 R2, RZ, RZ, R241 ;  /* 0x000000ffff027224 */ /* 0x000fe400078e00f1 */
[----:B------:R-:W2:Y:S01]  /*28ec0*/  LDL.LU R241, [R1+0x7bc] ;  /* 0x0007bc0001f17983 */ /* 0x000ea20000300800 */
[-C--:B------:R-:W-:Y:S01]  /*28ed0*/  LEA R220, P0, R239, R0.reuse, 0x2 ;  /* 0x00000000efdc7211 */ /* 0x080fe200078010ff */
[----:B------:R-:W-:Y:S01]  /*28ee0*/  IMAD.MOV.U32 R244, RZ, RZ, R221 ;  /* 0x000000fffff47224 */ /* 0x000fe200078e00dd */
[-C--:B------:R-:W-:Y:S02]  /*28ef0*/  LEA R250, P1, R245, R0.reuse, 0x2 ;  /* 0x00000000f5fa7211 */ /* 0x080fe400078210ff */
[----:B------:R-:W-:-:S02]  /*28f00*/  LEA R242, P2, R234, R0, 0x2 ;  /* 0x00000000eaf27211 */ /* 0x000fc400078410ff */
[-C--:B------:R-:W-:Y:S02]  /*28f10*/  LEA.HI.X.SX32 R221, R239, R3.reuse, 0x2, P0 ;  /* 0x00000003efdd7211 */ /* 0x080fe400000f16ff */
[-C--:B------:R-:W-:Y:S02]  /*28f20*/  LEA.HI.X.SX32 R251, R245, R3.reuse, 0x2, P1 ;  /* 0x00000003f5fb7211 */ /* 0x080fe400008f16ff */
[-C--:B------:R-:W-:Y:S01]  /*28f30*/  LEA R228, P3, R233, R0.reuse, 0x2 ;  /* 0x00000000e9e47211 */ /* 0x080fe200078610ff */
[----:B------:R3:W-:Y:S01]  /*28f40*/  STL.64 [R1+0x738], R220 ;  /* 0x000738dc01007387 */ /* 0x0007e20000100a00 */
[-C--:B------:R-:W-:Y:S02]  /*28f50*/  LEA.HI.X.SX32 R243, R234, R3.reuse, 0x2, P2 ;  /* 0x00000003eaf37211 */ /* 0x080fe400010f16ff */
[-C--:B-1----:R-:W-:Y:S01]  /*28f60*/  LEA R230, P4, R235, R0.reuse, 0x2 ;  /* 0x00000000ebe67211 */ /* 0x082fe200078810ff */
[----:B------:R-:W-:Y:S01]  /*28f70*/  IMAD.MOV.U32 R246, RZ, RZ, R229 ;  /* 0x000000fffff67224 */ /* 0x000fe200078e00e5 */
[----:B------:R-:W-:Y:S01]  /*28f80*/  LEA.HI.X.SX32 R229, R233, R3, 0x2, P3 ;  /* 0x00000003e9e57211 */ /* 0x000fe200018f16ff */
[----:B------:R-:W-:Y:S01]  /*28f90*/  IMAD.MOV.U32 R234, RZ, RZ, R237 ;  /* 0x000000ffffea7224 */ /* 0x000fe200078e00ed */
[----:B---3--:R-:W-:-:S02]  /*28fa0*/  LEA R222, P5, R226, R0, 0x2 ;  /* 0x00000000e2de7211 */ /* 0x008fc400078a10ff */
[----:B------:R-:W-:Y:S01]  /*28fb0*/  LEA.HI.X.SX32 R231, R235, R3, 0x2, P4 ;  /* 0x00000003ebe77211 */ /* 0x000fe200020f16ff */
[----:B------:R-:W3:Y:S04]  /*28fc0*/  LDL.LU.64 R220, [R1+0x19a8] ;  /* 0x0019a80001dc7983 */ /* 0x000ee80000300a00 */
[----:B------:R-:W3:Y:S04]  /*28fd0*/  LDL.LU R249, [R1+0x7d4] ;  /* 0x0007d40001f97983 */ /* 0x000ee80000300800 */
[----:B------:R1:W-:Y:S01]  /*28fe0*/  STL.64 [R1+0x730], R250 ;  /* 0x000730fa01007387 */ /* 0x0003e20000100a00 */
[----:B------:R-:W-:-:S03]  /*28ff0*/  IMAD.MOV.U32 R227, RZ, RZ, R238 ;  /* 0x000000ffffe37224 */ /* 0x000fc600078e00ee */
[----:B------:R1:W-:Y:S01]  /*29000*/  STL.64 [R1+0x728], R242 ;  /* 0x000728f201007387 */ /* 0x0003e20000100a00 */
[----:B------:R-:W-:-:S03]  /*29010*/  IMAD.MOV.U32 R239, RZ, RZ, R244 ;  /* 0x000000ffffef7224 */ /* 0x000fc600078e00f4 */
[----:B------:R-:W3:Y:S01]  /*29020*/  LDL.LU R237, [R1+0x7dc] ;  /* 0x0007dc0001ed7983 */ /* 0x000ee20000300800 */
[----:B------:R-:W-:Y:S01]  /*29030*/  LEA R238, P0, R244, R0, 0x2 ;  /* 0x00000000f4ee7211 */ /* 0x000fe200078010ff */
[----:B------:R-:W-:Y:S02]  /*29040*/  IMAD.MOV.U32 R245, RZ, RZ, R248 ;  /* 0x000000fffff57224 */ /* 0x000fe400078e00f8 */
[----:B-1----:R-:W3:Y:S01]  /*29050*/  LDL.LU R251, [R1+0x7e0] ;  /* 0x0007e00001fb7983 */ /* 0x002ee20000300800 */
[----:B------:R-:W-:-:S03]  /*29060*/  LEA.HI.X.SX32 R223, R226, R3, 0x2, P5 ;  /* 0x00000003e2df7211 */ /* 0x000fc600028f16ff */
[----:B------:R-:W3:Y:S01]  /*29070*/  LDL.LU R233, [R1+0x7e8] ;  /* 0x0007e80001e97983 */ /* 0x000ee20000300800 */
[-C--:B------:R-:W-:Y:S01]  /*29080*/  LEA R244, P1, R248, R0.reuse, 0x2 ;  /* 0x00000000f8f47211 */ /* 0x080fe200078210ff */
[----:B------:R-:W-:Y:S01]  /*29090*/  IMAD.MOV.U32 R243, RZ, RZ, R246 ;  /* 0x000000fffff37224 */ /* 0x000fe200078e00f6 */
[----:B------:R-:W-:Y:S01]  /*290a0*/  LEA R242, P2, R246, R0, 0x2 ;  /* 0x00000000f6f27211 */ /* 0x000fe200078410ff */
[----:B------:R1:W-:Y:S01]  /*290b0*/  STL.64 [R1+0x720], R228 ;  /* 0x000720e401007387 */ /* 0x0003e20000100a00 */
[----:B------:R-:W-:-:S03]  /*290c0*/  IMAD.MOV.U32 R246, RZ, RZ, R6 ;  /* 0x000000fffff67224 */ /* 0x000fc600078e0006 */
[----:B------:R1:W-:Y:S01]  /*290d0*/  STL.64 [R1+0x750], R230 ;  /* 0x000750e601007387 */ /* 0x0003e20000100a00 */
[----:B------:R-:W-:Y:S01]  /*290e0*/  IMAD.MOV.U32 R6, RZ, RZ, R7 ;  /* 0x000000ffff067224 */ /* 0x000fe200078e0007 */
[-C--:B------:R-:W-:Y:S02]  /*290f0*/  LEA.HI.X.SX32 R239, R239, R3.reuse, 0x2, P0 ;  /* 0x00000003efef7211 */ /* 0x080fe400000f16ff */
[----:B------:R-:W-:Y:S02]  /*29100*/  LEA.HI.X.SX32 R245, R245, R3, 0x2, P1 ;  /* 0x00000003f5f57211 */ /* 0x000fe400008f16ff */
[----:B-1----:R-:W-:Y:S02]  /*29110*/  LEA R228, P3, R232, R0, 0x2 ;  /* 0x00000000e8e47211 */ /* 0x002fe400078610ff */
[----:B------:R-:W-:Y:S02]  /*29120*/  MOV R229, R232 ;  /* 0x000000e800e57202 */ /* 0x000fe40000000f00 */
[----:B------:R-:W3:Y:S01]  /*29130*/  LDL.LU R232, [R1+0x7e4] ;  /* 0x0007e40001e87983 */ /* 0x000ee20000300800 */
[----:B------:R-:W-:Y:S01]  /*29140*/  IMAD.MOV.U32 R231, RZ, RZ, R247 ;  /* 0x000000ffffe77224 */ /* 0x000fe200078e00f7 */
[----:B------:R-:W-:-:S02]  /*29150*/  LEA R230, P4, R247, R0, 0x2 ;  /* 0x00000000f7e67211 */ /* 0x000fc400078810ff */
[----:B------:R-:W3:Y:S01]  /*29160*/  LDL.LU R235, [R1+0x7ec] ;  /* 0x0007ec0001eb7983 */ /* 0x000ee20000300800 */
[----:B------:R-:W-:-:S03]  /*29170*/  LEA.HI.X.SX32 R243, R243, R3, 0x2, P2 ;  /* 0x00000003f3f37211 */ /* 0x000fc600010f16ff */
[----:B------:R-:W3:Y:S01]  /*29180*/  LDL.LU R7, [R1+0x7f4] ;  /* 0x0007f40001077983 */ /* 0x000ee20000300800 */
[----:B------:R-:W-:-:S03]  /*29190*/  LEA.HI.X.SX32 R229, R229, R3, 0x2, P3 ;  /* 0x00000003e5e57211 */ /* 0x000fc600018f16ff */
[----:B------:R1:W-:Y:S01]  /*291a0*/  STL.64 [R1+0x758], R222 ;  /* 0x000758de01007387 */ /* 0x0003e20000100a00 */
[----:B------:R-:W-:Y:S01]  /*291b0*/  LEA.HI.X.SX32 R231, R231, R3, 0x2, P4 ;  /* 0x00000003e7e77211 */ /* 0x000fe200020f16ff */
[----:B------:R-:W-:Y:S02]  /*291c0*/  IMAD.MOV.U32 R247, RZ, RZ, R227 ;  /* 0x000000fffff77224 */ /* 0x000fe400078e00e3 */
[----:B-1----:R-:W3:Y:S04]  /*291d0*/  LDL.LU.64 R222, [R1+0x19a0] ;  /* 0x0019a00001de7983 */ /* 0x002ee80000300a00 */
[----:B------:R-:W3:Y:S04]  /*291e0*/  LDL.LU R250, [R1+0x7fc] ;  /* 0x0007fc0001fa7983 */ /* 0x000ee80000300800 */
[----:B------:R-:W3:Y:S04]  /*291f0*/  LDL.LU R248, [R1+0x814] ;  /* 0x0008140001f87983 */ /* 0x000ee80000300800 */
[----:B------:R2:W-:Y:S04]  /*29200*/  STL.64 [R1+0x788], R238 ;  /* 0x000788ee01007387 */ /* 0x0005e80000100a00 */
[----:B------:R1:W-:Y:S04]  /*29210*/  STL.64 [R1+0x780], R244 ;  /* 0x000780f401007387 */ /* 0x0003e80000100a00 */
[----:B------:R1:W-:Y:S04]  /*29220*/  STL.64 [R1+0x778], R242 ;  /* 0x000778f201007387 */ /* 0x0003e80000100a00 */
[----:B------:R1:W-:Y:S04]  /*29230*/  STL.64 [R1+0x770], R228 ;  /* 0x000770e401007387 */ /* 0x0003e80000100a00 */
[----:B------:R-:W-:Y:S01]  /*29240*/  STL.64 [R1+0x768], R230 ;  /* 0x000768e601007387 */ /* 0x000fe20000100a00 */
[----:B----4-:R-:W-:-:S04]  /*29250*/  LEA R226, P5, R225, R0, 0x2 ;  /* 0x00000000e1e27211 */ /* 0x010fc800078a10ff */
[----:B------:R-:W-:Y:S02]  /*29260*/  LEA.HI.X.SX32 R227, R225, R3, 0x2, P5 ;  /* 0x00000003e1e37211 */ /* 0x000fe400028f16ff */
[----:B------:R-:W4:Y:S01]  /*29270*/  LDL.LU R225, [R1+0x199c] ;  /* 0x00199c0001e17983 */ /* 0x000f220000300800 */
[----:B--2---:R-:W-:-:S03]  /*29280*/  LEA R238, P0, R240, R0, 0x2 ;  /* 0x00000000f0ee7211 */ /* 0x004fc600078010ff */
[----:B------:R-:W-:Y:S01]  /*29290*/  STL.64 [R1+0x760], R226 ;  /* 0x000760e201007387 */ /* 0x000fe20000100a00 */
[----:B------:R-:W-:-:S03]  /*292a0*/  LEA.HI.X.SX32 R239, R240, R3, 0x2, P0 ;  /* 0x00000003f0ef7211 */ /* 0x000fc600000f16ff */
[----:B------:R-:W2:Y:S01]  /*292b0*/  LDL.LU R240, [R1+0x1998] ;  /* 0x0019980001f07983 */ /* 0x000ea20000300800 */
[-C--:B-1----:R-:W-:Y:S02]  /*292c0*/  LEA R244, P1, R4, R0.reuse, 0x2 ;  /* 0x0000000004f47211 */ /* 0x082fe400078210ff */
[----:B------:R-:W-:Y:S01]  /*292d0*/  LEA R242, P2, R252, R0, 0x2 ;  /* 0x00000000fcf27211 */ /* 0x000fe200078410ff */
[----:B------:R1:W-:Y:S01]  /*292e0*/  STL.64 [R1+0x790], R238 ;  /* 0x000790ee01007387 */ /* 0x0003e20000100a00 */
[----:B------:R-:W-:-:S03]  /*292f0*/  LEA.HI.X.SX32 R245, R4, R3, 0x2, P1 ;  /* 0x0000000304f57211 */ /* 0x000fc600008f16ff */
[----:B------:R-:W4:Y:S01]  /*29300*/  LDL.LU R4, [R1+0x824] ;  /* 0x0008240001047983 */ /* 0x000f220000300800 */
[-C--:B------:R-:W-:Y:S02]  /*29310*/  LEA.HI.X.SX32 R243, R252, R3.reuse, 0x2, P2 ;  /* 0x00000003fcf37211 */ /* 0x080fe400010f16ff */
[C---:B------:R-:W-:Y:S01]  /*29320*/  LEA R228, P3, R241.reuse, R0, 0x2 ;  /* 0x00000000f1e47211 */ /* 0x040fe200078610ff */
[----:B------:R-:W-:Y:S01]  /*29330*/  STL.64 [R1+0x798], R244 ;  /* 0x000798f401007387 */ /* 0x000fe20000100a00 */
[----:B-1----:R-:W-:Y:S02]  /*29340*/  IMAD.MOV.U32 R239, RZ, RZ, R246 ;  /* 0x000000ffffef7224 */ /* 0x002fe400078e00f6 */
[----:B------:R-:W-:Y:S02]  /*29350*/  IMAD.MOV.U32 R246, RZ, RZ, R6 ;  /* 0x000000fffff67224 */ /* 0x000fe400078e0006 */
[----:B------:R-:W4:Y:S01]  /*29360*/  LDL.LU R6, [R1+0x82c] ;  /* 0x00082c0001067983 */ /* 0x000f220000300800 */
[----:B------:R-:W-:-:S03]  /*29370*/  LEA.HI.X.SX32 R229, R241, R3, 0x2, P3 ;  /* 0x00000003f1e57211 */ /* 0x000fc600018f16ff */
[----:B------:R1:W-:Y:S04]  /*29380*/  STL.64 [R1+0x7c8], R242 ;  /* 0x0007c8f201007387 */ /* 0x0003e80000100a00 */
[----:B------:R-:W4:Y:S01]  /*29390*/  LDL.LU R241, [R1+0x834] ;  /* 0x0008340001f17983 */ /* 0x000f220000300800 */
[----:B-1----:R-:W-:-:S03]  /*293a0*/  IMAD.MOV.U32 R243, RZ, RZ, R247 ;  /* 0x000000fffff37224 */ /* 0x002fc600078e00f7 */
[----:B------:R-:W4:Y:S01]  /*293b0*/  LDL.LU R247, [R1+0x83c] ;  /* 0x00083c0001f77983 */ /* 0x000f220000300800 */
[----:B---3--:R-:W-:-:S04]  /*293c0*/  LEA R230, P4, R249, R0, 0x2 ;  /* 0x00000000f9e67211 */ /* 0x008fc800078810ff */
[-C--:B------:R-:W-:Y:S02]  /*293d0*/  LEA.HI.X.SX32 R231, R249, R3.reuse, 0x2, P4 ;  /* 0x00000003f9e77211 */ /* 0x080fe400020f16ff */
[-C--:B------:R-:W-:Y:S02]  /*293e0*/  LEA R226, P5, R237, R0.reuse, 0x2 ;  /* 0x00000000ede27211 */ /* 0x080fe400078a10ff */
[----:B------:R-:W-:Y:S02]  /*293f0*/  LEA R238, P0, R251, R0, 0x2 ;  /* 0x00000000fbee7211 */ /* 0x000fe400078010ff */
[-C--:B------:R-:W-:Y:S01]  /*29400*/  LEA.HI.X.SX32 R227, R237, R3.reuse, 0x2, P5 ;  /* 0x00000003ede37211 */ /* 0x080fe200028f16ff */
[----:B------:R-:W-:Y:S01]  /*29410*/  IMAD.MOV.U32 R237, RZ, RZ, R239 ;  /* 0x000000ffffed7224 */ /* 0x000fe200078e00ef */
[----:B------:R-:W-:Y:S01]  /*29420*/  STL.64 [R1+0x7c0], R228 ;  /* 0x0007c0e401007387 */ /* 0x000fe20000100a00 */
[----:B------:R-:W-:-:S03]  /*29430*/  LEA.HI.X.SX32 R239, R251, R3, 0x2, P0 ;  /* 0x00000003fbef7211 */ /* 0x000fc600000f16ff */
[----:B------:R-:W-:Y:S01]  /*29440*/  STL.64 [R1+0x7b8], R230 ;  /* 0x0007b8e601007387 */ /* 0x000fe20000100a00 */
[----:B------:R-:W-:-:S03]  /*29450*/  LEA R242, P2, R233, R0, 0x2 ;  /* 0x00000000e9f27211 */ /* 0x000fc600078410ff */
[----:B------:R1:W-:Y:S01]  /*29460*/  STL.64 [R1+0x7b0], R226 ;  /* 0x0007b0e201007387 */ /* 0x0003e20000100a00 */
[----:B------:R-:W-:Y:S01]  /*29470*/  IMAD.MOV.U32 R251, RZ, RZ, R234 ;  /* 0x000000fffffb7224 */ /* 0x000fe200078e00ea */
[C---:B------:R-:W-:Y:S02]  /*29480*/  LEA R244, P1, R232.reuse, R0, 0x2 ;  /* 0x00000000e8f47211 */ /* 0x040fe400078210ff */
[----:B-1----:R-:W3:Y:S02]  /*29490*/  LDL.LU.64 R226, [R1+0x1990] ;  /* 0x0019900001e27983 */ /* 0x002ee40000300a00 */
[----:B------:R-:W-:Y:S02]  /*294a0*/  LEA.HI.X.SX32 R245, R232, R3, 0x2, P1 ;  /* 0x00000003e8f57211 */ /* 0x000fe400008f16ff */
[----:B------:R-:W3:Y:S01]  /*294b0*/  LDL.LU R249, [R1+0x85c] ;  /* 0x00085c0001f97983 */ /* 0x000ee20000300800 */
[----:B------:R-:W-:-:S03]  /*294c0*/  IMAD.MOV.U32 R234, RZ, RZ, R5 ;  /* 0x000000ffffea7224 */ /* 0x000fc600078e0005 */
[----:B------:R-:W-:Y:S01]  /*294d0*/  STL.64 [R1+0x7a8], R238 ;  /* 0x0007a8ee01007387 */ /* 0x000fe20000100a00 */
[-C--:B------:R-:W-:Y:S01]  /*294e0*/  LEA R228, P3, R235, R0.reuse, 0x2 ;  /* 0x00000000ebe47211 */ /* 0x080fe200078610ff */
[----:B------:R-:W-:Y:S02]  /*294f0*/  IMAD.MOV.U32 R5, RZ, RZ, R8 ;  /* 0x000000ffff057224 */ /* 0x000fe400078e0008 */
[----:B------:R1:W-:Y:S01]  /*29500*/  STL.64 [R1+0x7a0], R244 ;  /* 0x0007a0f401007387 */ /* 0x0003e20000100a00 */
[-C--:B------:R-:W-:Y:S02]  /*29510*/  LEA R230, P4, R7, R0.reuse, 0x2 ;  /* 0x0000000007e67211 */ /* 0x080fe400078810ff */
[-C--:B------:R-:W-:Y:S02]  /*29520*/  LEA.HI.X.SX32 R229, R235, R3.reuse, 0x2, P3 ;  /* 0x00000003ebe57211 */ /* 0x080fe400018f16ff */
[-C--:B------:R-:W-:Y:S02]  /*29530*/  LEA.HI.X.SX32 R231, R7, R3.reuse, 0x2, P4 ;  /* 0x0000000307e77211 */ /* 0x080fe400020f16ff */
[----:B-1----:R-:W-:Y:S01]  /*29540*/  LEA R244, P1, R243, R0, 0x2 ;  /* 0x00000000f3f47211 */ /* 0x002fe200078210ff */
[----:B------:R-:W-:Y:S01]  /*29550*/  IMAD.MOV.U32 R245, RZ, RZ, R243 ;  /* 0x000000fffff57224 */ /* 0x000fe200078e00f3 */
[----:B------:R-:W-:-:S02]  /*29560*/  LEA.HI.X.SX32 R243, R233, R3, 0x2, P2 ;  /* 0x00000003e9f37211 */ /* 0x000fc400010f16ff */
[----:B------:R-:W-:Y:S02]  /*29570*/  MOV R235, R2 ;  /* 0x0000000200eb7202 */ /* 0x000fe40000000f00 */
[----:B------:R-:W-:Y:S02]  /*29580*/  MOV R252, R236 ;  /* 0x000000ec00fc7202 */ /* 0x000fe40000000f00 */
[-C--:B------:R-:W-:Y:S02]  /*29590*/  LEA R236, P5, R250, R0.reuse, 0x2 ;  /* 0x00000000faec7211 */ /* 0x080fe400078a10ff */
[C---:B------:R-:W-:Y:S02]  /*295a0*/  LEA R238, P0, R248.reuse, R0, 0x2 ;  /* 0x00000000f8ee7211 */ /* 0x040fe400078010ff */
[-C--:B------:R-:W-:Y:S02]  /*295b0*/  LEA.HI.X.SX32 R245, R245, R3.reuse, 0x2, P1 ;  /* 0x00000003f5f57211 */ /* 0x080fe400008f16ff */
[----:B------:R-:W-:Y:S01]  /*295c0*/  LEA.HI.X.SX32 R239, R248, R3, 0x2, P0 ;  /* 0x00000003f8ef7211 */ /* 0x000fe200000f16ff */
[----:B--2---:R-:W-:-:S02]  /*295d0*/  IMAD.MOV.U32 R8, RZ, RZ, R240 ;  /* 0x000000ffff087224 */ /* 0x004fc400078e00f0 */
[----:B------:R-:W2:Y:S04]  /*295e0*/  LDL.LU R240, [R1+0x860] ;  /* 0x0008600001f07983 */ /* 0x000ea80000300800 */
[----:B------:R-:W2:Y:S04]  /*295f0*/  LDL.LU R232, [R1+0x864] ;  /* 0x0008640001e87983 */ /* 0x000ea80000300800 */
[----:B------:R-:W2:Y:S04]  /*29600*/  LDL.LU R233, [R1+0x868] ;  /* 0x0008680001e97983 */ /* 0x000ea80000300800 */
[----:B------:R1:W-:Y:S02]  /*29610*/  STL.64 [R1+0x7d0], R242 ;  /* 0x0007d0f201007387 */ /* 0x0003e40000100a00 */
[----:B-1----:R-:W-:Y:S01]  /*29620*/  LEA R242, P2, R246, R0, 0x2 ;  /* 0x00000000f6f27211 */ /* 0x002fe200078410ff */
[----:B------:R-:W-:-:S02]  /*29630*/  IMAD.MOV.U32 R243, RZ, RZ, R246 ;  /* 0x000000fffff37224 */ /* 0x000fc400078e00f6 */
[----:B------:R-:W2:Y:S04]  /*29640*/  LDL.LU R246, [R1+0x874] ;  /* 0x0008740001f67983 */ /* 0x000ea80000300800 */
[----:B------:R-:W2:Y:S04]  /*29650*/  LDL.LU R2, [R1+0x87c] ;  /* 0x00087c0001027983 */ /* 0x000ea80000300800 */
[----:B------:R4:W-:Y:S04]  /*29660*/  STL.64 [R1+0x7d8], R228 ;  /* 0x0007d8e401007387 */ /* 0x0009e80000100a00 */
[----:B------:R-:W2:Y:S04]  /*29670*/  LDL.LU R7, [R1+0x894] ;  /* 0x0008940001077983 */ /* 0x000ea80000300800 */
[----:B------:R1:W-:Y:S01]  /*29680*/  STL.64 [R1+0x808], R230 ;  /* 0x000808e601007387 */ /* 0x0003e20000100a00 */
[----:B------:R-:W-:-:S02]  /*29690*/  LEA.HI.X.SX32 R243, R243, R3, 0x2, P2 ;  /* 0x00000003f3f37211 */ /* 0x000fc400010f16ff */
[-C--:B----4-:R-:W-:Y:S02]  /*296a0*/  LEA R228, P3, R4, R0.reuse, 0x2 ;  /* 0x0000000004e47211 */ /* 0x090fe400078610ff */
[----:B-1----:R-:W-:Y:S01]  /*296b0*/  LEA R230, P4, R237, R0, 0x2 ;  /* 0x00000000ede67211 */ /* 0x002fe200078810ff */
[----:B------:R-:W-:Y:S01]  /*296c0*/  IMAD.MOV.U32 R231, RZ, RZ, R237 ;  /* 0x000000ffffe77224 */ /* 0x000fe200078e00ed */
[-C--:B------:R-:W-:Y:S02]  /*296d0*/  LEA.HI.X.SX32 R237, R250, R3.reuse, 0x2, P5 ;  /* 0x00000003faed7211 */ /* 0x080fe400028f16ff */
[----:B------:R-:W4:Y:S04]  /*296e0*/  LDL.LU R250, [R1+0x89c] ;  /* 0x00089c0001fa7983 */ /* 0x000f280000300800 */
[----:B------:R1:W-:Y:S04]  /*296f0*/  STL.64 [R1+0x800], R236 ;  /* 0x000800ec01007387 */ /* 0x0003e80000100a00 */
[----:B------:R-:W4:Y:S01]  /*29700*/  LDL.LU R248, [R1+0x8a4] ;  /* 0x0008a40001f87983 */ /* 0x000f220000300800 */
[----:B------:R-:W-:Y:S01]  /*29710*/  LEA.HI.X.SX32 R229, R4, R3, 0x2, P3 ;  /* 0x0000000304e57211 */ /* 0x000fe200018f16ff */
[----:B-1----:R-:W-:-:S02]  /*29720*/  IMAD.MOV.U32 R237, RZ, RZ, R252 ;  /* 0x000000ffffed7224 */ /* 0x002fc400078e00fc */
[----:B------:R-:W4:Y:S01]  /*29730*/  LDL.LU R252, [R1+0x8a8] ;  /* 0x0008a80001fc7983 */ /* 0x000f220000300800 */
[----:B------:R-:W-:-:S03]  /*29740*/  LEA R236, P5, R6, R0, 0x2 ;  /* 0x0000000006ec7211 */ /* 0x000fc600078a10ff */
[----:B------:R1:W-:Y:S01]  /*29750*/  STL.64 [R1+0x7f8], R238 ;  /* 0x0007f8ee01007387 */ /* 0x0003e20000100a00 */
[----:B------:R-:W-:-:S03]  /*29760*/  LEA.HI.X.SX32 R231, R231, R3, 0x2, P4 ;  /* 0x00000003e7e77211 */ /* 0x000fc600020f16ff */
[----:B------:R-:W-:Y:S04]  /*29770*/  STL.64 [R1+0x7f0], R244 ;  /* 0x0007f0f401007387 */ /* 0x000fe80000100a00 */
[----:B------:R3:W-:Y:S01]  /*29780*/  STL.64 [R1+0x7e8], R242 ;  /* 0x0007e8f201007387 */ /* 0x0007e20000100a00 */
[----:B-1----:R-:W-:-:S03]  /*29790*/  LEA R238, P0, R241, R0, 0x2 ;  /* 0x00000000f1ee7211 */ /* 0x002fc600078010ff */
[----:B------:R1:W-:Y:S01]  /*297a0*/  STL.64 [R1+0x7e0], R228 ;  /* 0x0007e0e401007387 */ /* 0x0003e20000100a00 */
[----:B---3--:R-:W-:Y:S01]  /*297b0*/  LEA R242, P2, R251, R0, 0x2 ;  /* 0x00000000fbf27211 */ /* 0x008fe200078410ff */
[----:B------:R-:W-:Y:S02]  /*297c0*/  IMAD.MOV.U32 R243, RZ, RZ, R251 ;  /* 0x000000fffff37224 */ /* 0x000fe400078e00fb */
[----:B------:R-:W-:Y:S02]  /*297d0*/  IMAD.MOV.U32 R251, RZ, RZ, R5 ;  /* 0x000000fffffb7224 */ /* 0x000fe400078e0005 */
[----:B------:R-:W-:Y:S01]  /*297e0*/  IMAD.MOV.U32 R5, RZ, RZ, R237 ;  /* 0x000000ffff057224 */ /* 0x000fe200078e00ed */
[-C--:B------:R-:W-:Y:S01]  /*297f0*/  LEA.HI.X.SX32 R237, R6, R3.reuse, 0x2, P5 ;  /* 0x0000000306ed7211 */ /* 0x080fe200028f16ff */
[----:B-1----:R-:W3:Y:S01]  /*29800*/  LDL.LU.64 R228, [R1+0x1988] ;  /* 0x0019880001e47983 */ /* 0x002ee20000300a00 */
[----:B------:R-:W-:-:S03]  /*29810*/  LEA.HI.X.SX32 R239, R241, R3, 0x2, P0 ;  /* 0x00000003f1ef7211 */ /* 0x000fc600000f16ff */
[----:B------:R-:W-:Y:S04]  /*29820*/  STL.64 [R1+0x810], R230 ;  /* 0x000810e601007387 */ /* 0x000fe80000100a00 */
[----:B------:R-:W3:Y:S04]  /*29830*/  LDL.LU R6, [R1+0x1984] ;  /* 0x0019840001067983 */ /* 0x000ee80000300800 */
[----:B------:R-:W-:Y:S01]  /*29840*/  STL.64 [R1+0x818], R236 ;  /* 0x000818ec01007387 */ /* 0x000fe20000100a00 */
[----:B------:R-:W-:-:S03]  /*29850*/  LEA R244, P1, R247, R0, 0x2 ;  /* 0x00000000f7f47211 */ /* 0x000fc600078210ff */
[----:B------:R-:W3:Y:S01]  /*29860*/  LDL.LU R241, [R1+0x1980] ;  /* 0x0019800001f17983 */ /* 0x000ee20000300800 */
[----:B------:R-:W-:-:S03]  /*29870*/  LEA.HI.X.SX32 R245, R247, R3, 0x2, P1 ;  /* 0x00000003f7f57211 */ /* 0x000fc600008f16ff */
[----:B------:R-:W-:Y:S04]  /*29880*/  STL.64 [R1+0x848], R238 ;  /* 0x000848ee01007387 */ /* 0x000fe80000100a00 */
[----:B------:R-:W3:Y:S01]  /*29890*/  LDL.LU R247, [R1+0x8bc] ;  /* 0x0008bc0001f77983 */ /* 0x000ee20000300800 */
[-C--:B------:R-:W-:Y:S02]  /*298a0*/  LEA R4, P3, R249, R0.reuse, 0x2 ;  /* 0x00000000f9047211 */ /* 0x080fe400078610ff */
[-C--:B------:R-:W-:Y:S01]  /*298b0*/  LEA.HI.X.SX32 R243, R243, R3.reuse, 0x2, P2 ;  /* 0x00000003f3f37211 */ /* 0x080fe200010f16ff */
[----:B------:R1:W-:Y:S04]  /*298c0*/  STL.64 [R1+0x840], R244 ;  /* 0x000840f401007387 */ /* 0x0003e80000100a00 */
[----:B------:R-:W-:Y:S01]  /*298d0*/  STL.64 [R1+0x838], R242 ;  /* 0x000838f201007387 */ /* 0x000fe20000100a00 */
[----:B-1----:R-:W-:Y:S01]  /*298e0*/  LEA R244, P1, R5, R0, 0x2 ;  /* 0x0000000005f47211 */ /* 0x002fe200078210ff */
[----:B------:R-:W-:Y:S01]  /*298f0*/  IMAD.MOV.U32 R245, RZ, RZ, R5 ;  /* 0x000000fffff57224 */ /* 0x000fe200078e0005 */
[----:B------:R-:W-:-:S05]  /*29900*/  LEA.HI.X.SX32 R5, R249, R3, 0x2, P3 ;  /* 0x00000003f9057211 */ /* 0x000fca00018f16ff */
[----:B------:R-:W-:Y:S01]  /*29910*/  STL.64 [R1+0x830], R4 ;  /* 0x0008300401007387 */ /* 0x000fe20000100a00 */
[-C--:B------:R-:W-:Y:S02]  /*29920*/  LEA.HI.X.SX32 R245, R245, R3.reuse, 0x2, P1 ;  /* 0x00000003f5f57211 */ /* 0x080fe400008f16ff */
[-C--:B--2---:R-:W-:Y:S02]  /*29930*/  LEA R230, P4, R240, R0.reuse, 0x2 ;  /* 0x00000000f0e67211 */ /* 0x084fe400078810ff */
[-C--:B------:R-:W-:Y:S02]  /*29940*/  LEA R236, P5, R232, R0.reuse, 0x2 ;  /* 0x00000000e8ec7211 */ /* 0x080fe400078a10ff */
[-C--:B------:R-:W-:Y:S02]  /*29950*/  LEA.HI.X.SX32 R231, R240, R3.reuse, 0x2, P4 ;  /* 0x00000003f0e77211 */ /* 0x080fe400020f16ff */
[C---:B------:R-:W-:Y:S02]  /*29960*/  LEA R238, P0, R233.reuse, R0, 0x2 ;  /* 0x00000000e9ee7211 */ /* 0x040fe400078010ff */
[-C--:B------:R-:W-:Y:S01]  /*29970*/  LEA.HI.X.SX32 R237, R232, R3.reuse, 0x2, P5 ;  /* 0x00000003e8ed7211 */ /* 0x080fe200028f16ff */
[----:B------:R1:W-:Y:S01]  /*29980*/  STL.64 [R1+0x828], R230 ;  /* 0x000828e601007387 */ /* 0x0003e20000100a00 */
[----:B------:R-:W-:-:S03]  /*29990*/  LEA.HI.X.SX32 R239, R233, R3, 0x2, P0 ;  /* 0x00000003e9ef7211 */ /* 0x000fc600000f16ff */
[----:B-1----:R-:W2:Y:S01]  /*299a0*/  LDL.LU R230, [R1+0x8dc] ;  /* 0x0008dc0001e67983 */ /* 0x002ea20000300800 */
[----:B------:R-:W-:-:S03]  /*299b0*/  LEA R242, P2, R246, R0, 0x2 ;  /* 0x00000000f6f27211 */ /* 0x000fc600078410ff */
[----:B------:R-:W2:Y:S01]  /*299c0*/  LDL.LU R231, [R1+0x8e4] ;  /* 0x0008e40001e77983 */ /* 0x000ea20000300800 */
[----:B------:R-:W-:-:S03]  /*299d0*/  LEA.HI.X.SX32 R243, R246, R3, 0x2, P2 ;  /* 0x00000003f6f37211 */ /* 0x000fc600010f16ff */
[----:B------:R-:W2:Y:S01]  /*299e0*/  LDL.LU R232, [R1+0x8e8] ;  /* 0x0008e80001e87983 */ /* 0x000ea20000300800 */
[----:B------:R-:W-:-:S03]  /*299f0*/  LEA R4, P3, R2, R0, 0x2 ;  /* 0x0000000002047211 */ /* 0x000fc600078610ff */
[----:B------:R4:W-:Y:S01]  /*29a00*/  STL.64 [R1+0x820], R236 ;  /* 0x000820ec01007387 */ /* 0x0009e20000100a00 */
[----:B------:R-:W-:-:S03]  /*29a10*/  IMAD.MOV.U32 R246, RZ, RZ, R234 ;  /* 0x000000fffff67224 */ /* 0x000fc600078e00ea */
[----:B------:R-:W2:Y:S01]  /*29a20*/  LDL.LU R233, [R1+0x8ec] ;  /* 0x0008ec0001e97983 */ /* 0x000ea20000300800 */
[----:B------:R-:W-:-:S03]  /*29a30*/  LEA R240, P4, R7, R0, 0x2 ;  /* 0x0000000007f07211 */ /* 0x000fc600078810ff */
[----:B------:R-:W-:Y:S01]  /*29a40*/  STL.64 [R1+0x850], R238 ;  /* 0x000850ee01007387 */ /* 0x000fe20000100a00 */
[----:B------:R-:W-:-:S03]  /*29a50*/  LEA.HI.X.SX32 R5, R2, R3, 0x2, P3 ;  /* 0x0000000302057211 */ /* 0x000fc600018f16ff */
[----:B------:R1:W-:Y:S04]  /*29a60*/  STL.64 [R1+0x858], R244 ;  /* 0x000858f401007387 */ /* 0x0003e80000100a00 */
[----:B------:R-:W2:Y:S04]  /*29a70*/  LDL.LU R234, [R1+0x8f4] ;  /* 0x0008f40001ea7983 */ /* 0x000ea80000300800 */
[----:B------:R1:W-:Y:S01]  /*29a80*/  STL.64 [R1+0x888], R242 ;  /* 0x000888f201007387 */ /* 0x0003e20000100a00 */
[----:B----4-:R-:W-:Y:S02]  /*29a90*/  LEA R236, P5, R250, R0, 0x2 ;  /* 0x00000000faec7211 */ /* 0x010fe400078a10ff */
[----:B-1----:R-:W-:-:S02]  /*29aa0*/  MOV R245, R251 ;  /* 0x000000fb00f57202 */ /* 0x002fc40000000f00 */
[----:B------:R-:W-:Y:S02]  /*29ab0*/  LEA.HI.X.SX32 R237, R250, R3, 0x2, P5 ;  /* 0x00000003faed7211 */ /* 0x000fe400028f16ff */
[-C--:B------:R-:W-:Y:S01]  /*29ac0*/  LEA R242, P2, R9, R0.reuse, 0x2 ;  /* 0x0000000009f27211 */ /* 0x080fe200078410ff */
[----:B------:R-:W-:Y:S01]  /*29ad0*/  IMAD.MOV.U32 R243, RZ, RZ, R9 ;  /* 0x000000fffff37224 */ /* 0x000fe200078e0009 */
[----:B------:R-:W-:-:S04]  /*29ae0*/  LEA R238, P0, R248, R0, 0x2 ;  /* 0x00000000f8ee7211 */ /* 0x000fc800078010ff */
[-C--:B------:R-:W-:Y:S02]  /*29af0*/  LEA.HI.X.SX32 R239, R248, R3.reuse, 0x2, P0 ;  /* 0x00000003f8ef7211 */ /* 0x080fe400000f16ff */
[-C--:B------:R-:W-:Y:S02]  /*29b00*/  LEA R244, P1, R252, R0.reuse, 0x2 ;  /* 0x00000000fcf47211 */ /* 0x080fe400078210ff */
[----:B------:R-:W-:Y:S02]  /*29b10*/  LEA R248, P0, R245, R0, 0x2 ;  /* 0x00000000f5f87211 */ /* 0x000fe400078010ff */
[-C--:B------:R-:W-:Y:S01]  /*29b20*/  LEA.HI.X.SX32 R243, R243, R3.reuse, 0x2, P2 ;  /* 0x00000003f3f37211 */ /* 0x080fe200010f16ff */
[----:B---3--:R-:W-:Y:S02]  /*29b30*/  IMAD.MOV.U32 R9, RZ, RZ, R6 ;  /* 0x000000ffff097224 */ /* 0x008fe400078e0006 */
[----:B------:R-:W3:Y:S04]  /*29b40*/  LDL.LU R6, [R1+0x8fc] ;  /* 0x0008fc0001067983 */ /* 0x000ee80000300800 */
[----:B------:R-:W4:Y:S01]  /*29b50*/  LDL.LU R2, [R1+0x904] ;  /* 0x0009040001027983 */ /* 0x000f220000300800 */
[----:B------:R-:W-:Y:S01]  /*29b60*/  IMAD.MOV.U32 R249, RZ, RZ, R241 ;  /* 0x000000fffff97224 */ /* 0x000fe200078e00f1 */
[----:B------:R-:W-:-:S02]  /*29b70*/  LEA.HI.X.SX32 R241, R7, R3, 0x2, P4 ;  /* 0x0000000307f17211 */ /* 0x000fc400020f16ff */
[----:B------:R1:W-:Y:S04]  /*29b80*/  STL.64 [R1+0x880], R4 ;  /* 0x0008800401007387 */ /* 0x0003e80000100a00 */
[----:B------:R-:W4:Y:S01]  /*29b90*/  LDL.LU R7, [R1+0x914] ;  /* 0x0009140001077983 */ /* 0x000f220000300800 */
[-C--:B------:R-:W-:Y:S01]  /*29ba0*/  LEA R250, P5, R249, R0.reuse, 0x2 ;  /* 0x00000000f9fa7211 */ /* 0x080fe200078a10ff */
[----:B------:R-:W-:Y:S02]  /*29bb0*/  IMAD.MOV.U32 R251, RZ, RZ, R249 ;  /* 0x000000fffffb7224 */ /* 0x000fe400078e00f9 */
[----:B------:R-:W-:Y:S01]  /*29bc0*/  IMAD.MOV.U32 R249, RZ, RZ, R245 ;  /* 0x000000fffff97224 */ /* 0x000fe200078e00f5 */
[----:B-1----:R-:W-:Y:S01]  /*29bd0*/  LEA R4, P3, R235, R0, 0x2 ;  /* 0x00000000eb047211 */ /* 0x002fe200078610ff */
[----:B------:R-:W-:-:S02]  /*29be0*/  IMAD.MOV.U32 R5, RZ, RZ, R235 ;  /* 0x000000ffff057224 */ /* 0x000fc400078e00eb */
[----:B------:R-:W4:Y:S01]  /*29bf0*/  LDL.LU R235, [R1+0x91c] ;  /* 0x00091c0001eb7983 */ /* 0x000f220000300800 */
[----:B------:R-:W-:-:S03]  /*29c00*/  LEA.HI.X.SX32 R245, R252, R3, 0x2, P1 ;  /* 0x00000003fcf57211 */ /* 0x000fc600008f16ff */
[----:B------:R1:W-:Y:S04]  /*29c10*/  STL.64 [R1+0x878], R240 ;  /* 0x000878f001007387 */ /* 0x0003e80000100a00 */
[----:B------:R1:W-:Y:S01]  /*29c20*/  STL.64 [R1+0x870], R236 ;  /* 0x000870ec01007387 */ /* 0x0003e20000100a00 */
[-C--:B------:R-:W-:Y:S02]  /*29c30*/  LEA.HI.X.SX32 R5, R5, R3.reuse, 0x2, P3 ;  /* 0x0000000305057211 */ /* 0x080fe400018f16ff */
[C---:B-1----:R-:W-:Y:S01]  /*29c40*/  LEA R240, P4, R247.reuse, R0, 0x2 ;  /* 0x00000000f7f07211 */ /* 0x042fe200078810ff */
[----:B------:R-:W4:Y:S03]  /*29c50*/  LDL.LU R236, [R1+0x924] ;  /* 0x0009240001ec7983 */ /* 0x000f260000300800 */
[-C--:B------:R-:W-:Y:S01]  /*29c60*/  LEA.HI.X.SX32 R241, R247, R3.reuse, 0x2, P4 ;  /* 0x00000003f7f17211 */ /* 0x080fe200020f16ff */
[----:B------:R-:W4:Y:S04]  /*29c70*/  LDL.LU R237, [R1+0x928] ;  /* 0x0009280001ed7983 */ /* 0x000f280000300800 */
[----:B------:R1:W-:Y:S04]  /*29c80*/  STL.64 [R1+0x868], R238 ;  /* 0x000868ee01007387 */ /* 0x0003e80000100a00 */
[----:B-1----:R-:W4:Y:S04]  /*29c90*/  LDL.LU R238, [R1+0x92c] ;  /* 0x00092c0001ee7983 */ /* 0x002f280000300800 */
[----:B------:R-:W4:Y:S04]  /*29ca0*/  LDL.LU R239, [R1+0x934] ;  /* 0x0009340001ef7983 */ /* 0x000f280000300800 */
[----:B------:R-:W4:Y:S04]  /*29cb0*/  LDL.LU R252, [R1+0x93c] ;  /* 0x00093c0001fc7983 */ /* 0x000f280000300800 */
[----:B------:R-:W-:Y:S04]  /*29cc0*/  STL.64 [R1+0x860], R244 ;  /* 0x000860f401007387 */ /* 0x000fe80000100a00 */
[----:B------:R-:W-:Y:S04]  /*29cd0*/  STL.64 [R1+0x890], R242 ;  /* 0x000890f201007387 */ /* 0x000fe80000100a00 */
[----:B------:R-:W-:Y:S04]  /*29ce0*/  STL.64 [R1+0x898], R4 ;  /* 0x0008980401007387 */ /* 0x000fe80000100a00 */
[----:B------:R1:W-:Y:S04]  /*29cf0*/  STL.64 [R1+0x8a0], R240 ;  /* 0x0008a0f001007387 */ /* 0x0003e80000100a00 */
[----:B-1----:R-:W4:Y:S01]  /*29d00*/  LDL.LU R240, [R1+0x197c] ;  /* 0x00197c0001f07983 */ /* 0x002f220000300800 */
[----:B------:R-:W-:-:S02]  /*29d10*/  LEA.HI.X.SX32 R251, R251, R3, 0x2, P5 ;  /* 0x00000003fbfb7211 */ /* 0x000fc400028f16ff */
[----:B------:R-:W-:-:S03]  /*29d20*/  LEA.HI.X.SX32 R249, R249, R3, 0x2, P0 ;  /* 0x00000003f9f97211 */ /* 0x000fc600000f16ff */
[----:B------:R1:W-:Y:S04]  /*29d30*/  STL.64 [R1+0x8c8], R250 ;  /* 0x0008c8fa01007387 */ /* 0x0003e80000100a00 */
[----:B------:R3:W-:Y:S01]  /*29d40*/  STL.64 [R1+0x8c0], R248 ;  /* 0x0008c0f801007387 */ /* 0x0007e20000100a00 */
[CC--:B--2---:R-:W-:Y:S02]  /*29d50*/  LEA R244, P1, R230.reuse, R0.reuse, 0x2 ;  /* 0x00000000e6f47211 */ /* 0x0c4fe400078210ff */
[CC--:B------:R-:W-:Y:S02]  /*29d60*/  LEA R242, P2, R231.reuse, R0.reuse, 0x2 ;  /* 0x00000000e7f27211 */ /* 0x0c0fe400078410ff */
[-C--:B------:R-:W-:Y:S02]  /*29d70*/  LEA.HI.X.SX32 R245, R230, R3.reuse, 0x2, P1 ;  /* 0x00000003e6f57211 */ /* 0x080fe400008f16ff */
[----:B------:R-:W-:Y:S01]  /*29d80*/  LEA R4, P3, R232, R0, 0x2 ;  /* 0x00000000e8047211 */ /* 0x000fe200078610ff */
[----:B------:R-:W2:Y:S01]  /*29d90*/  LDL.LU R230, [R1+0x1978] ;  /* 0x0019780001e67983 */ /* 0x000ea20000300800 */
[----:B------:R-:W-:-:S02]  /*29da0*/  LEA.HI.X.SX32 R243, R231, R3, 0x2, P2 ;  /* 0x00000003e7f37211 */ /* 0x000fc400010f16ff */
[----:B------:R-:W-:Y:S01]  /*29db0*/  LEA.HI.X.SX32 R5, R232, R3, 0x2, P3 ;  /* 0x00000003e8057211 */ /* 0x000fe200018f16ff */
[----:B------:R4:W-:Y:S04]  /*29dc0*/  STL.64 [R1+0x8b8], R244 ;  /* 0x0008b8f401007387 */ /* 0x0009e80000100a00 */
[----:B------:R-:W2:Y:S04]  /*29dd0*/  LDL.LU R231, [R1+0x1974] ;  /* 0x0019740001e77983 */ /* 0x000ea80000300800 */
[----:B------:R4:W-:Y:S04]  /*29de0*/  STL.64 [R1+0x8b0], R242 ;  /* 0x0008b0f201007387 */ /* 0x0009e80000100a00 */
[----:B------:R-:W2:Y:S01]  /*29df0*/  LDL.LU R232, [R1+0x1970] ;  /* 0x0019700001e87983 */ /* 0x000ea20000300800 */
[----:B-1----:R-:W-:-:S03]  /*29e00*/  LEA R250, P5, R234, R0, 0x2 ;  /* 0x00000000eafa7211 */ /* 0x002fc600078a10ff */
[----:B------:R1:W-:Y:S01]  /*29e10*/  STL.64 [R1+0x8a8], R4 ;  /* 0x0008a80401007387 */ /* 0x0003e20000100a00 */
[-C--:B------:R-:W-:Y:S02]  /*29e20*/  LEA.HI.X.SX32 R251, R234, R3.reuse, 0x2, P5 ;  /* 0x00000003eafb7211 */ /* 0x080fe400028f16ff */
[-C--:B---3--:R-:W-:Y:S02]  /*29e30*/  LEA R248, P0, R6, R0.reuse, 0x2 ;  /* 0x0000000006f87211 */ /* 0x088fe400078010ff */
[-C--:B----4-:R-:W-:Y:S02]  /*29e40*/  LEA R244, P1, R2, R0.reuse, 0x2 ;  /* 0x0000000002f47211 */ /* 0x090fe400078210ff */
[-C--:B------:R-:W-:Y:S02]  /*29e50*/  LEA.HI.X.SX32 R249, R6, R3.reuse, 0x2, P0 ;  /* 0x0000000306f97211 */ /* 0x080fe400000f16ff */
[----:B------:R-:W-:Y:S02]  /*29e60*/  LEA.HI.X.SX32 R245, R2, R3, 0x2, P1 ;  /* 0x0000000302f57211 */ /* 0x000fe400008f16ff */
[----:B------:R-:W-:-:S04]  /*29e70*/  LEA R242, P2, R7, R0, 0x2 ;  /* 0x0000000007f27211 */ /* 0x000fc800078410ff */
[----:B------:R-:W-:Y:S01]  /*29e80*/  LEA.HI.X.SX32 R243, R7, R3, 0x2, P2 ;  /* 0x0000000307f37211 */ /* 0x000fe200010f16ff */
[----:B------:R-:W-:Y:S01]  /*29e90*/  IMAD.MOV.U32 R247, RZ, RZ, R240 ;  /* 0x000000fffff77224 */ /* 0x000fe200078e00f0 */
[----:B------:R-:W-:-:S04]  /*29ea0*/  LEA R240, P4, R233, R0, 0x2 ;  /* 0x00000000e9f07211 */ /* 0x000fc800078810ff */
[----:B------:R-:W-:Y:S02]  /*29eb0*/  LEA.HI.X.SX32 R241, R233, R3, 0x2, P4 ;  /* 0x00000003e9f17211 */ /* 0x000fe400020f16ff */
[----:B------:R-:W2:Y:S04]  /*29ec0*/  LDL.LU R233, [R1+0x196c] ;  /* 0x00196c0001e97983 */ /* 0x000ea80000300800 */
[----:B------:R3:W-:Y:S04]  /*29ed0*/  STL.64 [R1+0x8d0], R240 ;  /* 0x0008d0f001007387 */ /* 0x0007e80000100a00 */
[----:B------:R-:W4:Y:S04]  /*29ee0*/  LDL.LU R234, [R1+0x1968] ;  /* 0x0019680001ea7983 */ /* 0x000f280000300800 */
[----:B------:R3:W-:Y:S04]  /*29ef0*/  STL.64 [R1+0x8d8], R250 ;  /* 0x0008d8fa01007387 */ /* 0x0007e80000100a00 */
[----:B------:R-:W2:Y:S04]  /*29f00*/  LDL.LU R6, [R1+0x1964] ;  /* 0x0019640001067983 */ /* 0x000ea80000300800 */
[----:B------:R3:W-:Y:S04]  /*29f10*/  STL.64 [R1+0x8e0], R248 ;  /* 0x0008e0f801007387 */ /* 0x0007e80000100a00 */
[----:B------:R-:W4:Y:S04]  /*29f20*/  LDL.LU R2, [R1+0x1960] ;  /* 0x0019600001027983 */ /* 0x000f280000300800 */
[----:B------:R3:W-:Y:S04]  /*29f30*/  STL.64 [R1+0x908], R244 ;  /* 0x000908f401007387 */ /* 0x0007e80000100a00 */
[----:B------:R-:W4:Y:S01]  /*29f40*/  LDL.LU R7, [R1+0x195c] ;  /* 0x00195c0001077983 */ /* 0x000f220000300800 */
[----:B-1----:R-:W-:-:S02]  /*29f50*/  LEA R4, P3, R235, R0, 0x2 ;  /* 0x00000000eb047211 */ /* 0x002fc400078610ff */
[CC--:B---3--:R-:W-:Y:S02]  /*29f60*/  LEA R240, P4, R236.reuse, R0.reuse, 0x2 ;  /* 0x00000000ecf07211 */ /* 0x0c8fe400078810ff */
[-C--:B------:R-:W-:Y:S02]  /*29f70*/  LEA R250, P5, R237, R0.reuse, 0x2 ;  /* 0x00000000edfa7211 */ /* 0x080fe400078a10ff */
[-C--:B------:R-:W-:Y:S01]  /*29f80*/  LEA.HI.X.SX32 R5, R235, R3.reuse, 0x2, P3 ;  /* 0x00000003eb057211 */ /* 0x080fe200018f16ff */
[----:B------:R1:W-:Y:S01]  /*29f90*/  STL.64 [R1+0x900], R242 ;  /* 0x000900f201007387 */ /* 0x0003e20000100a00 */
[-C--:B------:R-:W-:Y:S02]  /*29fa0*/  LEA.HI.X.SX32 R241, R236, R3.reuse, 0x2, P4 ;  /* 0x00000003ecf17211 */ /* 0x080fe400020f16ff */
[----:B------:R-:W-:Y:S01]  /*29fb0*/  LEA.HI.X.SX32 R251, R237, R3, 0x2, P5 ;  /* 0x00000003edfb7211 */ /* 0x000fe200028f16ff */
[----:B------:R-:W3:Y:S01]  /*29fc0*/  LDL.LU R235, [R1+0x1958] ;  /* 0x0019580001eb7983 */ /* 0x000ee20000300800 */
[----:B------:R-:W-:-:S03]  /*29fd0*/  LEA R248, P0, R238, R0, 0x2 ;  /* 0x00000000eef87211 */ /* 0x000fc600078010ff */
[----:B------:R-:W-:Y:S01]  /*29fe0*/  STL.64 [R1+0x8f8], R4 ;  /* 0x0008f80401007387 */ /* 0x000fe20000100a00 */
[----:B------:R-:W-:-:S03]  /*29ff0*/  LEA R244, P1, R239, R0, 0x2 ;  /* 0x00000000eff47211 */ /* 0x000fc600078210ff */
[----:B------:R-:W3:Y:S01]  /*2a000*/  LDL.LU R236, [R1+0x1954] ;  /* 0x0019540001ec7983 */ /* 0x000ee20000300800 */
[----:B-1----:R-:W-:-:S03]  /*2a010*/  LEA R242, P2, R252, R0, 0x2 ;  /* 0x00000000fcf27211 */ /* 0x002fc600078410ff */
[----:B------:R-:W-:Y:S01]  /*2a020*/  STL.64 [R1+0x8f0], R240 ;  /* 0x0008f0f001007387 */ /* 0x000fe20000100a00 */
[----:B------:R-:W-:-:S03]  /*2a030*/  LEA.HI.X.SX32 R249, R238, R3, 0x2, P0 ;  /* 0x00000003eef97211 */ /* 0x000fc600000f16ff */
[----:B------:R-:W3:Y:S01]  /*2a040*/  LDL.LU R237, [R1+0x1950] ;  /* 0x0019500001ed7983 */ /* 0x000ee20000300800 */
[----:B------:R-:W-:-:S03]  /*2a050*/  LEA.HI.X.SX32 R245, R239, R3, 0x2, P1 ;  /* 0x00000003eff57211 */ /* 0x000fc600008f16ff */
[----:B------:R-:W-:Y:S01]  /*2a060*/  STL.64 [R1+0x8e8], R250 ;  /* 0x0008e8fa01007387 */ /* 0x000fe20000100a00 */
[----:B------:R-:W-:-:S03]  /*2a070*/  LEA.HI.X.SX32 R243, R252, R3, 0x2, P2 ;  /* 0x00000003fcf37211 */ /* 0x000fc600010f16ff */
[----:B------:R-:W3:Y:S04]  /*2a080*/  LDL.LU R238, [R1+0x194c] ;  /* 0x00194c0001ee7983 */ /* 0x000ee80000300800 */
[----:B------:R1:W-:Y:S04]  /*2a090*/  STL.64 [R1+0x910], R248 ;  /* 0x000910f801007387 */ /* 0x0003e80000100a00 */
[----:B------:R-:W3:Y:S04]  /*2a0a0*/  LDL.LU R239, [R1+0x1948] ;  /* 0x0019480001ef7983 */ /* 0x000ee80000300800 */
[----:B------:R1:W-:Y:S04]  /*2a0b0*/  STL.64 [R1+0x918], R244 ;  /* 0x000918f401007387 */ /* 0x0003e80000100a00 */
[----:B------:R1:W-:Y:S02]  /*2a0c0*/  STL.64 [R1+0x920], R242 ;  /* 0x000920f201007387 */ /* 0x0003e40000100a00 */
[----:B-1----:R-:W-:-:S04]  /*2a0d0*/  LEA R248, P0, R247, R0, 0x2 ;  /* 0x00000000f7f87211 */ /* 0x002fc800078010ff */
[-C--:B------:R-:W-:Y:S02]  /*2a0e0*/  LEA.HI.X.SX32 R249, R247, R3.reuse, 0x2, P0 ;  /* 0x00000003f7f97211 */ /* 0x080fe400000f16ff */
[-C--:B------:R-:W-:Y:S02]  /*2a0f0*/  LEA R244, P1, R246, R0.reuse, 0x2 ;  /* 0x00000000f6f47211 */ /* 0x080fe400078210ff */
[-C--:B------:R-:W-:Y:S02]  /*2a100*/  LEA R242, P2, R8, R0.reuse, 0x2 ;  /* 0x0000000008f27211 */ /* 0x080fe400078410ff */
[-C--:B------:R-:W-:Y:S02]  /*2a110*/  LEA.HI.X.SX32 R245, R246, R3.reuse, 0x2, P1 ;  /* 0x00000003f6f57211 */ /* 0x080fe400008f16ff */
[----:B------:R-:W-:Y:S02]  /*2a120*/  LEA.HI.X.SX32 R243, R8, R3, 0x2, P2 ;  /* 0x0000000308f37211 */ /* 0x000fe400010f16ff */
[----:B--2---:R-:W-:-:S04]  /*2a130*/  LEA R4, P3, R6, R0, 0x2 ;  /* 0x0000000006047211 */ /* 0x004fc800078610ff */
[----:B------:R-:W-:Y:S02]  /*2a140*/  LEA.HI.X.SX32 R5, R6, R3, 0x2, P3 ;  /* 0x0000000306057211 */ /* 0x000fe400018f16ff */
[----:B------:R-:W2:Y:S01]  /*2a150*/  LDL.LU R6, [R1+0x1944] ;  /* 0x0019440001067983 */ /* 0x000ea20000300800 */
[-C--:B----4-:R-:W-:Y:S02]  /*2a160*/  LEA R240, P4, R2, R0.reuse, 0x2 ;  /* 0x0000000002f07211 */ /* 0x090fe400078810ff */
[----:B------:R-:W-:-:S04]  /*2a170*/  LEA R250, P5, R7, R0, 0x2 ;  /* 0x0000000007fa7211 */ /* 0x000fc800078a10ff */
[-C--:B------:R-:W-:Y:S02]  /*2a180*/  LEA.HI.X.SX32 R251, R7, R3.reuse, 0x2, P5 ;  /* 0x0000000307fb7211 */ /* 0x080fe400028f16ff */
[----:B------:R-:W1:Y:S01]  /*2a190*/  S2R R7, SR_TID.X ;  /* 0x0000000000077919 */ /* 0x000e620000002100 */
[----:B------:R-:W-:Y:S01]  /*2a1a0*/  LEA.HI.X.SX32 R241, R2, R3, 0x2, P4 ;  /* 0x0000000302f17211 */ /* 0x000fe200020f16ff */
[----:B------:R4:W-:Y:S04]  /*2a1b0*/  STL.64 [R1+0x948], R4 ;  /* 0x0009480401007387 */ /* 0x0009e80000100a00 */
[----:B------:R-:W2:Y:S01]  /*2a1c0*/  LDL.LU R2, [R1+0x1940] ;  /* 0x0019400001027983 */ /* 0x000ea20000300800 */
[----:B----4-:R-:W-:-:S03]  /*2a1d0*/  LEA R4, P3, R9, R0, 0x2 ;  /* 0x0000000009047211 */ /* 0x010fc600078610ff */
[----:B------:R4:W-:Y:S01]  /*2a1e0*/  STL.64 [R1+0x940], R240 ;  /* 0x000940f001007387 */ /* 0x0009e20000100a00 */
[----:B------:R-:W-:-:S03]  /*2a1f0*/  LEA.HI.X.SX32 R5, R9, R3, 0x2, P3 ;  /* 0x0000000309057211 */ /* 0x000fc600018f16ff */
[----:B----4-:R-:W4:Y:S04]  /*2a200*/  LDL.LU.64 R240, [R1+0x1938] ;  /* 0x0019380001f07983 */ /* 0x010f280000300a00 */
[----:B------:R-:W-:Y:S04]  /*2a210*/  STL.64 [R1+0x938], R250 ;  /* 0x000938fa01007387 */ /* 0x000fe80000100a00 */
[----:B------:R-:W-:Y:S04]  /*2a220*/  STL.64 [R1+0x930], R248 ;  /* 0x000930f801007387 */ /* 0x000fe80000100a00 */
[----:B------:R3:W-:Y:S04]  /*2a230*/  STL.64 [R1+0x958], R4 ;  /* 0x0009580401007387 */ /* 0x0007e80000100a00 */
[----:B------:R-:W-:Y:S04]  /*2a240*/  STL.64 [R1+0x928], R244 ;  /* 0x000928f401007387 */ /* 0x000fe80000100a00 */
[----:B------:R3:W-:Y:S01]  /*2a250*/  STL.64 [R1+0x950], R242 ;  /* 0x000950f201007387 */ /* 0x0007e20000100a00 */
[----:B-1----:R-:W-:-:S04]  /*2a260*/  SHF.R.U32.HI R7, RZ, 0x6, R7 ;  /* 0x00000006ff077819 */ /* 0x002fc80000011607 */
[----:B------:R-:W-:Y:S01]  /*2a270*/  SGXT.U32 R7, R7, 0x1 ;  /* 0x000000010707781a */ /* 0x000fe20000000000 */
[----:B---3--:R-:W3:Y:S01]  /*2a280*/  LDL.LU R5, [R1+0xa84] ;  /* 0x000a840001057983 */ /* 0x008ee20000300800 */
[----:B------:R-:W-:Y:S01]  /*2a290*/  ULDC UR9, c[0x0][0x240] ;  /* 0x0000900000097ab9 */ /* 0x000fe20000000800 */
[----:B------:R-:W-:Y:S01]  /*2a2a0*/  ULDC UR58, c[0x0][0x240] ;  /* 0x00009000003a7ab9 */ /* 0x000fe20000000800 */
[----:B------:R-:W-:Y:S01]  /*2a2b0*/  ULDC UR57, c[0x0][0x240] ;  /* 0x0000900000397ab9 */ /* 0x000fe20000000800 */
[----:B------:R-:W2:Y:S01]  /*2a2c0*/  LDL.LU R8, [R1+0xa7c] ;  /* 0x000a7c0001087983 */ /* 0x000ea20000300800 */
[----:B------:R-:W-:Y:S01]  /*2a2d0*/  ULDC UR56, c[0x0][0x240] ;  /* 0x0000900000387ab9 */ /* 0x000fe20000000800 */
[----:B------:R-:W-:Y:S01]  /*2a2e0*/  ULDC UR54, c[0x0][0x240] ;  /* 0x0000900000367ab9 */ /* 0x000fe20000000800 */
[----:B------:R-:W-:Y:S01]  /*2a2f0*/  ULDC UR53, c[0x0][0x240] ;  /* 0x0000900000357ab9 */ /* 0x000fe20000000800 */
[----:B------:R-:W4:Y:S01]  /*2a300*/  LDL.LU R9, [R1+0xa78] ;  /* 0x000a780001097983 */ /* 0x000f220000300800 */
        /* <DEDUP_REMOVED lines=31> */
[----:B------:R-:W2:Y:S01]  /*2a500*/  LDL.LU R249, [R1+0xa58] ;  /* 0x000a580001f97983 */ /* 0x000ea20000300800 */
        /* <DEDUP_REMOVED lines=15> */
[----:B------:R1:W-:Y:S01]  /*2a600*/  STL [R1+0x2070], R27 ;  /* 0x0020701b01007387 */ /* 0x0003e20000100800 */
[----:B------:R-:W-:Y:S01]  /*2a610*/  ULDC UR17, c[0x0][0x240] ;  /* 0x0000900000117ab9 */ /* 0x000fe20000000800 */
[----:B------:R-:W-:Y:S01]  /*2a620*/  ULDC UR20, c[0x0][0x240] ;  /* 0x0000900000147ab9 */ /* 0x000fe20000000800 */
[----:B------:R-:W-:Y:S01]  /*2a630*/  ULDC UR16, c[0x0][0x240] ;  /* 0x0000900000107ab9 */ /* 0x000fe20000000800 */
[----:B------:R-:W-:Y:S01]  /*2a640*/  STL.64 [R1+0x2068], R10 ;  /* 0x0020680a01007387 */ /* 0x000fe20000100a00 */
[----:B------:R-:W-:Y:S01]  /*2a650*/  ULDC UR19, c[0x0][0x240] ;  /* 0x0000900000137ab9 */ /* 0x000fe20000000800 */
[----:B------:R-:W-:Y:S01]  /*2a660*/  ULDC UR15, c[0x0][0x240] ;  /* 0x00009000000f7ab9 */ /* 0x000fe20000000800 */
[----:B------:R-:W-:Y:S01]  /*2a670*/  ULDC UR18, c[0x0][0x240] ;  /* 0x0000900000127ab9 */ /* 0x000fe20000000800 */
[----:B------:R-:W-:Y:S01]  /*2a680*/  STL.64 [R1+0x2048], R232 ;  /* 0x002048e801007387 */ /* 0x000fe20000100a00 */
[----:B------:R-:W-:Y:S01]  /*2a690*/  ULDC UR14, c[0x0][0x240] ;  /* 0x00009000000e7ab9 */ /* 0x000fe20000000800 */
[----:B------:R-:W-:Y:S01]  /*2a6a0*/  ULDC UR13, c[0x0][0x240] ;  /* 0x00009000000d7ab9 */ /* 0x000fe20000000800 */
[----:B------:R-:W-:Y:S01]  /*2a6b0*/  ULDC UR12, c[0x0][0x240] ;  /* 0x00009000000c7ab9 */ /* 0x000fe20000000800 */
[----:B------:R1:W-:Y:S01]  /*2a6c0*/  STL.64 [R1+0x2040], R216 ;  /* 0x002040d801007387 */ /* 0x0003e20000100a00 */
[----:B------:R-:W-:Y:S01]  /*2a6d0*/  ULDC UR11, c[0x0][0x240] ;  /* 0x00009000000b7ab9 */ /* 0x000fe20000000800 */
[----:B------:R-:W-:Y:S01]  /*2a6e0*/  ULDC UR7, c[0x0][0x240] ;  /* 0x0000900000077ab9 */ /* 0x000fe20000000800 */
[----:B------:R-:W-:Y:S01]  /*2a6f0*/  ULDC UR6, c[0x0][0x240] ;  /* 0x0000900000067ab9 */ /* 0x000fe20000000800 */
[----:B------:R-:W-:Y:S01]  /*2a700*/  STL.64 [R1+0x2038], R200 ;  /* 0x002038c801007387 */ /* 0x000fe20000100a00 */
[----:B------:R-:W-:Y:S01]  /*2a710*/  ULDC UR59, c[0x0][0x240] ;  /* 0x00009000003b7ab9 */ /* 0x000fe20000000800 */
[----:B------:R-:W-:-:S02]  /*2a720*/  ULDC UR5, c[0x0][0x240] ;  /* 0x0000900000057ab9 */ /* 0x000fc40000000800 */
[----:B------:R-:W-:Y:S04]  /*2a730*/  STL.64 [R1+0x2030], R184 ;  /* 0x002030b801007387 */ /* 0x000fe80000100a00 */
        /* <DEDUP_REMOVED lines=55> */
[----:B------:R-:W-:Y:S01]  /*2aab0*/  STL.64 [R1+0x1e70], R176 ;  /* 0x001e70b001007387 */ /* 0x000fe20000100a00 */
[----:B---3--:R-:W-:Y:S01]  /*2aac0*/  IMAD R5, R5, UR17, RZ ;  /* 0x0000001105057c24 */ /* 0x008fe2000f8e02ff */
[----:B------:R-:W-:-:S02]  /*2aad0*/  ULDC UR17, c[0x0][0x240] ;  /* 0x0000900000117ab9 */ /* 0x000fc40000000800 */
[----:B------:R-:W-:Y:S04]  /*2aae0*/  STL.64 [R1+0x1e68], R160 ;  /* 0x001e68a001007387 */ /* 0x000fe80000100a00 */
[----:B------:R-:W-:Y:S04]  /*2aaf0*/  STL.64 [R1+0x1e60], R144 ;  /* 0x001e609001007387 */ /* 0x000fe80000100a00 */
[----:B------:R3:W-:Y:S04]  /*2ab00*/  STL.64 [R1+0x1e58], R128 ;  /* 0x001e588001007387 */ /* 0x0007e80000100a00 */
        /* <DEDUP_REMOVED lines=30> */
[----:B------:R3:W-:Y:S04]  /*2acf0*/  STL.64 [R1+0x1d60], R108 ;  /* 0x001d606c01007387 */ /* 0x0007e80000100a00 */
[----:B------:R3:W-:Y:S04]  /*2ad00*/  STL.64 [R1+0x1d58], R92 ;  /* 0x001d585c01007387 */ /* 0x0007e80000100a00 */
[----:B------:R3:W-:Y:S04]  /*2ad10*/  STL.64 [R1+0x1d50], R76 ;  /* 0x001d504c01007387 */ /* 0x0007e80000100a00 */
[----:B------:R-:W-:Y:S04]  /*2ad20*/  STL.64 [R1+0x1d48], R60 ;  /* 0x001d483c01007387 */ /* 0x000fe80000100a00 */
[----:B------:R3:W-:Y:S04]  /*2ad30*/  STL.64 [R1+0x1d40], R44 ;  /* 0x001d402c01007387 */ /* 0x0007e80000100a00 */
[----:B------:R3:W-:Y:S04]  /*2ad40*/  STL.64 [R1+0x1d38], R28 ;  /* 0x001d381c01007387 */ /* 0x0007e80000100a00 */
[----:B------:R3:W-:Y:S04]  /*2ad50*/  STL.64 [R1+0x1d30], R12 ;  /* 0x001d300c01007387 */ /* 0x0007e80000100a00 */
[----:B------:R-:W3:Y:S01]  /*2ad60*/  LDL.LU R250, [R1+0xa54] ;  /* 0x000a540001fa7983 */ /* 0x000ee20000300800 */
[----:B----4-:R-:W-:Y:S01]  /*2ad70*/  IMAD R247, R4, UR9, RZ ;  /* 0x0000000904f77c24 */ /* 0x010fe2000f8e02ff */
[----:B------:R-:W-:Y:S01]  /*2ad80*/  ULDC UR9, c[0x0][0x240] ;  /* 0x0000900000097ab9 */ /* 0x000fe20000000800 */
[----:B--2---:R-:W-:Y:S01]  /*2ad90*/  IMAD R246, R246, UR10, RZ ;  /* 0x0000000af6f67c24 */ /* 0x004fe2000f8e02ff */
[----:B------:R-:W2:Y:S01]  /*2ada0*/  LDL.LU R251, [R1+0xa50] ;  /* 0x000a500001fb7983 */ /* 0x000ea20000300800 */
[----:B------:R-:W-:Y:S01]  /*2adb0*/  ULDC UR10, c[0x0][0x240] ;  /* 0x00009000000a7ab9 */ /* 0x000fe20000000800 */
[----:B------:R-:W-:Y:S01]  /*2adc0*/  IMAD R248, R248, UR8, RZ ;  /* 0x00000008f8f87c24 */ /* 0x000fe2000f8e02ff */
[----:B------:R-:W-:Y:S01]  /*2add0*/  ULDC UR8, c[0x0][0x240] ;  /* 0x0000900000087ab9 */ /* 0x000fe20000000800 */
[----:B------:R-:W4:Y:S01]  /*2ade0*/  LDL.LU R252, [R1+0xa4c] ;  /* 0x000a4c0001fc7983 */ /* 0x000f220000300800 */
[----:B------:R-:W-:Y:S01]  /*2adf0*/  IMAD R8, R8, UR16, RZ ;  /* 0x0000001008087c24 */ /* 0x000fe2000f8e02ff */
[----:B------:R-:W-:-:S02]  /*2ae00*/  ULDC UR16, c[0x0][0x240] ;  /* 0x0000900000107ab9 */ /* 0x000fc40000000800 */
[----:B-1----:R-:W3:Y:S04]  /*2ae10*/  LDL.LU R27, [R1+0x9d4] ;  /* 0x0009d400011b7983 */ /* 0x002ee80000300800 */
        /* <DEDUP_REMOVED lines=10> */
[----:B---3--:R-:W-:Y:S01]  /*2aec0*/  IMAD R129, R27, UR58, RZ ;  /* 0x0000003a1b817c24 */ /* 0x008fe2000f8e02ff */
[----:B------:R-:W-:-:S02]  /*2aed0*/  ULDC UR58, c[0x0][0x240] ;  /* 0x00009000003a7ab9 */ /* 0x000fc40000000800 */
[----:B------:R-:W3:Y:S01]  /*2aee0*/  LDL.LU R27, [R1+0xa34] ;  /* 0x000a3400011b7983 */ /* 0x000ee20000300800 */
[----:B--2---:R-:W-:Y:S01]  /*2aef0*/  IMAD R128, R26, UR57, RZ ;  /* 0x000000391a807c24 */ /* 0x004fe2000f8e02ff */
[----:B------:R-:W-:Y:S02]  /*2af00*/  ULDC UR57, c[0x0][0x240] ;  /* 0x0000900000397ab9 */ /* 0x000fe40000000800 */
[----:B------:R-:W2:Y:S01]  /*2af10*/  LDL.LU R26, [R1+0xa3c] ;  /* 0x000a3c00011a7983 */ /* 0x000ea20000300800 */
[----:B----4-:R-:W-:Y:S01]  /*2af20*/  IMAD R127, R42, UR56, RZ ;  /* 0x000000382a7f7c24 */ /* 0x010fe2000f8e02ff */
[----:B------:R-:W-:Y:S02]  /*2af30*/  ULDC UR56, c[0x0][0x240] ;  /* 0x0000900000387ab9 */ /* 0x000fe40000000800 */
[----:B------:R-:W4:Y:S01]  /*2af40*/  LDL.LU R42, [R1+0xa48] ;  /* 0x000a4800012a7983 */ /* 0x000f220000300800 */
[----:B------:R-:W-:Y:S01]  /*2af50*/  IMAD R125, R43, UR54, RZ ;  /* 0x000000362b7d7c24 */ /* 0x000fe2000f8e02ff */
[----:B------:R-:W-:-:S02]  /*2af60*/  ULDC UR54, c[0x0][0x240] ;  /* 0x0000900000367ab9 */ /* 0x000fc40000000800 */
[----:B------:R-:W4:Y:S01]  /*2af70*/  LDL.LU R43, [R1+0xa44] ;  /* 0x000a4400012b7983 */ /* 0x000f220000300800 */
[----:B------:R-:W-:Y:S01]  /*2af80*/  IMAD R124, R4, UR53, RZ ;  /* 0x00000035047c7c24 */ /* 0x000fe2000f8e02ff */
[----:B------:R-:W-:Y:S02]  /*2af90*/  ULDC UR53, c[0x0][0x240] ;  /* 0x0000900000357ab9 */ /* 0x000fe40000000800 */
[----:B------:R-:W4:Y:S01]  /*2afa0*/  LDL.LU R4, [R1+0xa40] ;  /* 0x000a400001047983 */ /* 0x000f220000300800 */
[----:B------:R-:W-:Y:S01]  /*2afb0*/  IMAD R121, R232, UR52, RZ ;  /* 0x00000034e8797c24 */ /* 0x000fe2000f8e02ff */
        /* <DEDUP_REMOVED lines=9> */
[----:B------:R-:W-:Y:S01]  /*2b050*/  ULDC UR55, c[0x0][0x240] ;  /* 0x0000900000377ab9 */ /* 0x000fe20000000800 */
[----:B------:R-:W-:Y:S01]  /*2b060*/  IMAD R118, R11, UR48, RZ ;  /* 0x000000300b767c24 */ /* 0x000fe2000f8e02ff */
        /* <DEDUP_REMOVED lines=9> */
[----:B------:R-:W-:Y:S01]  /*2b100*/  ULDC UR13, c[0x0][0x240] ;  /* 0x00009000000d7ab9 */ /* 0x000fe20000000800 */
[----:B------:R-:W-:Y:S01]  /*2b110*/  IMAD R244, R244, UR12, RZ ;  /* 0x0000000cf4f47c24 */ /* 0x000fe2000f8e02ff */
        /* <DEDUP_REMOVED lines=9> */
[----:B------:R-:W-:Y:S01]  /*2b1b0*/  ULDC UR48, c[0x0][0x240] ;  /* 0x0000900000307ab9 */ /* 0x000fe20000000800 */
[----:B------:R-:W-:Y:S01]  /*2b1c0*/  ULDC UR47, c[0x0][0x240] ;  /* 0x00009000002f7ab9 */ /* 0x000fe20000000800 */
[----:B---3--:R-:W-:Y:S01]  /*2b1d0*/  IMAD R116, R27, UR46, RZ ;  /* 0x0000002e1b747c24 */ /* 0x008fe2000f8e02ff */
[----:B------:R-:W-:Y:S01]  /*2b1e0*/  ULDC UR46, c[0x0][0x240] ;  /* 0x00009000002e7ab9 */ /* 0x000fe20000000800 */
[----:B------:R-:W3:Y:S01]  /*2b1f0*/  LDL.LU R27, [R1+0xa08] ;  /* 0x000a0800011b7983 */ /* 0x000ee20000300800 */
[----:B--2---:R-:W-:Y:S01]  /*2b200*/  IMAD R115, R26, UR45, RZ ;  /* 0x0000002d1a737c24 */ /* 0x004fe2000f8e02ff */
[----:B------:R-:W-:-:S02]  /*2b210*/  ULDC UR45, c[0x0][0x240] ;  /* 0x00009000002d7ab9 */ /* 0x000fc40000000800 */
[----:B------:R-:W2:Y:S01]  /*2b220*/  LDL.LU R26, [R1+0xa04] ;  /* 0x000a0400011a7983 */ /* 0x000ea20000300800 */
[----:B----4-:R-:W-:Y:S01]  /*2b230*/  IMAD R114, R42, UR44, RZ ;  /* 0x0000002c2a727c24 */ /* 0x010fe2000f8e02ff */
[----:B------:R-:W-:Y:S02]  /*2b240*/  ULDC UR44, c[0x0][0x240] ;  /* 0x00009000002c7ab9 */ /* 0x000fe40000000800 */
[----:B------:R-:W4:Y:S04]  /*2b250*/  LDL.LU R217, [R1+0xa00] ;  /* 0x000a000001d97983 */ /* 0x000f280000300800 */
        /* <DEDUP_REMOVED lines=19> */
[----:B---3--:R-:W-:Y:S01]  /*2b390*/  IMAD R103, R27, UR37, RZ ;  /* 0x000000251b677c24 */ /* 0x008fe2000f8e02ff */
[----:B------:R-:W-:-:S02]  /*2b3a0*/  ULDC UR37, c[0x0][0x240] ;  /* 0x0000900000257ab9 */ /* 0x000fc40000000800 */
[----:B------:R-:W3:Y:S01]  /*2b3b0*/  LDL.LU R27, [R1+0x9c8] ;  /* 0x0009c800011b7983 */ /* 0x000ee20000300800 */
[----:B--2---:R-:W-:Y:S01]  /*2b3c0*/  IMAD R102, R26, UR36, RZ ;  /* 0x000000241a667c24 */ /* 0x004fe2000f8e02ff */
[----:B------:R-:W-:Y:S02]  /*2b3d0*/  ULDC UR36, c[0x0][0x240] ;  /* 0x0000900000247ab9 */ /* 0x000fe40000000800 */
[----:B------:R-:W2:Y:S01]  /*2b3e0*/  LDL.LU R26, [R1+0x9c4] ;  /* 0x0009c400011a7983 */ /* 0x000ea20000300800 */
[----:B----4-:R-:W-:Y:S02]  /*2b3f0*/  IMAD R100, R42, UR34, RZ ;  /* 0x000000222a647c24 */ /* 0x010fe4000f8e02ff */
        /* <DEDUP_REMOVED lines=15> */
[-C--:B------:R-:W-:Y:S01]  /*2b4f0*/  LEA R134, P4, R5, R0.reuse, 0x2 ;  /* 0x0000000005867211 */ /* 0x080fe200078810ff */
[----:B------:R-:W-:Y:S01]  /*2b500*/  ULDC UR31, c[0x0][0x240] ;  /* 0x00009000001f7ab9 */ /* 0x000fe20000000800 */
[----:B------:R-:W4:Y:S01]  /*2b510*/  LDL.LU R185, [R1+0x9b0] ;  /* 0x0009b00001b97983 */ /* 0x000f220000300800 */
[----:B------:R-:W-:Y:S01]  /*2b520*/  LEA R132, P3, R8, R0, 0x2 ;  /* 0x0000000008847211 */ /* 0x000fe200078610ff */
[----:B------:R-:W-:Y:S01]  /*2b530*/  ULDC UR30, c[0x0][0x240] ;  /* 0x00009000001e7ab9 */ /* 0x000fe20000000800 */
[----:B------:R-:W-:Y:S01]  /*2b540*/  ULDC UR33, c[0x0][0x240] ;  /* 0x0000900000217ab9 */ /* 0x000fe20000000800 */
[----:B------:R-:W4:Y:S01]  /*2b550*/  LDL.LU R200, [R1+0x9ac] ;  /* 0x0009ac0001c87983 */ /* 0x000f220000300800 */
[----:B------:R-:W-:Y:S01]  /*2b560*/  IMAD R95, R10, UR29, RZ ;  /* 0x0000001d0a5f7c24 */ /* 0x000fe2000f8e02ff */
[----:B------:R-:W-:Y:S01]  /*2b570*/  ULDC UR32, c[0x0][0x240] ;  /* 0x0000900000207ab9 */ /* 0x000fe20000000800 */
[----:B------:R-:W-:Y:S01]  /*2b580*/  ULDC UR35, c[0x0][0x240] ;  /* 0x0000900000237ab9 */ /* 0x000fe20000000800 */
[----:B------:R-:W4:Y:S01]  /*2b590*/  LDL.LU R201, [R1+0x9a8] ;  /* 0x0009a80001c97983 */ /* 0x000f220000300800 */
[----:B------:R-:W-:Y:S01]  /*2b5a0*/  IMAD R94, R11, UR28, RZ ;  /* 0x0000001c0b5e7c24 */ /* 0x000fe2000f8e02ff */
[----:B------:R-:W-:Y:S01]  /*2b5b0*/  ULDC UR34, c[0x0][0x240] ;  /* 0x0000900000227ab9 */ /* 0x000fe20000000800 */
[----:B---3--:R-:W-:Y:S01]  /*2b5c0*/  IMAD R93, R27, UR27, RZ ;  /* 0x0000001b1b5d7c24 */ /* 0x008fe2000f8e02ff */
        /* <DEDUP_REMOVED lines=11> */
[-C--:B------:R-:W-:Y:S01]  /*2b680*/  LEA.HI.X.SX32 R135, R5, R3.reuse, 0x2, P4 ;  /* 0x0000000305877211 */ /* 0x080fe200020f16ff */
[----:B------:R-:W-:Y:S01]  /*2b690*/  ULDC UR26, c[0x0][0x240] ;  /* 0x00009000001a7ab9 */ /* 0x000fe20000000800 */
[----:B------:R-:W-:Y:S01]  /*2b6a0*/  IMAD R85, R185, UR21, RZ ;  /* 0x00000015b9557c24 */ /* 0x000fe2000f8e02ff */
[----:B------:R-:W4:Y:S01]  /*2b6b0*/  LDL.LU R27, [R1+0x98c] ;  /* 0x00098c00011b7983 */ /* 0x000f220000300800 */
[----:B------:R-:W-:Y:S01]  /*2b6c0*/  ULDC UR25, c[0x0][0x240] ;  /* 0x0000900000197ab9 */ /* 0x000fe20000000800 */
[----:B------:R-:W-:Y:S01]  /*2b6d0*/  LEA.HI.X.SX32 R133, R8, R3, 0x2, P3 ;  /* 0x0000000308857211 */ /* 0x000fe200018f16ff */
[----:B------:R-:W-:Y:S01]  /*2b6e0*/  IMAD R84, R200, UR20, RZ ;  /* 0x00000014c8547c24 */ /* 0x000fe2000f8e02ff */
[----:B------:R-:W4:Y:S01]  /*2b6f0*/  LDL.LU R26, [R1+0x988] ;  /* 0x00098800011a7983 */ /* 0x000f220000300800 */
[----:B------:R-:W-:Y:S01]  /*2b700*/  ULDC UR27, c[0x0][0x240] ;  /* 0x00009000001b7ab9 */ /* 0x000fe20000000800 */
[----:B------:R-:W-:Y:S01]  /*2b710*/  ULDC UR24, c[0x0][0x240] ;  /* 0x0000900000187ab9 */ /* 0x000fe20000000800 */
[----:B------:R-:W-:Y:S01]  /*2b720*/  IMAD R83, R201, UR19, RZ ;  /* 0x00000013c9537c24 */ /* 0x000fe2000f8e02ff */
        /* <DEDUP_REMOVED lines=10> */
[----:B---3--:R-:W-:Y:S01]  /*2b7d0*/  IMAD R82, R216, UR18, RZ ;  /* 0x00000012d8527c24 */ /* 0x008fe2000f8e02ff */
[----:B------:R-:W-:Y:S01]  /*2b7e0*/  ULDC UR18, c[0x0][0x240] ;  /* 0x0000900000127ab9 */ /* 0x000fe20000000800 */
[----:B--2---:R-:W-:Y:S01]  /*2b7f0*/  IMAD R81, R217, UR17, RZ ;  /* 0x00000011d9517c24 */ /* 0x004fe2000f8e02ff */
[----:B------:R-:W-:Y:S01]  /*2b800*/  ULDC UR17, c[0x0][0x240] ;  /* 0x0000900000117ab9 */ /* 0x000fe20000000800 */
[----:B----4-:R-:W-:Y:S01]  /*2b810*/  IMAD R80, R232, UR16, RZ ;  /* 0x00000010e8507c24 */ /* 0x010fe2000f8e02ff */
[----:B------:R-:W-:Y:S01]  /*2b820*/  ULDC UR16, c[0x0][0x240] ;  /* 0x0000900000107ab9 */ /* 0x000fe20000000800 */
[----:B------:R-:W-:Y:S01]  /*2b830*/  IMAD R72, R42, UR10, RZ ;  /* 0x0000000a2a487c24 */ /* 0x000fe2000f8e02ff */
[----:B------:R-:W-:Y:S01]  /*2b840*/  ULDC UR10, c[0x0][0x240] ;  /* 0x00009000000a7ab9 */ /* 0x000fe20000000800 */
[----:B------:R-:W2:Y:S04]  /*2b850*/  LDL.LU R42, [R1+0x978] ;  /* 0x00097800012a7983 */ /* 0x000ea80000300800 */
[----:B------:R-:W3:Y:S01]  /*2b860*/  LDL.LU R24, [R1+0x974] ;  /* 0x0009740001187983 */ /* 0x000ee20000300800 */
[----:B------:R-:W-:Y:S01]  /*2b870*/  IMAD R70, R4, UR8, RZ ;  /* 0x0000000804467c24 */ /* 0x000fe2000f8e02ff */
[----:B------:R-:W-:-:S02]  /*2b880*/  ULDC UR8, c[0x0][0x240] ;  /* 0x0000900000087ab9 */ /* 0x000fc40000000800 */
        /* <DEDUP_REMOVED lines=23> */
[----:B------:R-:W4:Y:S04]  /*2ba00*/  LDL.LU R217, [R1+0xb98] ;  /* 0x000b980001d97983 */ /* 0x000f280000300800 */
[----:B------:R-:W4:Y:S04]  /*2ba10*/  LDL.LU R232, [R1+0xb90] ;  /* 0x000b900001e87983 */ /* 0x000f280000300800 */
[----:B------:R-:W4:Y:S04]  /*2ba20*/  LDL.LU R233, [R1+0xb8c] ;  /* 0x000b8c0001e97983 */ /* 0x000f280000300800 */
[----:B------:R-:W4:Y:S04]  /*2ba30*/  LDL.LU R10, [R1+0xb88] ;  /* 0x000b8800010a7983 */ /* 0x000f280000300800 */
[----:B------:R-:W3:Y:S01]  /*2ba40*/  LDL.LU R11, [R1+0xb80] ;  /* 0x000b8000010b7983 */ /* 0x000ee20000300800 */
[----:B------:R-:W-:Y:S01]  /*2ba50*/  IMAD R76, R27, UR12, RZ ;  /* 0x0000000c1b4c7c24 */ /* 0x000fe2000f8e02ff */
[----:B------:R-:W-:Y:S01]  /*2ba60*/  ULDC UR12, c[0x0][0x240] ;  /* 0x00009000000c7ab9 */ /* 0x000fe20000000800 */
[----:B------:R-:W-:Y:S01]  /*2ba70*/  IMAD R73, R26, UR11, RZ ;  /* 0x0000000b1a497c24 */ /* 0x000fe2000f8e02ff */
[----:B------:R-:W4:Y:S01]  /*2ba80*/  LDL.LU R27, [R1+0xb78] ;  /* 0x000b7800011b7983 */ /* 0x000f220000300800 */
[----:B------:R-:W-:Y:S01]  /*2ba90*/  IMAD R71, R43, UR9, RZ ;  /* 0x000000092b477c24 */ /* 0x000fe2000f8e02ff */
[----:B------:R-:W-:Y:S01]  /*2baa0*/  ULDC UR11, c[0x0][0x240] ;  /* 0x00009000000b7ab9 */ /* 0x000fe20000000800 */
[----:B------:R-:W-:Y:S01]  /*2bab0*/  ULDC UR9, c[0x0][0x240] ;  /* 0x0000900000097ab9 */ /* 0x000fe20000000800 */
[----:B------:R-:W4:Y:S04]  /*2bac0*/  LDL.LU R26, [R1+0xb68] ;  /* 0x000b6800011a7983 */ /* 0x000f280000300800 */
[----:B------:R-:W4:Y:S01]  /*2bad0*/  LDL.LU R43, [R1+0xb60] ;  /* 0x000b6000012b7983 */ /* 0x000f220000300800 */
[----:B--2---:R-:W-:Y:S01]  /*2bae0*/  IMAD R69, R42, UR7, RZ ;  /* 0x000000072a457c24 */ /* 0x004fe2000f8e02ff */
[----:B------:R-:W-:-:S02]  /*2baf0*/  ULDC UR7, c[0x0][0x240] ;  /* 0x0000900000077ab9 */ /* 0x000fc40000000800 */
[----:B------:R-:W2:Y:S01]  /*2bb00*/  LDL.LU R42, [R1+0xb58] ;  /* 0x000b5800012a7983 */ /* 0x000ea20000300800 */
[----:B---3--:R-:W-:-:S03]  /*2bb10*/  IMAD R45, R11, UR39, RZ ;  /* 0x000000270b2d7c24 */ /* 0x008fc6000f8e02ff */
[----:B------:R-:W3:Y:S04]  /*2bb20*/  LDL.LU R11, [R1+0xb50] ;  /* 0x000b5000010b7983 */ /* 0x000ee80000300800 */
[----:B------:R-:W3:Y:S04]  /*2bb30*/  LDL.LU R182, [R1+0xb4c] ;  /* 0x000b4c0001b67983 */ /* 0x000ee80000300800 */
[----:B------:R-:W3:Y:S04]  /*2bb40*/  LDL.LU R183, [R1+0xb48] ;  /* 0x000b480001b77983 */ /* 0x000ee80000300800 */
[----:B------:R-:W3:Y:S04]  /*2bb50*/  LDL.LU R198, [R1+0xb40] ;  /* 0x000b400001c67983 */ /* 0x000ee80000300800 */
[----:B------:R-:W3:Y:S01]  /*2bb60*/  LDL.LU R199, [R1+0xb38] ;  /* 0x000b380001c77983 */ /* 0x000ee20000300800 */
[----:B------:R-:W-:Y:S01]  /*2bb70*/  IMAD R68, R24, UR6, RZ ;  /* 0x0000000618447c24 */ /* 0x000fe2000f8e02ff */
[----:B------:R-:W-:-:S02]  /*2bb80*/  ULDC UR6, c[0x0][0x240] ;  /* 0x0000900000067ab9 */ /* 0x000fc40000000800 */
[----:B------:R-:W3:Y:S01]  /*2bb90*/  LDL.LU R214, [R1+0xb28] ;  /* 0x000b280001d67983 */ /* 0x000ee20000300800 */
[----:B----4-:R-:W-:-:S03]  /*2bba0*/  IMAD R67, R25, UR59, RZ ;  /* 0x0000003b19437c24 */ /* 0x010fc6000f8e02ff */
[----:B------:R-:W4:Y:S01]  /*2bbb0*/  LDL.LU R215, [R1+0xb20] ;  /* 0x000b200001d77983 */ /* 0x000f220000300800 */
[----:B------:R-:W-:-:S03]  /*2bbc0*/  IMAD R62, R136, UR55, RZ ;  /* 0x00000037883e7c24 */ /* 0x000fc6000f8e02ff */
[----:B------:R-:W4:Y:S04]  /*2bbd0*/  LDL.LU R230, [R1+0xb18] ;  /* 0x000b180001e67983 */ /* 0x000f280000300800 */
[----:B------:R-:W4:Y:S04]  /*2bbe0*/  LDL.LU R231, [R1+0xb10] ;  /* 0x000b100001e77983 */ /* 0x000f280000300800 */
[----:B------:R-:W4:Y:S01]  /*2bbf0*/  LDL.LU R24, [R1+0xb0c] ;  /* 0x000b0c0001187983 */ /* 0x000f220000300800 */
[----:B------:R-:W-:-:S03]  /*2bc00*/  IMAD R61, R137, UR54, RZ ;  /* 0x00000036893d7c24 */ /* 0x000fc6000f8e02ff */
[----:B------:R-:W4:Y:S01]  /*2bc10*/  LDL.LU R25, [R1+0xb08] ;  /* 0x000b080001197983 */ /* 0x000f220000300800 */
[----:B------:R-:W-:-:S03]  /*2bc20*/  IMAD R63, R57, UR56, RZ ;  /* 0x00000038393f7c24 */ /* 0x000fc6000f8e02ff */
[----:B------:R-:W4:Y:S01]  /*2bc30*/  LDL.LU R136, [R1+0xb00] ;  /* 0x000b000001887983 */ /* 0x000f220000300800 */
[----:B------:R-:W-:Y:S02]  /*2bc40*/  IMAD R60, R152, UR53, RZ ;  /* 0x00000035983c7c24 */ /* 0x000fe4000f8e02ff */
[----:B------:R-:W-:Y:S01]  /*2bc50*/  IMAD R64, R56, UR57, RZ ;  /* 0x0000003938407c24 */ /* 0x000fe2000f8e02ff */
[----:B------:R-:W4:Y:S01]  /*2bc60*/  LDL.LU R137, [R1+0xaf8] ;  /* 0x000af80001897983 */ /* 0x000f220000300800 */
[----:B------:R-:W-:Y:S02]  /*2bc70*/  IMAD R57, R153, UR52, RZ ;  /* 0x0000003499397c24 */ /* 0x000fe4000f8e02ff */
[----:B------:R-:W-:Y:S01]  /*2bc80*/  IMAD R56, R168, UR51, RZ ;  /* 0x00000033a8387c24 */ /* 0x000fe2000f8e02ff */
        /* <DEDUP_REMOVED lines=17> */
[----:B------:R-:W4:Y:S01]  /*2bda0*/  LDL.LU R217, [R1+0xaa0] ;  /* 0x000aa00001d97983 */ /* 0x000f220000300800 */
[----:B------:R-:W-:-:S03]  /*2bdb0*/  IMAD R47, R233, UR41, RZ ;  /* 0x00000029e92f7c24 */ /* 0x000fc6000f8e02ff */
[----:B------:R-:W4:Y:S04]  /*2bdc0*/  LDL.LU R232, [R1+0xa98] ;  /* 0x000a980001e87983 */ /* 0x000f280000300800 */
[----:B------:R-:W4:Y:S01]  /*2bdd0*/  LDL.LU R233, [R1+0xa90] ;  /* 0x000a900001e97983 */ /* 0x000f220000300800 */
[----:B------:R-:W-:Y:S02]  /*2bde0*/  IMAD R66, R40, UR5, RZ ;  /* 0x0000000528427c24 */ /* 0x000fe4000f8e02ff */
[----:B------:R-:W-:Y:S02]  /*2bdf0*/  IMAD R65, R41, UR58, RZ ;  /* 0x0000003a29417c24 */ /* 0x000fe4000f8e02ff */
[----:B------:R-:W-:Y:S02]  /*2be00*/  IMAD R40, R43, UR60, RZ ;  /* 0x0000003c2b287c24 */ /* 0x000fe4000f8e02ff */
[----:B------:R-:W-:-:S02]  /*2be10*/  IMAD R41, R26, UR61, RZ ;  /* 0x0000003d1a297c24 */ /* 0x000fc4000f8e02ff */
[----:B------:R-:W-:Y:S02]  /*2be20*/  IMAD R44, R27, UR38, RZ ;  /* 0x000000261b2c7c24 */ /* 0x000fe4000f8e02ff */
[----:B------:R-:W-:Y:S02]  /*2be30*/  IMAD R46, R10, UR40, RZ ;  /* 0x000000280a2e7c24 */ /* 0x000fe4000f8e02ff */
[----:B--2---:R-:W-:Y:S02]  /*2be40*/  IMAD R39, R42, UR37, RZ ;  /* 0x000000252a277c24 */ /* 0x004fe4000f8e02ff */
[----:B------:R-:W2:Y:S04]  /*2be50*/  LDL.LU R42, [R1+0xa8c] ;  /* 0x000a8c00012a7983 */ /* 0x000ea80000300800 */
[----:B------:R-:W2:Y:S04]  /*2be60*/  LDL.LU R43, [R1+0xa88] ;  /* 0x000a8800012b7983 */ /* 0x000ea80000300800 */
[----:B------:R-:W2:Y:S04]  /*2be70*/  LDL.LU R26, [R1+0xa80] ;  /* 0x000a8000011a7983 */ /* 0x000ea80000300800 */
[----:B------:R-:W2:Y:S01]  /*2be80*/  LDL.LU R27, [R1+0x970] ;  /* 0x00097000011b7983 */ /* 0x000ea20000300800 */
[----:B---3--:R-:W-:-:S03]  /*2be90*/  IMAD R38, R11, UR36, RZ ;  /* 0x000000240b267c24 */ /* 0x008fc6000f8e02ff */
[----:B------:R-:W3:Y:S04]  /*2bea0*/  LDL.LU R11, [R1+0xbf0] ;  /* 0x000bf000010b7983 */ /* 0x000ee80000300800 */
[----:B------:R-:W3:Y:S01]  /*2beb0*/  LDL.LU R10, [R1+0xbe8] ;  /* 0x000be800010a7983 */ /* 0x000ee20000300800 */
[----:B------:R-:W-:Y:S02]  /*2bec0*/  IMAD R4, R4, UR49, RZ ;  /* 0x0000003104047c24 */ /* 0x000fe4000f8e02ff */
[----:B----4-:R-:W-:-:S03]  /*2bed0*/  IMAD R29, R24, UR27, RZ ;  /* 0x0000001b181d7c24 */ /* 0x010fc6000f8e02ff */
[----:B------:R-:W-:Y:S01]  /*2bee0*/  LEA R130, P1, R4, R0, 0x2 ;  /* 0x0000000004827211 */ /* 0x000fe200078210ff */
[----:B------:R-:W-:-:S03]  /*2bef0*/  IMAD R28, R25, UR26, RZ ;  /* 0x0000001a191c7c24 */ /* 0x000fc6000f8e02ff */
[-C--:B------:R-:W-:Y:S01]  /*2bf00*/  LEA.HI.X.SX32 R131, R4, R3.reuse, 0x2, P1 ;  /* 0x0000000304837211 */ /* 0x080fe200008f16ff */
[----:B------:R-:W-:Y:S01]  /*2bf10*/  IMAD R31, R230, UR29, RZ ;  /* 0x0000001de61f7c24 */ /* 0x000fe2000f8e02ff */
[-C--:B------:R-:W-:Y:S01]  /*2bf20*/  LEA R140, P1, R9, R0.reuse, 0x2 ;  /* 0x00000000098c7211 */ /* 0x080fe200078210ff */
[----:B------:R-:W-:Y:S02]  /*2bf30*/  IMAD R30, R231, UR28, RZ ;  /* 0x0000001ce71e7c24 */ /* 0x000fe4000f8e02ff */
[----:B------:R-:W-:Y:S01]  /*2bf40*/  IMAD R33, R214, UR31, RZ ;  /* 0x0000001fd6217c24 */ /* 0x000fe2000f8e02ff */
[----:B------:R1:W-:Y:S01]  /*2bf50*/  STL.64 [R1+0x960], R130 ;  /* 0x0009608201007387 */ /* 0x0003e20000100a00 */
[----:B------:R-:W-:Y:S01]  /*2bf60*/  IMAD R25, R136, UR25, RZ ;  /* 0x0000001988197c24 */ /* 0x000fe2000f8e02ff */
[----:B------:R-:W-:Y:S01]  /*2bf70*/  LEA R136, P5, R243, R0, 0x2 ;  /* 0x00000000f3887211 */ /* 0x000fe200078a10ff */
[----:B------:R-:W-:Y:S01]  /*2bf80*/  IMAD R32, R215, UR30, RZ ;  /* 0x0000001ed7207c24 */ /* 0x000fe2000f8e02ff */
[----:B------:R4:W-:Y:S01]  /*2bf90*/  STL.64 [R1+0xd98], R134 ;  /* 0x000d988601007387 */ /* 0x0009e20000100a00 */
[----:B------:R-:W-:Y:S01]  /*2bfa0*/  LEA.HI.X.SX32 R141, R9, R3, 0x2, P1 ;  /* 0x00000003098d7211 */ /* 0x000fe200008f16ff */
[----:B------:R-:W-:-:S02]  /*2bfb0*/  IMAD R35, R198, UR33, RZ ;  /* 0x00000021c6237c24 */ /* 0x000fc4000f8e02ff */
[----:B------:R-:W-:Y:S02]  /*2bfc0*/  IMAD R34, R199, UR32, RZ ;  /* 0x00000020c7227c24 */ /* 0x000fe4000f8e02ff */
[----:B------:R-:W-:Y:S02]  /*2bfd0*/  IMAD R37, R182, UR35, RZ ;  /* 0x00000023b6257c24 */ /* 0x000fe4000f8e02ff */
[----:B------:R-:W-:Y:S01]  /*2bfe0*/  IMAD R13, R232, UR13, RZ ;  /* 0x0000000de80d7c24 */ /* 0x000fe2000f8e02ff */
[----:B-1----:R-:W-:Y:S01]  /*2bff0*/  LEA R130, P2, R242, R0, 0x2 ;  /* 0x00000000f2827211 */ /* 0x002fe200078410ff */
[----:B------:R-:W-:-:S03]  /*2c000*/  IMAD R12, R233, UR12, RZ ;  /* 0x0000000ce90c7c24 */ /* 0x000fc6000f8e02ff */
[-C--:B------:R-:W-:Y:S01]  /*2c010*/  LEA.HI.X.SX32 R131, R242, R3.reuse, 0x2, P2 ;  /* 0x00000003f2837211 */ /* 0x080fe200010f16ff */
[----:B------:R-:W-:Y:S01]  /*2c020*/  IMAD R15, R216, UR15, RZ ;  /* 0x0000000fd80f7c24 */ /* 0x000fe2000f8e02ff */
[-C--:B----4-:R-:W-:Y:S01]  /*2c030*/  LEA R134, P4, R244, R0.reuse, 0x2 ;  /* 0x00000000f4867211 */ /* 0x090fe200078810ff */
[----:B------:R-:W-:Y:S01]  /*2c040*/  IMAD R24, R137, UR24, RZ ;  /* 0x0000001889187c24 */ /* 0x000fe2000f8e02ff */
[-C--:B------:R-:W-:Y:S01]  /*2c050*/  LEA R4, P1, R246, R0.reuse, 0x2 ;  /* 0x00000000f6047211 */ /* 0x080fe200078210ff */
[----:B------:R1:W-:Y:S01]  /*2c060*/  STL.64 [R1+0x988], R132 ;  /* 0x0009888401007387 */ /* 0x0003e20000100a00 */
[-C--:B------:R-:W-:Y:S01]  /*2c070*/  LEA.HI.X.SX32 R137, R243, R3.reuse, 0x2, P5 ;  /* 0x00000003f3897211 */ /* 0x080fe200028f16ff */
[----:B------:R-:W-:Y:S01]  /*2c080*/  IMAD R14, R217, UR14, RZ ;  /* 0x0000000ed90e7c24 */ /* 0x000fe2000f8e02ff */
[-C--:B------:R-:W-:Y:S01]  /*2c090*/  LEA.HI.X.SX32 R135, R244, R3.reuse, 0x2, P4 ;  /* 0x00000003f4877211 */ /* 0x080fe200020f16ff */
[----:B------:R4:W-:Y:S01]  /*2c0a0*/  STL.64 [R1+0x978], R130 ;  /* 0x0009788201007387 */ /* 0x0009e20000100a00 */
[----:B------:R-:W-:Y:S01]  /*2c0b0*/  LEA.HI.X.SX32 R5, R246, R3, 0x2, P1 ;  /* 0x00000003f6057211 */ /* 0x000fe200008f16ff */
[----:B------:R-:W-:Y:S01]  /*2c0c0*/  IMAD R17, R200, UR17, RZ ;  /* 0x00000011c8117c24 */ /* 0x000fe2000f8e02ff */
[-C--:B------:R-:W-:Y:S01]  /*2c0d0*/  LEA R8, P5, R248, R0.reuse, 0x2 ;  /* 0x00000000f8087211 */ /* 0x080fe200078a10ff */
[----:B------:R-:W-:Y:S01]  /*2c0e0*/  STL.64 [R1+0x980], R140 ;  /* 0x0009808c01007387 */ /* 0x000fe20000100a00 */
[----:B------:R-:W-:Y:S01]  /*2c0f0*/  LEA R238, P4, R249, R0, 0x2 ;  /* 0x00000000f9ee7211 */ /* 0x000fe200078810ff */
[----:B------:R-:W-:-:S02]  /*2c100*/  IMAD R16, R201, UR16, RZ ;  /* 0x00000010c9107c24 */ /* 0x000fc4000f8e02ff */
[----:B------:R-:W-:Y:S01]  /*2c110*/  IMAD R19, R184, UR19, RZ ;  /* 0x00000013b8137c24 */ /* 0x000fe2000f8e02ff */
[-C--:B-1----:R-:W-:Y:S01]  /*2c120*/  LEA R132, P3, R245, R0.reuse, 0x2 ;  /* 0x00000000f5847211 */ /* 0x082fe200078610ff */
[----:B------:R-:W-:Y:S02]  /*2c130*/  IMAD R18, R185, UR18, RZ ;  /* 0x00000012b9127c24 */ /* 0x000fe4000f8e02ff */
[----:B------:R-:W-:Y:S01]  /*2c140*/  IMAD R36, R183, UR34, RZ ;  /* 0x00000022b7247c24 */ /* 0x000fe2000f8e02ff */
[-C--:B----4-:R-:W-:Y:S01]  /*2c150*/  LEA R130, P2, R247, R0.reuse, 0x2 ;  /* 0x00000000f7827211 */ /* 0x090fe200078410ff */
[----:B------:R-:W-:Y:S01]  /*2c160*/  STL.64 [R1+0x970], R136 ;  /* 0x0009708801007387 */ /* 0x000fe20000100a00 */
[-C--:B------:R-:W-:Y:S01]  /*2c170*/  LEA.HI.X.SX32 R133, R245, R3.reuse, 0x2, P3 ;  /* 0x00000003f5857211 */ /* 0x080fe200018f16ff */
[----:B------:R-:W-:Y:S01]  /*2c180*/  IMAD R21, R168, UR21, RZ ;  /* 0x00000015a8157c24 */ /* 0x000fe2000f8e02ff */
[-C--:B------:R-:W-:Y:S01]  /*2c190*/  LEA R236, P3, R250, R0.reuse, 0x2 ;  /* 0x00000000faec7211 */ /* 0x080fe200078610ff */
[----:B------:R-:W-:Y:S01]  /*2c1a0*/  STL.64 [R1+0x968], R134 ;  /* 0x0009688601007387 */ /* 0x000fe20000100a00 */
[-C--:B------:R-:W-:Y:S01]  /*2c1b0*/  LEA.HI.X.SX32 R131, R247, R3.reuse, 0x2, P2 ;  /* 0x00000003f7837211 */ /* 0x080fe200010f16ff */
[----:B------:R-:W-:Y:S01]  /*2c1c0*/  IMAD R20, R169, UR20, RZ ;  /* 0x00000014a9147c24 */ /* 0x000fe2000f8e02ff */
[-C--:B------:R-:W-:Y:S01]  /*2c1d0*/  LEA.HI.X.SX32 R9, R248, R3.reuse, 0x2, P5 ;  /* 0x00000003f8097211 */ /* 0x080fe200028f16ff */
[----:B------:R1:W-:Y:S01]  /*2c1e0*/  STL.64 [R1+0x998], R4 ;  /* 0x0009980401007387 */ /* 0x0003e20000100a00 */
[-C--:B------:R-:W-:Y:S01]  /*2c1f0*/  LEA.HI.X.SX32 R239, R249, R3.reuse, 0x2, P4 ;  /* 0x00000003f9ef7211 */ /* 0x080fe200020f16ff */
[----:B------:R-:W-:Y:S01]  /*2c200*/  IMAD R23, R152, UR23, RZ ;  /* 0x0000001798177c24 */ /* 0x000fe2000f8e02ff */
[-C--:B------:R-:W-:Y:S01]  /*2c210*/  LEA R232, P2, R252, R0.reuse, 0x2 ;  /* 0x00000000fce87211 */ /* 0x080fe200078410ff */
[----:B------:R-:W-:Y:S01]  /*2c220*/  STL.64 [R1+0x990], R132 ;  /* 0x0009908401007387 */ /* 0x000fe20000100a00 */
[----:B------:R-:W-:Y:S01]  /*2c230*/  LEA.HI.X.SX32 R237, R250, R3, 0x2, P3 ;  /* 0x00000003faed7211 */ /* 0x000fe200018f16ff */
[----:B------:R-:W-:Y:S01]  /*2c240*/  IMAD R22, R153, UR22, RZ ;  /* 0x0000001699167c24 */ /* 0x000fe2000f8e02ff */
[-C--:B------:R-:W-:Y:S01]  /*2c250*/  LEA R230, P5, R129, R0.reuse, 0x2 ;  /* 0x0000000081e67211 */ /* 0x080fe200078a10ff */
[----:B------:R-:W-:Y:S01]  /*2c260*/  STL.64 [R1+0x9a0], R130 ;  /* 0x0009a08201007387 */ /* 0x000fe20000100a00 */
[----:B------:R-:W4:Y:S01]  /*2c270*/  S2UR UR5, SR_CgaCtaId ;  /* 0x00000000000579c3 */ /* 0x000f220000008800 */
[----:B------:R-:W-:Y:S01]  /*2c280*/  ULDC UR49, c[0x0][0x230] ;  /* 0x00008c0000317ab9 */ /* 0x000fe20000000800 */
[-C--:B-1----:R-:W-:Y:S01]  /*2c290*/  LEA R4, P1, R251, R0.reuse, 0x2 ;  /* 0x00000000fb047211 */ /* 0x082fe200078210ff */
[----:B------:R-:W-:Y:S01]  /*2c2a0*/  STL.64 [R1+0x9c8], R8 ;  /* 0x0009c80801007387 */ /* 0x000fe20000100a00 */
[----:B------:R-:W-:-:S02]  /*2c2b0*/  LEA R228, P4, R128, R0, 0x2 ;  /* 0x0000000080e47211 */ /* 0x000fc400078810ff */
[-C--:B------:R-:W-:Y:S01]  /*2c2c0*/  LEA.HI.X.SX32 R5, R251, R3.reuse, 0x2, P1 ;  /* 0x00000003fb057211 */ /* 0x080fe200008f16ff */
[----:B------:R-:W-:Y:S01]  /*2c2d0*/  STL.64 [R1+0x9c0], R238 ;  /* 0x0009c0ee01007387 */ /* 0x000fe20000100a00 */
[-C--:B------:R-:W-:Y:S02]  /*2c2e0*/  LEA R226, P3, R127, R0.reuse, 0x2 ;  /* 0x000000007fe27211 */ /* 0x080fe400078610ff */
[-C--:B------:R-:W-:Y:S01]  /*2c2f0*/  LEA.HI.X.SX32 R233, R252, R3.reuse, 0x2, P2 ;  /* 0x00000003fce97211 */ /* 0x080fe200010f16ff */
[----:B------:R-:W-:Y:S01]  /*2c300*/  STL.64 [R1+0x2050], R238 ;  /* 0x002050ee01007387 */ /* 0x000fe20000100a00 */
[-C--:B------:R-:W-:Y:S02]  /*2c310*/  LEA R224, P1, R126, R0.reuse, 0x2 ;  /* 0x000000007ee07211 */ /* 0x080fe400078210ff */
[----:B------:R-:W-:Y:S01]  /*2c320*/  LEA R222, P2, R125, R0, 0x2 ;  /* 0x000000007dde7211 */ /* 0x000fe200078410ff */
[----:B------:R-:W-:Y:S01]  /*2c330*/  STL.64 [R1+0x9b8], R236 ;  /* 0x0009b8ec01007387 */ /* 0x000fe20000100a00 */
[----:B------:R-:W-:-:S02]  /*2c340*/  LEA.HI.X.SX32 R231, R129, R3, 0x2, P5 ;  /* 0x0000000381e77211 */ /* 0x000fc400028f16ff */
[-C--:B------:R-:W-:Y:S01]  /*2c350*/  LEA R220, P5, R124, R0.reuse, 0x2 ;  /* 0x000000007cdc7211 */ /* 0x080fe200078a10ff */
[----:B------:R-:W-:Y:S01]  /*2c360*/  STL.64 [R1+0x2058], R236 ;  /* 0x002058ec01007387 */ /* 0x000fe20000100a00 */
[-C--:B------:R-:W-:Y:S02]  /*2c370*/  LEA.HI.X.SX32 R229, R128, R3.reuse, 0x2, P4 ;  /* 0x0000000380e57211 */ /* 0x080fe400020f16ff */
[-C--:B------:R-:W-:Y:S01]  /*2c380*/  LEA.HI.X.SX32 R227, R127, R3.reuse, 0x2, P3 ;  /* 0x000000037fe37211 */ /* 0x080fe200018f16ff */
[----:B------:R1:W-:Y:S01]  /*2c390*/  STL.64 [R1+0x9b0], R4 ;  /* 0x0009b00401007387 */ /* 0x0003e20000100a00 */
[-C--:B------:R-:W-:Y:S02]  /*2c3a0*/  LEA.HI.X.SX32 R225, R126, R3.reuse, 0x2, P1 ;  /* 0x000000037ee17211 */ /* 0x080fe400008f16ff */
[----:B------:R-:W-:Y:S01]  /*2c3b0*/  LEA.HI.X.SX32 R223, R125, R3, 0x2, P2 ;  /* 0x000000037ddf7211 */ /* 0x000fe200010f16ff */
[----:B------:R-:W-:Y:S01]  /*2c3c0*/  STL.64 [R1+0x9a8], R232 ;  /* 0x0009a8e801007387 */ /* 0x000fe20000100a00 */
[----:B------:R-:W-:-:S02]  /*2c3d0*/  LEA R216, P3, R120, R0, 0x2 ;  /* 0x0000000078d87211 */ /* 0x000fc400078610ff */
[----:B------:R-:W-:Y:S01]  /*2c3e0*/  LEA.HI.X.SX32 R221, R124, R3, 0x2, P5 ;  /* 0x000000037cdd7211 */ /* 0x000fe200028f16ff */
[----:B------:R-:W-:Y:S01]  /*2c3f0*/  STL.64 [R1+0x2060], R232 ;  /* 0x002060e801007387 */ /* 0x000fe20000100a00 */
[----:B-1----:R-:W-:-:S03]  /*2c400*/  LEA R4, P4, R121, R0, 0x2 ;  /* 0x0000000079047211 */ /* 0x002fc600078810ff */
[----:B------:R-:W-:Y:S01]  /*2c410*/  STL.64 [R1+0x9d0], R230 ;  /* 0x0009d0e601007387 */ /* 0x000fe20000100a00 */
[-C--:B------:R-:W-:Y:S02]  /*2c420*/  LEA R214, P1, R119, R0.reuse, 0x2 ;  /* 0x0000000077d67211 */ /* 0x080fe400078210ff */
[-C--:B------:R-:W-:Y:S01]  /*2c430*/  LEA.HI.X.SX32 R5, R121, R3.reuse, 0x2, P4 ;  /* 0x0000000379057211 */ /* 0x080fe200020f16ff */
[----:B------:R-:W-:Y:S01]  /*2c440*/  STL.64 [R1+0x9d8], R228 ;  /* 0x0009d8e401007387 */ /* 0x000fe20000100a00 */
[-C--:B------:R-:W-:Y:S02]  /*2c450*/  LEA R212, P2, R118, R0.reuse, 0x2 ;  /* 0x0000000076d47211 */ /* 0x080fe400078410ff */
[-C--:B------:R-:W-:Y:S01]  /*2c460*/  LEA R210, P5, R117, R0.reuse, 0x2 ;  /* 0x0000000075d27211 */ /* 0x080fe200078a10ff */
[----:B------:R-:W-:Y:S01]  /*2c470*/  STL.64 [R1+0x9e0], R226 ;  /* 0x0009e0e201007387 */ /* 0x000fe20000100a00 */
[-C--:B------:R-:W-:Y:S02]  /*2c480*/  LEA R208, P4, R116, R0.reuse, 0x2 ;  /* 0x0000000074d07211 */ /* 0x080fe400078810ff */
[----:B------:R-:W-:Y:S01]  /*2c490*/  LEA.HI.X.SX32 R217, R120, R3, 0x2, P3 ;  /* 0x0000000378d97211 */ /* 0x000fe200018f16ff */
[----:B------:R-:W-:Y:S01]  /*2c4a0*/  STL.64 [R1+0xa08], R224 ;  /* 0x000a08e001007387 */ /* 0x000fe20000100a00 */
[----:B------:R-:W-:-:S02]  /*2c4b0*/  LEA R206, P3, R115, R0, 0x2 ;  /* 0x0000000073ce7211 */ /* 0x000fc400078610ff */
[-C--:B------:R-:W-:Y:S01]  /*2c4c0*/  LEA.HI.X.SX32 R215, R119, R3.reuse, 0x2, P1 ;  /* 0x0000000377d77211 */ /* 0x080fe200008f16ff */
[----:B------:R-:W-:Y:S01]  /*2c4d0*/  STL.64 [R1+0xa00], R222 ;  /* 0x000a00de01007387 */ /* 0x000fe20000100a00 */
[----:B------:R-:W-:Y:S02]  /*2c4e0*/  LEA R204, P1, R114, R0, 0x2 ;  /* 0x0000000072cc7211 */ /* 0x000fe400078210ff */
[-C--:B------:R-:W-:Y:S01]  /*2c4f0*/  LEA.HI.X.SX32 R213, R118, R3.reuse, 0x2, P2 ;  /* 0x0000000376d57211 */ /* 0x080fe200010f16ff */
[----:B------:R-:W-:Y:S01]  /*2c500*/  STL.64 [R1+0x9f8], R220 ;  /* 0x0009f8dc01007387 */ /* 0x000fe20000100a00 */
[----:B------:R-:W-:-:S03]  /*2c510*/  LEA.HI.X.SX32 R211, R117, R3, 0x2, P5 ;  /* 0x0000000375d37211 */ /* 0x000fc600028f16ff */
[----:B------:R1:W-:Y:S01]  /*2c520*/  STL.64 [R1+0x9f0], R4 ;  /* 0x0009f00401007387 */ /* 0x0003e20000100a00 */
[-C--:B------:R-:W-:Y:S02]  /*2c530*/  LEA.HI.X.SX32 R209, R116, R3.reuse, 0x2, P4 ;  /* 0x0000000374d17211 */ /* 0x080fe400020f16ff */
[-C--:B------:R-:W-:Y:S01]  /*2c540*/  LEA.HI.X.SX32 R207, R115, R3.reuse, 0x2, P3 ;  /* 0x0000000373cf7211 */ /* 0x080fe200018f16ff */
[----:B------:R-:W-:Y:S01]  /*2c550*/  STL.64 [R1+0x9e8], R216 ;  /* 0x0009e8d801007387 */ /* 0x000fe20000100a00 */
[-C--:B------:R-:W-:Y:S02]  /*2c560*/  LEA R200, P5, R112, R0.reuse, 0x2 ;  /* 0x0000000070c87211 */ /* 0x080fe400078a10ff */
        /* <DEDUP_REMOVED lines=18> */
[----:B------:R1:W-:Y:S01]  /*2c690*/  STL.64 [R1+0xa30], R4 ;  /* 0x000a300401007387 */ /* 0x0003e20000100a00 */
[-C--:B------:R-:W-:Y:S02]  /*2c6a0*/  LEA.HI.X.SX32 R195, R109, R3.reuse, 0x2, P1 ;  /* 0x000000036dc37211 */ /* 0x080fe400008f16ff */
[-C--:B------:R-:W-:Y:S01]  /*2c6b0*/  LEA.HI.X.SX32 R193, R108, R3.reuse, 0x2, P2 ;  /* 0x000000036cc17211 */ /* 0x080fe200010f16ff */
[----:B------:R-:W-:Y:S01]  /*2c6c0*/  STL.64 [R1+0xa28], R200 ;  /* 0x000a28c801007387 */ /* 0x000fe20000100a00 */
[----:B------:R-:W-:-:S02]  /*2c6d0*/  LEA.HI.X.SX32 R191, R105, R3, 0x2, P5 ;  /* 0x0000000369bf7211 */ /* 0x000fc400028f16ff */
[-C--:B------:R-:W-:Y:S01]  /*2c6e0*/  LEA R184, P1, R102, R0.reuse, 0x2 ;  /* 0x0000000066b87211 */ /* 0x080fe200078210ff */
[----:B------:R-:W-:Y:S01]  /*2c6f0*/  STL.64 [R1+0xa50], R198 ;  /* 0x000a50c601007387 */ /* 0x000fe20000100a00 */
[-C--:B------:R-:W-:Y:S02]  /*2c700*/  LEA.HI.X.SX32 R189, R104, R3.reuse, 0x2, P4 ;  /* 0x0000000368bd7211 */ /* 0x080fe400020f16ff */
[-C--:B-1----:R-:W-:Y:S01]  /*2c710*/  LEA R4, P3, R103, R0.reuse, 0x2 ;  /* 0x0000000067047211 */ /* 0x082fe200078610ff */
[----:B------:R-:W-:Y:S01]  /*2c720*/  STL.64 [R1+0xa58], R196 ;  /* 0x000a58c401007387 */ /* 0x000fe20000100a00 */
[-C--:B------:R-:W-:Y:S02]  /*2c730*/  LEA R182, P2, R101, R0.reuse, 0x2 ;  /* 0x0000000065b67211 */ /* 0x080fe400078410ff */
[----:B------:R-:W-:Y:S01]  /*2c740*/  LEA.HI.X.SX32 R5, R103, R3, 0x2, P3 ;  /* 0x0000000367057211 */ /* 0x000fe200018f16ff */
[----:B------:R-:W-:Y:S01]  /*2c750*/  STL.64 [R1+0xa60], R194 ;  /* 0x000a60c201007387 */ /* 0x000fe20000100a00 */
[----:B------:R-:W-:-:S02]  /*2c760*/  LEA R180, P5, R100, R0, 0x2 ;  /* 0x0000000064b47211 */ /* 0x000fc400078a10ff */
[-C--:B------:R-:W-:Y:S01]  /*2c770*/  LEA R178, P4, R99, R0.reuse, 0x2 ;  /* 0x0000000063b27211 */ /* 0x080fe200078810ff */
[----:B------:R-:W-:Y:S01]  /*2c780*/  STL.64 [R1+0xa88], R192 ;  /* 0x000a88c001007387 */ /* 0x000fe20000100a00 */
[-C--:B------:R-:W-:Y:S02]  /*2c790*/  LEA R176, P3, R98, R0.reuse, 0x2 ;  /* 0x0000000062b07211 */ /* 0x080fe400078610ff */
[-C--:B------:R-:W-:Y:S01]  /*2c7a0*/  LEA.HI.X.SX32 R185, R102, R3.reuse, 0x2, P1 ;  /* 0x0000000366b97211 */ /* 0x080fe200008f16ff */
[----:B------:R-:W-:Y:S01]  /*2c7b0*/  STL.64 [R1+0xa80], R190 ;  /* 0x000a80be01007387 */ /* 0x000fe20000100a00 */
[-C--:B------:R-:W-:Y:S02]  /*2c7c0*/  LEA R174, P1, R97, R0.reuse, 0x2 ;  /* 0x0000000061ae7211 */ /* 0x080fe400078210ff */
[----:B------:R-:W-:Y:S01]  /*2c7d0*/  LEA.HI.X.SX32 R183, R101, R3, 0x2, P2 ;  /* 0x0000000365b77211 */ /* 0x000fe200010f16ff */
[----:B------:R-:W-:Y:S01]  /*2c7e0*/  STL.64 [R1+0xa78], R188 ;  /* 0x000a78bc01007387 */ /* 0x000fe20000100a00 */
[----:B------:R-:W-:-:S02]  /*2c7f0*/  LEA R172, P2, R96, R0, 0x2 ;  /* 0x0000000060ac7211 */ /* 0x000fc400078410ff */
[-C--:B------:R-:W-:Y:S01]  /*2c800*/  LEA.HI.X.SX32 R181, R100, R3.reuse, 0x2, P5 ;  /* 0x0000000364b57211 */ /* 0x080fe200028f16ff */
[----:B------:R1:W-:Y:S01]  /*2c810*/  STL.64 [R1+0xa70], R4 ;  /* 0x000a700401007387 */ /* 0x0003e20000100a00 */
[-C--:B------:R-:W-:Y:S02]  /*2c820*/  LEA.HI.X.SX32 R179, R99, R3.reuse, 0x2, P4 ;  /* 0x0000000363b37211 */ /* 0x080fe400020f16ff */
[-C--:B------:R-:W-:Y:S01]  /*2c830*/  LEA.HI.X.SX32 R177, R98, R3.reuse, 0x2, P3 ;  /* 0x0000000362b17211 */ /* 0x080fe200018f16ff */
[----:B------:R-:W-:Y:S01]  /*2c840*/  STL.64 [R1+0xa68], R184 ;  /* 0x000a68b801007387 */ /* 0x000fe20000100a00 */
[-C--:B------:R-:W-:Y:S02]  /*2c850*/  LEA.HI.X.SX32 R175, R97, R3.reuse, 0x2, P1 ;  /* 0x0000000361af7211 */ /* 0x080fe400008f16ff */
[----:B------:R-:W-:Y:S01]  /*2c860*/  LEA R168, P4, R94, R0, 0x2 ;  /* 0x000000005ea87211 */ /* 0x000fe200078810ff */
[----:B------:R-:W-:Y:S01]  /*2c870*/  STL.64 [R1+0xa90], R182 ;  /* 0x000a90b601007387 */ /* 0x000fe20000100a00 */
[----:B------:R-:W-:-:S02]  /*2c880*/  LEA.HI.X.SX32 R173, R96, R3, 0x2, P2 ;  /* 0x0000000360ad7211 */ /* 0x000fc400010f16ff */
[-C--:B-1----:R-:W-:Y:S01]  /*2c890*/  LEA R4, P5, R95, R0.reuse, 0x2 ;  /* 0x000000005f047211 */ /* 0x082fe200078a10ff */
[----:B------:R-:W-:Y:S01]  /*2c8a0*/  STL.64 [R1+0xa98], R180 ;  /* 0x000a98b401007387 */ /* 0x000fe20000100a00 */
[-C--:B------:R-:W-:Y:S02]  /*2c8b0*/  LEA R166, P3, R93, R0.reuse, 0x2 ;  /* 0x000000005da67211 */ /* 0x080fe400078610ff */
[----:B------:R-:W-:Y:S01]  /*2c8c0*/  LEA.HI.X.SX32 R5, R95, R3, 0x2, P5 ;  /* 0x000000035f057211 */ /* 0x000fe200028f16ff */
[----:B------:R-:W-:Y:S01]  /*2c8d0*/  STL.64 [R1+0xaa0], R178 ;  /* 0x000aa0b201007387 */ /* 0x000fe20000100a00 */
[-C--:B------:R-:W-:Y:S02]  /*2c8e0*/  LEA R164, P1, R92, R0.reuse, 0x2 ;  /* 0x000000005ca47211 */ /* 0x080fe400078210ff */
[-C--:B------:R-:W-:Y:S01]  /*2c8f0*/  LEA R162, P2, R89, R0.reuse, 0x2 ;  /* 0x0000000059a27211 */ /* 0x080fe200078410ff */
[----:B------:R-:W-:Y:S01]  /*2c900*/  STL.64 [R1+0xac8], R176 ;  /* 0x000ac8b001007387 */ /* 0x000fe20000100a00 */
[----:B------:R-:W-:-:S02]  /*2c910*/  LEA R160, P5, R88, R0, 0x2 ;  /* 0x0000000058a07211 */ /* 0x000fc400078a10ff */
[-C--:B------:R-:W-:Y:S01]  /*2c920*/  LEA.HI.X.SX32 R169, R94, R3.reuse, 0x2, P4 ;  /* 0x000000035ea97211 */ /* 0x080fe200020f16ff */
        /* <DEDUP_REMOVED lines=9> */
[----:B------:R-:W-:Y:S01]  /*2c9c0*/  STL.64 [R1+0xaa8], R168 ;  /* 0x000aa8a801007387 */ /* 0x000fe20000100a00 */
[-C--:B------:R-:W-:Y:S02]  /*2c9d0*/  LEA.HI.X.SX32 R159, R87, R3.reuse, 0x2, P4 ;  /* 0x00000003579f7211 */ /* 0x080fe400020f16ff */
[-C--:B------:R-:W-:Y:S01]  /*2c9e0*/  LEA R152, P2, R84, R0.reuse, 0x2 ;  /* 0x0000000054987211 */ /* 0x080fe200078410ff */
[----:B------:R-:W-:Y:S01]  /*2c9f0*/  STL.64 [R1+0xad0], R166 ;  /* 0x000ad0a601007387 */ /* 0x000fe20000100a00 */
[----:B------:R-:W-:Y:S02]  /*2ca00*/  LEA.HI.X.SX32 R157, R86, R3, 0x2, P3 ;  /* 0x00000003569d7211 */ /* 0x000fe400018f16ff */
[-C--:B-1----:R-:W-:Y:S01]  /*2ca10*/  LEA R4, P1, R85, R0.reuse, 0x2 ;  /* 0x0000000055047211 */ /* 0x082fe200078210ff */
[----:B------:R-:W-:Y:S01]  /*2ca20*/  STL.64 [R1+0xad8], R164 ;  /* 0x000ad8a401007387 */ /* 0x000fe20000100a00 */
[----:B------:R-:W-:-:S02]  /*2ca30*/  LEA R150, P5, R83, R0, 0x2 ;  /* 0x0000000053967211 */ /* 0x000fc400078a10ff */
        /* <DEDUP_REMOVED lines=182> */
[-C--:B------:R-:W-:Y:S01]  /*2d5a0*/  LEA.HI.X.SX32 R35, R17, R3.reuse, 0x2, P1 ;  /* 0x0000000311237211 */ /* 0x080fe200008f16ff */
[----:B--2---:R-:W-:Y:S01]  /*2d5b0*/  IMAD R42, R42, UR11, RZ ;  /* 0x0000000b2a2a7c24 */ /* 0x004fe2000f8e02ff */
[----:B------:R-:W-:Y:S01]  /*2d5c0*/  LEA R24, P1, R12, R0, 0x2 ;  /* 0x000000000c187211 */ /* 0x000fe200078210ff */
[----:B------:R-:W-:Y:S01]  /*2d5d0*/  IMAD R43, R43, UR10, RZ ;  /* 0x0000000a2b2b7c24 */ /* 0x000fe2000f8e02ff */
[-C--:B------:R-:W-:Y:S01]  /*2d5e0*/  LEA.HI.X.SX32 R33, R16, R3.reuse, 0x2, P2 ;  /* 0x0000000310217211 */ /* 0x080fe200010f16ff */
[----:B------:R-:W-:Y:S01]  /*2d5f0*/  STL.64 [R1+0xce8], R40 ;  /* 0x000ce82801007387 */ /* 0x000fe20000100a00 */
[-C--:B------:R-:W-:Y:S01]  /*2d600*/  LEA.HI.X.SX32 R31, R15, R3.reuse, 0x2, P5 ;  /* 0x000000030f1f7211 */ /* 0x080fe200028f16ff */
[----:B------:R-:W-:Y:S01]  /*2d610*/  IMAD R26, R26, UR9, RZ ;  /* 0x000000091a1a7c24 */ /* 0x000fe2000f8e02ff */
[----:B------:R-:W-:-:S02]  /*2d620*/  LEA.HI.X.SX32 R29, R14, R3, 0x2, P4 ;  /* 0x000000030e1d7211 */ /* 0x000fc400020f16ff */
[-C--:B-1----:R-:W-:Y:S01]  /*2d630*/  LEA R4, P3, R13, R0.reuse, 0x2 ;  /* 0x000000000d047211 */ /* 0x082fe200078610ff */
[----:B------:R-:W-:Y:S01]  /*2d640*/  STL.64 [R1+0xd08], R38 ;  /* 0x000d082601007387 */ /* 0x000fe20000100a00 */
[----:B------:R-:W-:Y:S01]  /*2d650*/  IMAD R27, R27, UR8, RZ ;  /* 0x000000081b1b7c24 */ /* 0x000fe2000f8e02ff */
[-C--:B------:R-:W-:Y:S01]  /*2d660*/  LEA.HI.X.SX32 R25, R12, R3.reuse, 0x2, P1 ;  /* 0x000000030c197211 */ /* 0x080fe200008f16ff */
[----:B---3--:R-:W-:Y:S01]  /*2d670*/  IMAD R11, R11, UR7, RZ ;  /* 0x000000070b0b7c24 */ /* 0x008fe2000f8e02ff */
[----:B------:R-:W-:Y:S01]  /*2d680*/  STL.64 [R1+0xd18], R36 ;  /* 0x000d182401007387 */ /* 0x000fe20000100a00 */
[-C--:B------:R-:W-:Y:S01]  /*2d690*/  LEA.HI.X.SX32 R5, R13, R3.reuse, 0x2, P3 ;  /* 0x000000030d057211 */ /* 0x080fe200018f16ff */
[----:B------:R-:W-:Y:S01]  /*2d6a0*/  IMAD R10, R10, UR6, RZ ;  /* 0x000000060a0a7c24 */ /* 0x000fe2000f8e02ff */
[-C--:B------:R-:W-:Y:S01]  /*2d6b0*/  LEA R22, P2, R42, R0.reuse, 0x2 ;  /* 0x000000002a167211 */ /* 0x080fe200078410ff */
[----:B------:R-:W-:Y:S01]  /*2d6c0*/  STL.64 [R1+0xd20], R34 ;  /* 0x000d202201007387 */ /* 0x000fe20000100a00 */
[-C--:B------:R-:W-:Y:S01]  /*2d6d0*/  LEA R20, P5, R43, R0.reuse, 0x2 ;  /* 0x000000002b147211 */ /* 0x080fe200078a10ff */
[----:B------:R-:W-:Y:S01]  /*2d6e0*/  ULDC UR6, c[0x0][0x230] ;  /* 0x00008c0000067ab9 */ /* 0x000fe20000000800 */
[-C--:B------:R-:W-:Y:S01]  /*2d6f0*/  LEA R18, P4, R26, R0.reuse, 0x2 ;  /* 0x000000001a127211 */ /* 0x080fe200078810ff */
[----:B------:R-:W-:Y:S01]  /*2d700*/  STL.64 [R1+0xd28], R32 ;  /* 0x000d282001007387 */ /* 0x000fe20000100a00 */
[-C--:B------:R-:W-:Y:S01]  /*2d710*/  LEA R16, P3, R27, R0.reuse, 0x2 ;  /* 0x000000001b107211 */ /* 0x080fe200078610ff */
[----:B------:R-:W-:Y:S01]  /*2d720*/  ULDC UR7, c[0x0][0x230] ;  /* 0x00008c0000077ab9 */ /* 0x000fe20000000800 */
[C---:B------:R-:W-:Y:S01]  /*2d730*/  ISETP.GE.AND P0, PT, R7.reuse, UR49, PT ;  /* 0x0000003107007c0c */ /* 0x040fe2000bf06270 */
[----:B------:R-:W-:Y:S01]  /*2d740*/  STL.64 [R1+0xd50], R30 ;  /* 0x000d501e01007387 */ /* 0x000fe20000100a00 */
[----:B------:R-:W-:Y:S01]  /*2d750*/  LEA.HI.X.SX32 R23, R42, R3, 0x2, P2 ;  /* 0x000000032a177211 */ /* 0x000fe200010f16ff */
[----:B------:R-:W-:Y:S01]  /*2d760*/  ULDC UR8, c[0x0][0x230] ;  /* 0x00008c0000087ab9 */ /* 0x000fe20000000800 */
[----:B------:R-:W-:Y:S01]  /*2d770*/  LOP3.LUT R252, R7, 0x40, RZ, 0xfc, !PT ;  /* 0x0000004007fc7812 */ /* 0x000fe200078efcff */
[----:B------:R-:W-:Y:S01]  /*2d780*/  STL.64 [R1+0xd48], R28 ;  /* 0x000d481c01007387 */ /* 0x000fe20000100a00 */
[----:B------:R-:W-:Y:S01]  /*2d790*/  LEA R14, P1, R11, R0, 0x2 ;  /* 0x000000000b0e7211 */ /* 0x000fe200078210ff */
[----:B------:R-:W-:-:S02]  /*2d7a0*/  ULDC UR9, c[0x0][0x230] ;  /* 0x00008c0000097ab9 */ /* 0x000fc40000000800 */
[----:B------:R1:W-:Y:S01]  /*2d7b0*/  STL.64 [R1+0xd40], R4 ;  /* 0x000d400401007387 */ /* 0x0003e20000100a00 */
[----:B------:R-:W-:-:S03]  /*2d7c0*/  LEA.HI.X.SX32 R21, R43, R3, 0x2, P5 ;  /* 0x000000032b157211 */ /* 0x000fc600028f16ff */
[----:B------:R-:W-:Y:S01]  /*2d7d0*/  STL.64 [R1+0xd38], R24 ;  /* 0x000d381801007387 */ /* 0x000fe20000100a00 */
[----:B------:R-:W-:Y:S02]  /*2d7e0*/  LEA R12, P6, R10, R0, 0x2 ;  /* 0x000000000a0c7211 */ /* 0x000fe400078c10ff */
[-C--:B------:R-:W-:Y:S01]  /*2d7f0*/  LEA.HI.X.SX32 R19, R26, R3.reuse, 0x2, P4 ;  /* 0x000000031a137211 */ /* 0x080fe200020f16ff */
[----:B------:R-:W2:Y:S01]  /*2d800*/  LDL.LU R42, [R1+0x207c] ;  /* 0x00207c00012a7983 */ /* 0x000ea20000300800 */
[----:B------:R-:W-:-:S03]  /*2d810*/  LEA.HI.X.SX32 R17, R27, R3, 0x2, P3 ;  /* 0x000000031b117211 */ /* 0x000fc600018f16ff */
[----:B------:R-:W2:Y:S01]  /*2d820*/  LDL.LU R43, [R1+0x2078] ;  /* 0x00207800012b7983 */ /* 0x000ea20000300800 */
[----:B------:R-:W-:-:S03]  /*2d830*/  LEA.HI.X.SX32 R15, R11, R3, 0x2, P1 ;  /* 0x000000030b0f7211 */ /* 0x000fc600008f16ff */
[----:B------:R-:W3:Y:S01]  /*2d840*/  LDL.LU R26, [R1+0x2074] ;  /* 0x00207400011a7983 */ /* 0x000ee20000300800 */
[----:B------:R-:W-:-:S03]  /*2d850*/  LEA.HI.X.SX32 R13, R10, R3, 0x2, P6 ;  /* 0x000000030a0d7211 */ /* 0x000fc600030f16ff */
[----:B------:R-:W3:Y:S04]  /*2d860*/  LDL.LU R27, [R1+0x2070] ;  /* 0x00207000011b7983 */ /* 0x000ee80000300800 */
[----:B------:R-:W-:Y:S04]  /*2d870*/  STL.64 [R1+0xd58], R22 ;  /* 0x000d581601007387 */ /* 0x000fe80000100a00 */
[----:B------:R-:W-:Y:S04]  /*2d880*/  STL.64 [R1+0xd60], R20 ;  /* 0x000d601401007387 */ /* 0x000fe80000100a00 */
[----:B------:R-:W2:Y:S04]  /*2d890*/  LDL R247, [R1+0x122c] ;  /* 0x00122c0001f77983 */ /* 0x000ea80000100800 */
[----:B------:R-:W-:Y:S04]  /*2d8a0*/  STL.64 [R1+0xd70], R18 ;  /* 0x000d701201007387 */ /* 0x000fe80000100a00 */
[----:B------:R-:W-:Y:S04]  /*2d8b0*/  STL.64 [R1+0xd78], R16 ;  /* 0x000d781001007387 */ /* 0x000fe80000100a00 */
[----:B------:R-:W-:Y:S04]  /*2d8c0*/  STL.64 [R1+0xd88], R14 ;  /* 0x000d880e01007387 */ /* 0x000fe80000100a00 */
[----:B------:R-:W-:Y:S04]  /*2d8d0*/  STL.64 [R1+0xd80], R12 ;  /* 0x000d800c01007387 */ /* 0x000fe80000100a00 */
[----:B------:R-:W3:Y:S04]  /*2d8e0*/  LDL.64 R250, [R1+0xe58] ;  /* 0x000e580001fa7983 */ /* 0x000ee80000100a00 */
[----:B------:R-:W3:Y:S04]  /*2d8f0*/  LDL.64 R238, [R1+0xe50] ;  /* 0x000e500001ee7983 */ /* 0x000ee80000100a00 */
[----:B------:R-:W3:Y:S04]  /*2d900*/  LDL.64 R248, [R1+0xdd8] ;  /* 0x000dd80001f87983 */ /* 0x000ee80000100a00 */
[----:B------:R-:W3:Y:S01]  /*2d910*/  LDL.64 R242, [R1+0xdd0] ;  /* 0x000dd00001f27983 */ /* 0x000ee20000100a00 */
[----:B------:R-:W-:-:S02]  /*2d920*/  LOP3.LUT R11, R7, 0x2, RZ, 0xfc, !PT ;  /* 0x00000002070b7812 */ /* 0x000fc400078efcff */
[C---:B------:R-:W-:Y:S01]  /*2d930*/  LOP3.LUT R10, R7.reuse, 0x20, RZ, 0xfc, !PT ;  /* 0x00000020070a7812 */ /* 0x040fe200078efcff */
[----:B------:R-:W-:Y:S01]  /*2d940*/  UMOV UR60, 0x400 ;  /* 0x00000400003c7882 */ /* 0x000fe20000000000 */
[----:B-1----:R-:W-:Y:S01]  /*2d950*/  LOP3.LUT R4, R7, 0x22, RZ, 0xfc, !PT ;  /* 0x0000002207047812 */ /* 0x002fe200078efcff */
[----:B------:R-:W3:Y:S01]  /*2d960*/  LDL.64 R244, [R1+0xc30] ;  /* 0x000c300001f47983 */ /* 0x000ee20000100a00 */
[----:B------:R-:W-:Y:S02]  /*2d970*/  ISETP.GE.AND P1, PT, R11, UR6, PT ;  /* 0x000000060b007c0c */ /* 0x000fe4000bf26270 */
[----:B------:R-:W-:Y:S02]  /*2d980*/  ISETP.GE.AND P2, PT, R10, UR7, PT ;  /* 0x000000070a007c0c */ /* 0x000fe4000bf46270 */
[----:B------:R-:W-:Y:S01]  /*2d990*/  SEL R0, R6, RZ, !P0 ;  /* 0x000000ff06007207 */ /* 0x000fe20004000000 */
[----:B----4-:R-:W-:Y:S01]  /*2d9a0*/  ULEA UR60, UR5, UR60, 0x18 ;  /* 0x0000003c053c7291 */ /* 0x010fe2000f8ec03f */
[----:B------:R-:W-:Y:S01]  /*2d9b0*/  ISETP.GE.AND P3, PT, R4, UR8, PT ;  /* 0x0000000804007c0c */ /* 0x000fe2000bf66270 */
[----:B------:R-:W-:Y:S01]  /*2d9c0*/  ULDC UR6, c[0x0][0x230] ;  /* 0x00008c0000067ab9 */ /* 0x000fe20000000800 */
[----:B------:R-:W-:Y:S01]  /*2d9d0*/  SEL R5, R6, RZ, !P1 ;  /* 0x000000ff06057207 */ /* 0x000fe20004800000 */
[----:B------:R-:W-:Y:S01]  /*2d9e0*/  ULDC UR5, c[0x0][0x230] ;  /* 0x00008c0000057ab9 */ /* 0x000fe20000000800 */
[----:B------:R-:W-:Y:S01]  /*2d9f0*/  ISETP.GE.AND P4, PT, R252, UR9, PT ;  /* 0x00000009fc007c0c */ /* 0x000fe2000bf86270 */
[----:B------:R-:W-:Y:S01]  /*2da00*/  ULDC UR7, c[0x0][0x230] ;  /* 0x00008c0000077ab9 */ /* 0x000fe20000000800 */
[----:B------:R-:W-:-:S02]  /*2da10*/  SEL R4, R6, RZ, !P2 ;  /* 0x000000ff06047207 */ /* 0x000fc40005000000 */
[C---:B------:R-:W-:Y:S02]  /*2da20*/  LOP3.LUT R233, R7.reuse, 0x42, RZ, 0xfc, !PT ;  /* 0x0000004207e97812 */ /* 0x040fe400078efcff */
[C---:B------:R-:W-:Y:S02]  /*2da30*/  LOP3.LUT R232, R7.reuse, 0x60, RZ, 0xfc, !PT ;  /* 0x0000006007e87812 */ /* 0x040fe400078efcff */
[C---:B------:R-:W-:Y:S02]  /*2da40*/  LOP3.LUT R8, R7.reuse, 0x4, RZ, 0xfc, !PT ;  /* 0x0000000407087812 */ /* 0x040fe400078efcff */
[----:B------:R-:W-:Y:S01]  /*2da50*/  LOP3.LUT R9, R7, 0x62, RZ, 0xfc, !PT ;  /* 0x0000006207097812 */ /* 0x000fe200078efcff */
[----:B------:R-:W-:Y:S01]  /*2da60*/  ULDC.64 UR48, c[0x0][0x208] ;  /* 0x0000820000307ab9 */ /* 0x000fe20000000a00 */
[----:B------:R-:W-:Y:S01]  /*2da70*/  SEL R3, R6, RZ, !P3 ;  /* 0x000000ff06037207 */ /* 0x000fe20005800000 */
[----:B------:R-:W-:Y:S01]  /*2da80*/  ULDC.64 UR8, c[0x0][0x238] ;  /* 0x00008e0000087ab9 */ /* 0x000fe20000000a00 */
[----:B------:R-:W-:-:S02]  /*2da90*/  ISETP.NE.U32.AND P0, PT, R0, RZ, PT ;  /* 0x000000ff0000720c */ /* 0x000fc40003f05070 */
[----:B------:R-:W-:Y:S02]  /*2daa0*/  ISETP.NE.U32.AND P3, PT, R5, RZ, PT ;  /* 0x000000ff0500720c */ /* 0x000fe40003f65070 */
[----:B------:R-:W-:Y:S02]  /*2dab0*/  SEL R0, R6, RZ, !P4 ;  /* 0x000000ff06007207 */ /* 0x000fe40006000000 */
[----:B------:R-:W-:Y:S02]  /*2dac0*/  ISETP.NE.U32.AND P6, PT, R4, RZ, PT ;  /* 0x000000ff0400720c */ /* 0x000fe40003fc5070 */
[----:B------:R-:W-:Y:S02]  /*2dad0*/  ISETP.NE.U32.AND P5, PT, R3, RZ, PT ;  /* 0x000000ff0300720c */ /* 0x000fe40003fa5070 */
[----:B------:R-:W-:Y:S01]  /*2dae0*/  ISETP.GE.AND P1, PT, R233, UR5, PT ;  /* 0x00000005e9007c0c */ /* 0x000fe2000bf26270 */
[----:B------:R-:W-:Y:S01]  /*2daf0*/  ULDC UR5, c[0x0][0x230] ;  /* 0x00008c0000057ab9 */ /* 0x000fe20000000800 */
[----:B------:R-:W-:Y:S01]  /*2db00*/  ISETP.GE.AND P4, PT, R232, UR6, PT ;  /* 0x00000006e8007c0c */ /* 0x000fe2000bf86270 */
[----:B------:R-:W-:Y:S01]  /*2db10*/  ULDC UR6, c[0x0][0x230] ;  /* 0x00008c0000067ab9 */ /* 0x000fe20000000800 */
[----:B------:R-:W-:-:S02]  /*2db20*/  MOV R246, UR60 ;  /* 0x0000003c00f67c02 */ /* 0x000fc40008000f00 */
[----:B------:R-:W-:Y:S02]  /*2db30*/  ISETP.NE.U32.AND P2, PT, R0, RZ, PT ;  /* 0x000000ff0000720c */ /* 0x000fe40003f45070 */
[C---:B------:R-:W-:Y:S02]  /*2db40*/  SEL R3, R6.reuse, RZ, !P1 ;  /* 0x000000ff06037207 */ /* 0x040fe40004800000 */
[----:B------:R-:W-:Y:S02]  /*2db50*/  SEL R5, R6, RZ, !P4 ;  /* 0x000000ff06057207 */ /* 0x000fe40006000000 */
[----:B------:R-:W-:Y:S01]  /*2db60*/  ISETP.GE.AND P1, PT, R9, UR7, PT ;  /* 0x0000000709007c0c */ /* 0x000fe2000bf26270 */
[----:B------:R-:W-:Y:S01]  /*2db70*/  ULDC UR7, c[0x0][0x230] ;  /* 0x00008c0000077ab9 */ /* 0x000fe20000000800 */
[----:B------:R-:W-:Y:S01]  /*2db80*/  ISETP.GE.AND P4, PT, R8, UR5, PT ;  /* 0x0000000508007c0c */ /* 0x000fe2000bf86270 */
[----:B------:R-:W-:Y:S01]  /*2db90*/  ULDC UR5, c[0x0][0x230] ;  /* 0x00008c0000057ab9 */ /* 0x000fe20000000800 */
[----:B------:R-:W4:Y:S01]  /*2dba0*/  LDL.64 R8, [R1+0xc18] ;  /* 0x000c180001087983 */ /* 0x000f220000100a00 */
[----:B--2---:R-:W-:-:S05]  /*2dbb0*/  IADD3 R0, R247, 0x200000, R246 ;  /* 0x00200000f7007810 */ /* 0x004fca0007ffe0f6 */
[----:B------:R-:W-:Y:S01]  /*2dbc0*/  @!PT LDS RZ, [RZ] ;  /* 0x00000000fffff984 */ /* 0x000fe20000000800 */
[----:B------:R-:W-:Y:S01]  /*2dbd0*/  @!PT LDS RZ, [RZ] ;  /* 0x00000000fffff984 */ /* 0x000fe20000000800 */
[----:B------:R-:W-:Y:S01]  /*2dbe0*/  @!PT LDS RZ, [RZ] ;  /* 0x00000000fffff984 */ /* 0x000fe20000000800 */
[----:B---3--:R-:W-:Y:S04]  /*2dbf0*/  LDGSTS.E [R0+-0x80000], desc[UR48][R250.64], P0 ;  /* 0x80000000fa007fae */ /* 0x008fe80008121870 */
[----:B------:R-:W-:Y:S04]  /*2dc00*/  LDGSTS.E [R0+-0x7fff8], desc[UR48][R238.64], P3 ;  /* 0x80008000ee007fae */ /* 0x000fe80009921870 */
[----:B------:R-:W-:Y:S04]  /*2dc10*/  LDGSTS.E [R0+-0x7e000], desc[UR48][R248.64], P6 ;  /* 0x82000000f8007fae */ /* 0x000fe8000b121870 */
[----:B------:R-:W-:Y:S01]  /*2dc20*/  LDGSTS.E [R0+-0x7dff8], desc[UR48][R242.64], P5 ;  /* 0x82008000f2007fae */ /* 0x000fe2000a921870 */
[----:B------:R-:W-:-:S02]  /*2dc30*/  ISETP.NE.U32.AND P0, PT, R3, RZ, PT ;  /* 0x000000ff0300720c */ /* 0x000fc40003f05070 */
[----:B------:R-:W-:Y:S01]  /*2dc40*/  SEL R4, R6, RZ, !P1 ;  /* 0x000000ff06047207 */ /* 0x000fe20004800000 */
[----:B------:R-:W2:Y:S04]  /*2dc50*/  LDL.64 R238, [R1+0xe48] ;  /* 0x000e480001ee7983 */ /* 0x000ea80000100a00 */
[----:B------:R-:W3:Y:S04]  /*2dc60*/  LDL.64 R248, [R1+0x58] ;  /* 0x0000580001f87983 */ /* 0x000ee80000100a00 */
[----:B------:R-:W2:Y:S01]  /*2dc70*/  LDL.64 R242, [R1+0x60] ;  /* 0x0000600001f27983 */ /* 0x000ea20000100a00 */
[----:B------:R-:W-:-:S03]  /*2dc80*/  ISETP.NE.U32.AND P1, PT, R5, RZ, PT ;  /* 0x000000ff0500720c */ /* 0x000fc60003f25070 */
[----:B------:R-:W-:Y:S04]  /*2dc90*/  LDGSTS.E [R0+-0x7c000], desc[UR48][R244.64], P2 ;  /* 0x84000000f4007fae */ /* 0x000fe80009121870 */
[----:B------:R-:W3:Y:S01]  /*2dca0*/  LDL.64 R250, [R1+0xe40] ;  /* 0x000e400001fa7983 */ /* 0x000ee20000100a00 */
[----:B------:R-:W-:Y:S02]  /*2dcb0*/  SEL R3, R6, RZ, !P4 ;  /* 0x000000ff06037207 */ /* 0x000fe40006000000 */
[----:B------:R-:W-:Y:S01]  /*2dcc0*/  ISETP.NE.U32.AND P4, PT, R4, RZ, PT ;  /* 0x000000ff0400720c */ /* 0x000fe20003f85070 */
[----:B----4-:R1:W-:Y:S02]  /*2dcd0*/  LDGSTS.E [R0+-0x7bff8], desc[UR48][R8.64], P0 ;  /* 0x8400800008007fae */ /* 0x0103e40008121870 */
[----:B-1----:R-:W-:-:S05]  /*2dce0*/  LOP3.LUT R9, R247, 0x10, RZ, 0x3c, !PT ;  /* 0x00000010f7097812 */ /* 0x002fca00078e3cff */
[----:B------:R1:W-:Y:S04]  /*2dcf0*/  STL [R1+0x1930], R9 ;  /* 0x0019300901007387 */ /* 0x0003e80000100800 */
[----:B------:R-:W4:Y:S04]  /*2dd00*/  LDL.64 R244, [R1+0xdc8] ;  /* 0x000dc80001f47983 */ /* 0x000f280000100a00 */
[----:B--2---:R-:W-:Y:S04]  /*2dd10*/  LDGSTS.E [R0+-0x7a000], desc[UR48][R242.64], P1 ;  /* 0x86000000f2007fae */ /* 0x004fe80008921870 */
[----:B---3--:R-:W-:Y:S04]  /*2dd20*/  LDGSTS.E [R0+-0x79ff8], desc[UR48][R248.64], P4 ;  /* 0x86008000f8007fae */ /* 0x008fe8000a121870 */
[----:B------:R-:W2:Y:S04]  /*2dd30*/  LDL.64 R242, [R1+0xdc0] ;  /* 0x000dc00001f27983 */ /* 0x000ea80000100a00 */
[----:B------:R-:W3:Y:S01]  /*2dd40*/  LDL.64 R248, [R1+0xbe0] ;  /* 0x000be00001f87983 */ /* 0x000ee20000100a00 */
[----:B------:R-:W-:-:S02]  /*2dd50*/  LOP3.LUT R236, R7, 0x6, RZ, 0xfc, !PT ;  /* 0x0000000607ec7812 */ /* 0x000fc400078efcff */
[C---:B------:R-:W-:Y:S02]  /*2dd60*/  LOP3.LUT R233, R7.reuse, 0x24, RZ, 0xfc, !PT ;  /* 0x0000002407e97812 */ /* 0x040fe400078efcff */
[----:B------:R-:W-:Y:S01]  /*2dd70*/  ISETP.GE.AND P6, PT, R236, UR5, PT ;  /* 0x00000005ec007c0c */ /* 0x000fe2000bfc6270 */
[----:B------:R-:W-:Y:S01]  /*2dd80*/  ULDC UR5, c[0x0][0x230] ;  /* 0x00008c0000057ab9 */ /* 0x000fe20000000800 */
[----:B------:R-:W-:Y:S02]  /*2dd90*/  LOP3.LUT R5, R7, 0x26, RZ, 0xfc, !PT ;  /* 0x0000002607057812 */ /* 0x000fe400078efcff */
[----:B------:R-:W-:Y:S02]  /*2dda0*/  ISETP.NE.U32.AND P3, PT, R3, RZ, PT ;  /* 0x000000ff0300720c */ /* 0x000fe40003f65070 */
[----:B------:R-:W-:Y:S01]  /*2ddb0*/  ISETP.GE.AND P5, PT, R233, UR6, PT ;  /* 0x00000006e9007c0c */ /* 0x000fe2000bfa6270 */
[----:B------:R-:W-:Y:S01]  /*2ddc0*/  ULDC UR6, c[0x0][0x230] ;  /* 0x00008c0000067ab9 */ /* 0x000fe20000000800 */
[----:B------:R-:W-:-:S02]  /*2ddd0*/  LOP3.LUT R232, R7, 0x44, RZ, 0xfc, !PT ;  /* 0x0000004407e87812 */ /* 0x000fc400078efcff */
[C---:B------:R-:W-:Y:S02]  /*2dde0*/  SEL R3, R6.reuse, RZ, !P6 ;  /* 0x000000ff06037207 */ /* 0x040fe40007000000 */
[----:B------:R-:W-:Y:S01]  /*2ddf0*/  ISETP.GE.AND P6, PT, R5, UR7, PT ;  /* 0x0000000705007c0c */ /* 0x000fe2000bfc6270 */
[----:B------:R-:W-:Y:S01]  /*2de00*/  ULDC UR7, c[0x0][0x230] ;  /* 0x00008c0000077ab9 */ /* 0x000fe20000000800 */
[----:B------:R-:W-:Y:S02]  /*2de10*/  SEL R5, R6, RZ, !P5 ;  /* 0x000000ff06057207 */ /* 0x000fe40006800000 */
[----:B------:R-:W-:Y:S01]  /*2de20*/  ISETP.GE.AND P5, PT, R232, UR5, PT ;  /* 0x00000005e8007c0c */ /* 0x000fe2000bfa6270 */
[----:B------:R-:W-:Y:S01]  /*2de30*/  ULDC UR5, c[0x0][0x230] ;  /* 0x00008c0000057ab9 */ /* 0x000fe20000000800 */
[----:B------:R-:W-:Y:S02]  /*2de40*/  SEL R4, R6, RZ, !P6 ;  /* 0x000000ff06047207 */ /* 0x000fe40007000000 */
[----:B------:R-:W-:-:S02]  /*2de50*/  ISETP.NE.U32.AND P2, PT, R3, RZ, PT ;  /* 0x000000ff0300720c */ /* 0x000fc40003f45070 */
[----:B------:R-:W-:Y:S02]  /*2de60*/  ISETP.NE.U32.AND P6, PT, R5, RZ, PT ;  /* 0x000000ff0500720c */ /* 0x000fe40003fc5070 */
[----:B------:R-:W-:Y:S02]  /*2de70*/  SEL R3, R6, RZ, !P5 ;  /* 0x000000ff06037207 */ /* 0x000fe40006800000 */
[----:B------:R-:W-:Y:S02]  /*2de80*/  ISETP.NE.U32.AND P5, PT, R4, RZ, PT ;  /* 0x000000ff0400720c */ /* 0x000fe40003fa5070 */
[----:B------:R-:W-:Y:S02]  /*2de90*/  ISETP.NE.U32.AND P0, PT, R3, RZ, PT ;  /* 0x000000ff0300720c */ /* 0x000fe40003f05070 */
[----:B------:R-:W-:-:S05]  /*2dea0*/  IADD3 R3, R246, 0x200000, R9 ;  /* 0x00200000f6037810 */ /* 0x000fca0007ffe009 */
[----:B------:R-:W-:Y:S04]  /*2deb0*/  LDGSTS.E [R3+-0x80000], desc[UR48][R238.64], P3 ;  /* 0x80000000ee037fae */ /* 0x000fe80009921870 */
[----:B------:R-:W-:Y:S04]  /*2dec0*/  LDGSTS.E [R3+-0x7fff8], desc[UR48][R250.64], P2 ;  /* 0x80008000fa037fae */ /* 0x000fe80009121870 */
[----:B----4-:R-:W-:Y:S04]  /*2ded0*/  LDGSTS.E [R3+-0x7e000], desc[UR48][R244.64], P6 ;  /* 0x82000000f4037fae */ /* 0x010fe8000b121870 */
[----:B------:R-:W4:Y:S01]  /*2dee0*/  LDL.64 R238, [R1+0xb8] ;  /* 0x0000b80001ee7983 */ /* 0x000f220000100a00 */
[----:B------:R-:W-:-:S02]  /*2def0*/  LOP3.LUT R233, R7, 0x46, RZ, 0xfc, !PT ;  /* 0x0000004607e97812 */ /* 0x000fc400078efcff */
[----:B------:R-:W-:Y:S01]  /*2df00*/  LOP3.LUT R232, R7, 0x64, RZ, 0xfc, !PT ;  /* 0x0000006407e87812 */ /* 0x000fe200078efcff */
[----:B------:R-:W4:Y:S04]  /*2df10*/  LDL.64 R250, [R1+0xe30] ;  /* 0x000e300001fa7983 */ /* 0x000f280000100a00 */
[----:B------:R-:W4:Y:S04]  /*2df20*/  LDL.64 R244, [R1+0x50] ;  /* 0x0000500001f47983 */ /* 0x000f280000100a00 */
[----:B--2---:R-:W-:Y:S04]  /*2df30*/  LDGSTS.E [R3+-0x7dff8], desc[UR48][R242.64], P5 ;  /* 0x82008000f2037fae */ /* 0x004fe8000a921870 */
[----:B---3--:R-:W-:Y:S04]  /*2df40*/  LDGSTS.E [R3+-0x7c000], desc[UR48][R248.64], P0 ;  /* 0x84000000f8037fae */ /* 0x008fe80008121870 */
[----:B------:R-:W2:Y:S04]  /*2df50*/  LDL.64 R242, [R1+0x48] ;  /* 0x0000480001f27983 */ /* 0x000ea80000100a00 */
[----:B------:R-:W3:Y:S01]  /*2df60*/  LDL.64 R248, [R1+0xe38] ;  /* 0x000e380001f87983 */ /* 0x000ee20000100a00 */
[----:B------:R-:W-:Y:S01]  /*2df70*/  ISETP.GE.AND P1, PT, R233, UR5, PT ;  /* 0x00000005e9007c0c */ /* 0x000fe2000bf26270 */
[----:B------:R-:W-:Y:S01]  /*2df80*/  ULDC UR5, c[0x0][0x230] ;  /* 0x00008c0000057ab9 */ /* 0x000fe20000000800 */
[----:B------:R-:W-:-:S02]  /*2df90*/  LOP3.LUT R8, R7, 0x66, RZ, 0xfc, !PT ;  /* 0x0000006607087812 */ /* 0x000fc400078efcff */
[----:B------:R-:W-:Y:S01]  /*2dfa0*/  ISETP.GE.AND P4, PT, R232, UR6, PT ;  /* 0x00000006e8007c0c */ /* 0x000fe2000bf86270 */
[----:B------:R-:W-:Y:S01]  /*2dfb0*/  ULDC UR6, c[0x0][0x230] ;  /* 0x00008c0000067ab9 */ /* 0x000fe20000000800 */
[----:B------:R-:W-:Y:S02]  /*2dfc0*/  LOP3.LUT R5, R7, 0x8, RZ, 0xfc, !PT ;  /* 0x0000000807057812 */ /* 0x000fe400078efcff */
[----:B------:R-:W-:Y:S02]  /*2dfd0*/  SEL R4, R6, RZ, !P1 ;  /* 0x000000ff06047207 */ /* 0x000fe40004800000 */
[----:B------:R-:W-:Y:S01]  /*2dfe0*/  ISETP.GE.AND P1, PT, R8, UR7, PT ;  /* 0x0000000708007c0c */ /* 0x000fe2000bf26270 */
[----:B------:R-:W-:Y:S01]  /*2dff0*/  ULDC UR7, c[0x0][0x230] ;  /* 0x00008c0000077ab9 */ /* 0x000fe20000000800 */
[C---:B------:R-:W-:Y:S02]  /*2e000*/  SEL R8, R6.reuse, RZ, !P4 ;  /* 0x000000ff06087207 */ /* 0x040fe40006000000 */
[----:B------:R-:W-:Y:S01]  /*2e010*/  ISETP.GE.AND P4, PT, R5, UR5, PT ;  /* 0x0000000505007c0c */ /* 0x000fe2000bf86270 */
[----:B------:R-:W-:Y:S01]  /*2e020*/  ULDC UR5, c[0x0][0x230] ;  /* 0x00008c0000057ab9 */ /* 0x000fe20000000800 */
[----:B------:R-:W-:-:S02]  /*2e030*/  SEL R5, R6, RZ, !P1 ;  /* 0x000000ff06057207 */ /* 0x000fc40004800000 */
[----:B------:R-:W-:Y:S02]  /*2e040*/  ISETP.NE.U32.AND P3, PT, R4, RZ, PT ;  /* 0x000000ff0400720c */ /* 0x000fe40003f65070 */
[----:B------:R-:W-:Y:S02]  /*2e050*/  ISETP.NE.U32.AND P1, PT, R8, RZ, PT ;  /* 0x000000ff0800720c */ /* 0x000fe40003f25070 */
[----:B------:R-:W-:Y:S02]  /*2e060*/  SEL R4, R6, RZ, !P4 ;  /* 0x000000ff06047207 */ /* 0x000fe40006000000 */
[----:B------:R-:W-:Y:S02]  /*2e070*/  ISETP.NE.U32.AND P4, PT, R5, RZ, PT ;  /* 0x000000ff0500720c */ /* 0x000fe40003f85070 */
[C---:B------:R-:W-:Y:S02]  /*2e080*/  LOP3.LUT R232, R7.reuse, 0x28, RZ, 0xfc, !PT ;  /* 0x0000002807e87812 */ /* 0x040fe400078efcff */
[----:B------:R-:W-:-:S02]  /*2e090*/  LOP3.LUT R233, R7, 0xa, RZ, 0xfc, !PT ;  /* 0x0000000a07e97812 */ /* 0x000fc400078efcff */
[----:B------:R-:W-:Y:S01]  /*2e0a0*/  ISETP.GE.AND P5, PT, R232, UR6, PT ;  /* 0x00000006e8007c0c */ /* 0x000fe2000bfa6270 */
[----:B------:R-:W-:Y:S01]  /*2e0b0*/  ULDC UR6, c[0x0][0x230] ;  /* 0x00008c0000067ab9 */ /* 0x000fe20000000800 */
[----:B------:R-:W-:Y:S02]  /*2e0c0*/  LOP3.LUT R232, R247, 0x20, RZ, 0x3c, !PT ;  /* 0x00000020f7e87812 */ /* 0x000fe400078e3cff */
[----:B------:R-:W-:Y:S01]  /*2e0d0*/  ISETP.GE.AND P6, PT, R233, UR5, PT ;  /* 0x00000005e9007c0c */ /* 0x000fe2000bfc6270 */
[----:B------:R-:W-:Y:S01]  /*2e0e0*/  ULDC UR5, c[0x0][0x230] ;  /* 0x00008c0000057ab9 */ /* 0x000fe20000000800 */
[C---:B------:R-:W-:Y:S01]  /*2e0f0*/  LOP3.LUT R8, R7.reuse, 0x2a, RZ, 0xfc, !PT ;  /* 0x0000002a07087812 */ /* 0x040fe200078efcff */
[----:B------:R3:W-:Y:S01]  /*2e100*/  STL [R1+0x192c], R232 ;  /* 0x00192ce801007387 */ /* 0x0007e20000100800 */
[----:B------:R-:W-:Y:S02]  /*2e110*/  ISETP.NE.U32.AND P2, PT, R4, RZ, PT ;  /* 0x000000ff0400720c */ /* 0x000fe40003f45070 */
[----:B-1----:R-:W-:Y:S01]  /*2e120*/  LOP3.LUT R9, R7, 0x48, RZ, 0xfc, !PT ;  /* 0x0000004807097812 */ /* 0x002fe200078efcff */
[----:B----4-:R-:W-:Y:S01]  /*2e130*/  LDGSTS.E [R3+-0x7bff8], desc[UR48][R238.64], P3 ;  /* 0x84008000ee037fae */ /* 0x010fe20009921870 */
[----:B------:R-:W-:-:S02]  /*2e140*/  SEL R4, R6, RZ, !P6 ;  /* 0x000000ff06047207 */ /* 0x000fc40007000000 */
[----:B------:R-:W-:Y:S01]  /*2e150*/  ISETP.GE.AND P6, PT, R8, UR7, PT ;  /* 0x0000000708007c0c */ /* 0x000fe2000bfc6270 */
[----:B------:R-:W-:Y:S01]  /*2e160*/  ULDC UR7, c[0x0][0x230] ;  /* 0x00008c0000077ab9 */ /* 0x000fe20000000800 */
[----:B------:R-:W-:Y:S01]  /*2e170*/  SEL R8, R6, RZ, !P5 ;  /* 0x000000ff06087207 */ /* 0x000fe20006800000 */
[----:B------:R-:W-:Y:S01]  /*2e180*/  LDGSTS.E [R3+-0x7a000], desc[UR48][R244.64], P1 ;  /* 0x86000000f4037fae */ /* 0x000fe20008921870 */
[----:B------:R-:W-:Y:S01]  /*2e190*/  ISETP.GE.AND P5, PT, R9, UR5, PT ;  /* 0x0000000509007c0c */ /* 0x000fe2000bfa6270 */
[----:B------:R-:W-:Y:S01]  /*2e1a0*/  ULDC UR5, c[0x0][0x230] ;  /* 0x00008c0000057ab9 */ /* 0x000fe20000000800 */
[----:B------:R-:W-:Y:S02]  /*2e1b0*/  ISETP.NE.U32.AND P0, PT, R4, RZ, PT ;  /* 0x000000ff0400720c */ /* 0x000fe40003f05070 */
[----:B------:R-:W-:Y:S01]  /*2e1c0*/  SEL R4, R6, RZ, !P5 ;  /* 0x000000ff06047207 */ /* 0x000fe20006800000 */
[----:B------:R-:W4:Y:S03]  /*2e1d0*/  LDL.64 R244, [R1+0xdb8] ;  /* 0x000db80001f47983 */ /* 0x000f260000100a00 */
[----:B------:R-:W-:-:S02]  /*2e1e0*/  ISETP.NE.U32.AND P3, PT, R4, RZ, PT ;  /* 0x000000ff0400720c */ /* 0x000fc40003f65070 */
[----:B------:R-:W-:Y:S01]  /*2e1f0*/  IADD3 R4, R246, 0x200000, R232 ;  /* 0x00200000f6047810 */ /* 0x000fe20007ffe0e8 */
[----:B--2---:R1:W-:Y:S04]  /*2e200*/  LDGSTS.E [R3+-0x79ff8], desc[UR48][R242.64], P4 ;  /* 0x86008000f2037fae */ /* 0x0043e8000a121870 */
[----:B---3--:R-:W-:Y:S01]  /*2e210*/  LDGSTS.E [R4+-0x80000], desc[UR48][R248.64], P2 ;  /* 0x80000000f8047fae */ /* 0x008fe20009121870 */
[C---:B------:R-:W-:Y:S02]  /*2e220*/  LOP3.LUT R236, R7.reuse, 0x4a, RZ, 0xfc, !PT ;  /* 0x0000004a07ec7812 */ /* 0x040fe400078efcff */
[----:B------:R-:W-:Y:S01]  /*2e230*/  SEL R5, R6, RZ, !P6 ;  /* 0x000000ff06057207 */ /* 0x000fe20007000000 */
[----:B------:R-:W-:Y:S04]  /*2e240*/  LDGSTS.E [R4+-0x7fff8], desc[UR48][R250.64], P0 ;  /* 0x80008000fa047fae */ /* 0x000fe80008121870 */
[----:B------:R-:W2:Y:S04]  /*2e250*/  LDL.64 R242, [R1+0xdb0] ;  /* 0x000db00001f27983 */ /* 0x000ea80000100a00 */
[----:B------:R1:W-:Y:S04]  /*2e260*/  STL.64 [R1+0x1cb8], R2 ;  /* 0x001cb80201007387 */ /* 0x0003e80000100a00 */
[----:B------:R-:W3:Y:S04]  /*2e270*/  LDL.64 R238, [R1+0xb0] ;  /* 0x0000b00001ee7983 */ /* 0x000ee80000100a00 */
[----:B------:R-:W3:Y:S01]  /*2e280*/  LDL.64 R248, [R1+0xa8] ;  /* 0x0000a80001f87983 */ /* 0x000ee20000100a00 */
[----:B------:R-:W-:-:S02]  /*2e290*/  LOP3.LUT R233, R7, 0x68, RZ, 0xfc, !PT ;  /* 0x0000006807e97812 */ /* 0x000fc400078efcff */
[----:B------:R-:W-:Y:S01]  /*2e2a0*/  ISETP.NE.U32.AND P6, PT, R8, RZ, PT ;  /* 0x000000ff0800720c */ /* 0x000fe20003fc5070 */
[----:B------:R-:W3:Y:S01]  /*2e2b0*/  LDL.64 R250, [R1+0xe28] ;  /* 0x000e280001fa7983 */ /* 0x000ee20000100a00 */
[----:B------:R-:W-:Y:S01]  /*2e2c0*/  ISETP.GE.AND P1, PT, R236, UR5, PT ;  /* 0x00000005ec007c0c */ /* 0x000fe2000bf26270 */
[----:B------:R-:W-:Y:S01]  /*2e2d0*/  ULDC UR5, c[0x0][0x230] ;  /* 0x00008c0000057ab9 */ /* 0x000fe20000000800 */
[----:B------:R-:W-:Y:S01]  /*2e2e0*/  ISETP.NE.U32.AND P5, PT, R5, RZ, PT ;  /* 0x000000ff0500720c */ /* 0x000fe20003fa5070 */
[----:B------:R-:W3:Y:S01]  /*2e2f0*/  LDL.64 R236, [R1+0xe20] ;  /* 0x000e200001ec7983 */ /* 0x000ee20000100a00 */
[----:B------:R-:W-:Y:S02]  /*2e300*/  LOP3.LUT R9, R7, 0x6a, RZ, 0xfc, !PT ;  /* 0x0000006a07097812 */ /* 0x000fe400078efcff */
        /* <DEDUP_REMOVED lines=10> */
[----:B------:R-:W-:-:S02]  /*2e3b0*/  LOP3.LUT R232, R7, 0xe, RZ, 0xfc, !PT ;  /* 0x0000000e07e87812 */ /* 0x000fc400078efcff */
[----:B------:R-:W-:Y:S02]  /*2e3c0*/  ISETP.NE.U32.AND P1, PT, R9, RZ, PT ;  /* 0x000000ff0900720c */ /* 0x000fe40003f25070 */
[----:B------:R-:W-:Y:S02]  /*2e3d0*/  ISETP.NE.U32.AND P2, PT, R5, RZ, PT ;  /* 0x000000ff0500720c */ /* 0x000fe40003f45070 */
[C---:B------:R-:W-:Y:S02]  /*2e3e0*/  LOP3.LUT R9, R7.reuse, 0x2c, RZ, 0xfc, !PT ;  /* 0x0000002c07097812 */ /* 0x040fe400078efcff */
[----:B------:R-:W-:Y:S02]  /*2e3f0*/  SEL R5, R6, RZ, !P4 ;  /* 0x000000ff06057207 */ /* 0x000fe40006000000 */
[----:B-1----:R-:W-:Y:S02]  /*2e400*/  LOP3.LUT R3, R7, 0x2e, RZ, 0xfc, !PT ;  /* 0x0000002e07037812 */ /* 0x002fe400078efcff */
[----:B------:R-:W-:Y:S01]  /*2e410*/  ISETP.NE.U32.AND P0, PT, R5, RZ, PT ;  /* 0x000000ff0500720c */ /* 0x000fe20003f05070 */
[----:B----4-:R-:W-:Y:S01]  /*2e420*/  LDGSTS.E [R4+-0x7e000], desc[UR48][R244.64], P6 ;  /* 0x82000000f4047fae */ /* 0x010fe2000b121870 */
[----:B------:R-:W-:Y:S01]  /*2e430*/  ISETP.GE.AND P6, PT, R232, UR5, PT ;  /* 0x00000005e8007c0c */ /* 0x000fe2000bfc6270 */
[----:B------:R-:W-:-:S03]  /*2e440*/  ULDC UR5, c[0x0][0x230] ;  /* 0x00008c0000057ab9 */ /* 0x000fc60000000800 */
[----:B------:R-:W-:Y:S02]  /*2e450*/  SEL R5, R6, RZ, !P6 ;  /* 0x000000ff06057207 */ /* 0x000fe40007000000 */
[----:B------:R-:W-:Y:S01]  /*2e460*/  ISETP.GE.AND P6, PT, R3, UR7, PT ;  /* 0x0000000703007c0c */ /* 0x000fe2000bfc6270 */
[----:B------:R-:W-:Y:S01]  /*2e470*/  ULDC UR7, c[0x0][0x230] ;  /* 0x00008c0000077ab9 */ /* 0x000fe20000000800 */
[----:B------:R-:W-:Y:S02]  /*2e480*/  ISETP.NE.U32.AND P4, PT, R8, RZ, PT ;  /* 0x000000ff0800720c */ /* 0x000fe40003f85070 */
[----:B------:R-:W-:Y:S01]  /*2e490*/  SEL R8, R6, RZ, !P6 ;  /* 0x000000ff06087207 */ /* 0x000fe20007000000 */
[----:B------:R-:W4:Y:S04]  /*2e4a0*/  LDL.64 R244, [R1+0x40] ;  /* 0x0000400001f47983 */ /* 0x000f280000100a00 */
[----:B--2---:R-:W-:Y:S01]  /*2e4b0*/  LDGSTS.E [R4+-0x7dff8], desc[UR48][R242.64], P5 ;  /* 0x82008000f2047fae */ /* 0x004fe2000a921870 */
[----:B------:R-:W-:Y:S01]  /*2e4c0*/  ISETP.GE.AND P5, PT, R9, UR6, PT ;  /* 0x0000000609007c0c */ /* 0x000fe2000bfa6270 */
[----:B------:R-:W-:-:S03]  /*2e4d0*/  ULDC UR6, c[0x0][0x230] ;  /* 0x00008c0000067ab9 */ /* 0x000fc60000000800 */
[----:B------:R-:W-:Y:S01]  /*2e4e0*/  SEL R9, R6, RZ, !P5 ;  /* 0x000000ff06097207 */ /* 0x000fe20006800000 */
[----:B---3--:R-:W-:Y:S03]  /*2e4f0*/  LDGSTS.E [R4+-0x7c000], desc[UR48][R238.64], P3 ;  /* 0x84000000ee047fae */ /* 0x008fe60009921870 */
[----:B------:R-:W-:Y:S02]  /*2e500*/  ISETP.NE.U32.AND P6, PT, R9, RZ, PT ;  /* 0x000000ff0900720c */ /* 0x000fe40003fc5070 */
[----:B------:R-:W-:Y:S01]  /*2e510*/  LOP3.LUT R9, R247, 0x30, RZ, 0x3c, !PT ;  /* 0x00000030f7097812 */ /* 0x000fe200078e3cff */
[----:B------:R-:W2:Y:S04]  /*2e520*/  LDL.64 R242, [R1+0x38] ;  /* 0x0000380001f27983 */ /* 0x000ea80000100a00 */
[----:B------:R-:W-:Y:S04]  /*2e530*/  LDGSTS.E [R4+-0x7bff8], desc[UR48][R248.64], P2 ;  /* 0x84008000f8047fae */ /* 0x000fe80009121870 */
[----:B------:R1:W-:Y:S01]  /*2e540*/  STL [R1+0x1928], R9 ;  /* 0x0019280901007387 */ /* 0x0003e20000100800 */
[----:B------:R-:W-:-:S02]  /*2e550*/  LOP3.LUT R2, R7, 0x4c, RZ, 0xfc, !PT ;  /* 0x0000004c07027812 */ /* 0x000fc400078efcff */
[----:B------:R-:W-:Y:S01]  /*2e560*/  ISETP.NE.U32.AND P3, PT, R5, RZ, PT ;  /* 0x000000ff0500720c */ /* 0x000fe20003f65070 */
[----:B------:R-:W3:Y:S04]  /*2e570*/  LDL.64 R238, [R1+0xa0] ;  /* 0x0000a00001ee7983 */ /* 0x000ee80000100a00 */
[----:B------:R-:W3:Y:S01]  /*2e580*/  LDL.64 R248, [R1+0xda8] ;  /* 0x000da80001f87983 */ /* 0x000ee20000100a00 */
[----:B------:R-:W-:Y:S01]  /*2e590*/  ISETP.GE.AND P5, PT, R2, UR5, PT ;  /* 0x0000000502007c0c */ /* 0x000fe2000bfa6270 */
[----:B------:R-:W-:-:S03]  /*2e5a0*/  ULDC UR5, c[0x0][0x230] ;  /* 0x00008c0000057ab9 */ /* 0x000fc60000000800 */
[----:B------:R-:W-:-:S04]  /*2e5b0*/  SEL R5, R6, RZ, !P5 ;  /* 0x000000ff06057207 */ /* 0x000fc80006800000 */
[----:B------:R-:W-:Y:S02]  /*2e5c0*/  ISETP.NE.U32.AND P2, PT, R5, RZ, PT ;  /* 0x000000ff0500720c */ /* 0x000fe40003f45070 */
[----:B------:R-:W-:Y:S01]  /*2e5d0*/  IADD3 R5, R246, 0x200000, R9 ;  /* 0x00200000f6057810 */ /* 0x000fe20007ffe009 */
[----:B----4-:R-:W-:Y:S04]  /*2e5e0*/  LDGSTS.E [R4+-0x7a000], desc[UR48][R244.64], P1 ;  /* 0x86000000f4047fae */ /* 0x010fe80008921870 */
[----:B------:R-:W4:Y:S04]  /*2e5f0*/  LDL.64 R244, [R1+0xda0] ;  /* 0x000da00001f47983 */ /* 0x000f280000100a00 */
[----:B--2---:R2:W-:Y:S04]  /*2e600*/  LDGSTS.E [R4+-0x79ff8], desc[UR48][R242.64], P4 ;  /* 0x86008000f2047fae */ /* 0x0045e8000a121870 */
[----:B------:R-:W-:Y:S04]  /*2e610*/  LDGSTS.E [R5+-0x80000], desc[UR48][R250.64], P0 ;  /* 0x80000000fa057fae */ /* 0x000fe80008121870 */
[----:B------:R-:W-:Y:S04]  /*2e620*/  LDGSTS.E [R5+-0x7fff8], desc[UR48][R236.64], P3 ;  /* 0x80008000ec057fae */ /* 0x000fe80009921870 */
[----:B------:R-:W4:Y:S04]  /*2e630*/  LDL.64 R250, [R1+0x98] ;  /* 0x0000980001fa7983 */ /* 0x000f280000100a00 */
[----:B---3--:R-:W-:Y:S01]  /*2e640*/  LDGSTS.E [R5+-0x7e000], desc[UR48][R248.64], P6 ;  /* 0x82000000f8057fae */ /* 0x008fe2000b121870 */
[----:B------:R-:W-:-:S02]  /*2e650*/  LOP3.LUT R233, R7, 0x4e, RZ, 0xfc, !PT ;  /* 0x0000004e07e97812 */ /* 0x000fc400078efcff */
[----:B------:R-:W-:Y:S01]  /*2e660*/  LOP3.LUT R232, R7, 0x6c, RZ, 0xfc, !PT ;  /* 0x0000006c07e87812 */ /* 0x000fe200078efcff */
[----:B------:R-:W3:Y:S04]  /*2e670*/  LDL.64 R236, [R1+0xe10] ;  /* 0x000e100001ec7983 */ /* 0x000ee80000100a00 */
[----:B------:R-:W3:Y:S01]  /*2e680*/  LDL.64 R248, [R1+0x30] ;  /* 0x0000300001f87983 */ /* 0x000ee20000100a00 */
[----:B------:R-:W-:Y:S01]  /*2e690*/  ISETP.GE.AND P1, PT, R233, UR5, PT ;  /* 0x00000005e9007c0c */ /* 0x000fe2000bf26270 */
[----:B------:R-:W-:Y:S01]  /*2e6a0*/  ULDC UR5, c[0x0][0x230] ;  /* 0x00008c0000057ab9 */ /* 0x000fe20000000800 */
[----:B------:R-:W-:Y:S02]  /*2e6b0*/  LOP3.LUT R3, R7, 0x6e, RZ, 0xfc, !PT ;  /* 0x0000006e07037812 */ /* 0x000fe400078efcff */
[----:B------:R-:W-:-:S02]  /*2e6c0*/  ISETP.NE.U32.AND P5, PT, R8, RZ, PT ;  /* 0x000000ff0800720c */ /* 0x000fc40003fa5070 */
[----:B------:R-:W-:Y:S01]  /*2e6d0*/  ISETP.GE.AND P4, PT, R232, UR6, PT ;  /* 0x00000006e8007c0c */ /* 0x000fe2000bf86270 */
[----:B------:R-:W-:Y:S01]  /*2e6e0*/  ULDC UR6, c[0x0][0x230] ;  /* 0x00008c0000067ab9 */ /* 0x000fe20000000800 */
[C---:B------:R-:W-:Y:S02]  /*2e6f0*/  SEL R8, R6.reuse, RZ, !P1 ;  /* 0x000000ff06087207 */ /* 0x040fe40004800000 */
[----:B------:R-:W-:Y:S01]  /*2e700*/  ISETP.GE.AND P1, PT, R3, UR7, PT ;  /* 0x0000000703007c0c */ /* 0x000fe2000bf26270 */
[----:B------:R-:W-:Y:S01]  /*2e710*/  ULDC UR7, c[0x0][0x230] ;  /* 0x00008c0000077ab9 */ /* 0x000fe20000000800 */
[----:B--2---:R-:W-:Y:S02]  /*2e720*/  SEL R242, R6, RZ, !P4 ;  /* 0x000000ff06f27207 */ /* 0x004fe40006000000 */
[----:B------:R-:W-:Y:S02]  /*2e730*/  ISETP.NE.U32.AND P0, PT, R8, RZ, PT ;  /* 0x000000ff0800720c */ /* 0x000fe40003f05070 */
[----:B-1----:R-:W-:-:S02]  /*2e740*/  SEL R9, R6, RZ, !P1 ;  /* 0x000000ff06097207 */ /* 0x002fc40004800000 */
[----:B------:R-:W-:Y:S02]  /*2e750*/  ISETP.NE.U32.AND P1, PT, R242, RZ, PT ;  /* 0x000000fff200720c */ /* 0x000fe40003f25070 */
[----:B------:R-:W-:Y:S01]  /*2e760*/  LOP3.LUT R232, R7, 0x30, RZ, 0xfc, !PT ;  /* 0x0000003007e87812 */ /* 0x000fe200078efcff */
[----:B----4-:R-:W-:Y:S03]  /*2e770*/  LDGSTS.E [R5+-0x7dff8], desc[UR48][R244.64], P5 ;  /* 0x82008000f4057fae */ /* 0x010fe6000a921870 */
[----:B------:R-:W-:Y:S01]  /*2e780*/  ISETP.GE.AND P5, PT, R232, UR6, PT ;  /* 0x00000006e8007c0c */ /* 0x000fe2000bfa6270 */
[----:B------:R-:W-:Y:S01]  /*2e790*/  ULDC UR6, c[0x0][0x230] ;  /* 0x00008c0000067ab9 */ /* 0x000fe20000000800 */
[----:B------:R-:W-:Y:S01]  /*2e7a0*/  LOP3.LUT R232, R247, 0x40, RZ, 0x3c, !PT ;  /* 0x00000040f7e87812 */ /* 0x000fe200078e3cff */
[----:B------:R-:W-:Y:S04]  /*2e7b0*/  LDGSTS.E [R5+-0x7c000], desc[UR48][R238.64], P2 ;  /* 0x84000000ee057fae */ /* 0x000fe80009121870 */
[----:B------:R-:W2:Y:S04]  /*2e7c0*/  LDL.64 R244, [R1+0x28] ;  /* 0x0000280001f47983 */ /* 0x000ea80000100a00 */
[----:B------:R-:W4:Y:S04]  /*2e7d0*/  LDL.64 R238, [R1+0xe18] ;  /* 0x000e180001ee7983 */ /* 0x000f280000100a00 */
[----:B------:R-:W-:Y:S04]  /*2e7e0*/  STL [R1+0x1924], R232 ;  /* 0x001924e801007387 */ /* 0x000fe80000100800 */
[----:B------:R-:W-:Y:S04]  /*2e7f0*/  LDGSTS.E [R5+-0x7bff8], desc[UR48][R250.64], P0 ;  /* 0x84008000fa057fae */ /* 0x000fe80008121870 */
[----:B---3--:R-:W-:Y:S04]  /*2e800*/  LDGSTS.E [R5+-0x7a000], desc[UR48][R248.64], P1 ;  /* 0x86000000f8057fae */ /* 0x008fe80008921870 */
[----:B------:R-:W3:Y:S01]  /*2e810*/  LDL.64 R248, [R1+0xd90] ;  /* 0x000d900001f87983 */ /* 0x000ee20000100a00 */
[----:B------:R-:W-:-:S02]  /*2e820*/  LOP3.LUT R2, R7, 0x10, RZ, 0xfc, !PT ;  /* 0x0000001007027812 */ /* 0x000fc400078efcff */
[C---:B------:R-:W-:Y:S02]  /*2e830*/  LOP3.LUT R233, R7.reuse, 0x12, RZ, 0xfc, !PT ;  /* 0x0000001207e97812 */ /* 0x040fe400078efcff */
[----:B------:R-:W-:Y:S01]  /*2e840*/  ISETP.GE.AND P4, PT, R2, UR5, PT ;  /* 0x0000000502007c0c */ /* 0x000fe2000bf86270 */
[----:B------:R-:W-:Y:S01]  /*2e850*/  ULDC UR5, c[0x0][0x230] ;  /* 0x00008c0000057ab9 */ /* 0x000fe20000000800 */
[----:B------:R-:W-:Y:S02]  /*2e860*/  LOP3.LUT R2, R7, 0x50, RZ, 0xfc, !PT ;  /* 0x0000005007027812 */ /* 0x000fe400078efcff */
[----:B------:R-:W-:Y:S02]  /*2e870*/  SEL R8, R6, RZ, !P4 ;  /* 0x000000ff06087207 */ /* 0x000fe40006000000 */
[----:B------:R-:W-:Y:S01]  /*2e880*/  ISETP.GE.AND P6, PT, R233, UR5, PT ;  /* 0x00000005e9007c0c */ /* 0x000fe2000bfc6270 */
[----:B------:R-:W-:Y:S01]  /*2e890*/  ULDC UR5, c[0x0][0x230] ;  /* 0x00008c0000057ab9 */ /* 0x000fe20000000800 */
[----:B------:R-:W-:-:S02]  /*2e8a0*/  LOP3.LUT R3, R7, 0x32, RZ, 0xfc, !PT ;  /* 0x0000003207037812 */ /* 0x000fc400078efcff */
[----:B------:R-:W-:Y:S02]  /*2e8b0*/  ISETP.NE.U32.AND P4, PT, R9, RZ, PT ;  /* 0x000000ff0900720c */ /* 0x000fe40003f85070 */
[----:B------:R-:W-:Y:S02]  /*2e8c0*/  ISETP.NE.U32.AND P3, PT, R8, RZ, PT ;  /* 0x000000ff0800720c */ /* 0x000fe40003f65070 */
[C---:B------:R-:W-:Y:S02]  /*2e8d0*/  SEL R8, R6.reuse, RZ, !P6 ;  /* 0x000000ff06087207 */ /* 0x040fe40007000000 */
[----:B------:R-:W-:Y:S02]  /*2e8e0*/  SEL R242, R6, RZ, !P5 ;  /* 0x000000ff06f27207 */ /* 0x000fe40006800000 */
[----:B------:R-:W-:Y:S01]  /*2e8f0*/  ISETP.GE.AND P5, PT, R2, UR5, PT ;  /* 0x0000000502007c0c */ /* 0x000fe2000bfa6270 */
[----:B------:R-:W-:Y:S01]  /*2e900*/  ULDC UR5, c[0x0][0x230] ;  /* 0x00008c0000057ab9 */ /* 0x000fe20000000800 */
[----:B------:R-:W-:Y:S01]  /*2e910*/  ISETP.GE.AND P6, PT, R3, UR7, PT ;  /* 0x0000000703007c0c */ /* 0x000fe2000bfc6270 */
[----:B------:R-:W-:Y:S01]  /*2e920*/  ULDC UR7, c[0x0][0x230] ;  /* 0x00008c0000077ab9 */ /* 0x000fe20000000800 */
[----:B------:R-:W-:-:S02]  /*2e930*/  ISETP.NE.U32.AND P2, PT, R8, RZ, PT ;  /* 0x000000ff0800720c */ /* 0x000fc40003f45070 */
[C---:B------:R-:W-:Y:S02]  /*2e940*/  SEL R8, R6.reuse, RZ, !P5 ;  /* 0x000000ff06087207 */ /* 0x040fe40006800000 */
[----:B------:R-:W-:Y:S02]  /*2e950*/  SEL R9, R6, RZ, !P6 ;  /* 0x000000ff06097207 */ /* 0x000fe40007000000 */
[----:B------:R-:W-:Y:S01]  /*2e960*/  ISETP.NE.U32.AND P6, PT, R242, RZ, PT ;  /* 0x000000fff200720c */ /* 0x000fe20003fc5070 */
[----:B--2---:R1:W-:Y:S01]  /*2e970*/  LDGSTS.E [R5+-0x79ff8], desc[UR48][R244.64], P4 ;  /* 0x86008000f4057fae */ /* 0x0043e2000a121870 */
[----:B------:R-:W-:Y:S02]  /*2e980*/  ISETP.NE.U32.AND P0, PT, R8, RZ, PT ;  /* 0x000000ff0800720c */ /* 0x000fe40003f05070 */
[----:B------:R-:W-:-:S05]  /*2e990*/  IADD3 R8, R246, 0x200000, R232 ;  /* 0x00200000f6087810 */ /* 0x000fca0007ffe0e8 */
[----:B----4-:R-:W-:Y:S04]  /*2e9a0*/  LDGSTS.E [R8+-0x80000], desc[UR48][R238.64], P3 ;  /* 0x80000000ee087fae */ /* 0x010fe80009921870 */
[----:B------:R-:W2:Y:S04]  /*2e9b0*/  LDL.64 R244, [R1+0xd68] ;  /* 0x000d680001f47983 */ /* 0x000ea80000100a00 */
[----:B------:R4:W-:Y:S04]  /*2e9c0*/  STL.64 [R1+0x1cc0], R4 ;  /* 0x001cc00401007387 */ /* 0x0009e80000100a00 */
[----:B------:R-:W2:Y:S04]  /*2e9d0*/  LDL.64 R250, [R1+0x90] ;  /* 0x0000900001fa7983 */ /* 0x000ea80000100a00 */
[----:B------:R-:W2:Y:S04]  /*2e9e0*/  LDL.64 R238, [R1+0x88] ;  /* 0x0000880001ee7983 */ /* 0x000ea80000100a00 */
[----:B------:R-:W-:Y:S01]  /*2e9f0*/  LDGSTS.E [R8+-0x7fff8], desc[UR48][R236.64], P2 ;  /* 0x80008000ec087fae */ /* 0x000fe20009121870 */
[----:B------:R-:W-:-:S02]  /*2ea00*/  LOP3.LUT R242, R7, 0x52, RZ, 0xfc, !PT ;  /* 0x0000005207f27812 */ /* 0x000fc400078efcff */
[----:B------:R-:W-:Y:S02]  /*2ea10*/  LOP3.LUT R233, R7, 0x70, RZ, 0xfc, !PT ;  /* 0x0000007007e97812 */ /* 0x000fe400078efcff */
[----:B------:R-:W-:Y:S02]  /*2ea20*/  ISETP.NE.U32.AND P5, PT, R9, RZ, PT ;  /* 0x000000ff0900720c */ /* 0x000fe40003fa5070 */
[C---:B------:R-:W-:Y:S02]  /*2ea30*/  LOP3.LUT R3, R7.reuse, 0x72, RZ, 0xfc, !PT ;  /* 0x0000007207037812 */ /* 0x040fe400078efcff */
[C---:B------:R-:W-:Y:S02]  /*2ea40*/  LOP3.LUT R2, R7.reuse, 0x14, RZ, 0xfc, !PT ;  /* 0x0000001407027812 */ /* 0x040fe400078efcff */
[----:B----4-:R-:W-:Y:S01]  /*2ea50*/  LOP3.LUT R4, R7, 0x34, RZ, 0xfc, !PT ;  /* 0x0000003407047812 */ /* 0x010fe200078efcff */
[----:B------:R-:W4:Y:S04]  /*2ea60*/  LDL.64 R236, [R1+0xe08] ;  /* 0x000e080001ec7983 */ /* 0x000f280000100a00 */
[----:B---3--:R-:W-:Y:S04]  /*2ea70*/  LDGSTS.E [R8+-0x7e000], desc[UR48][R248.64], P6 ;  /* 0x82000000f8087fae */ /* 0x008fe8000b121870 */
[----:B------:R-:W3:Y:S01]  /*2ea80*/  LDL.64 R248, [R1+0x20] ;  /* 0x0000200001f87983 */ /* 0x000ee20000100a00 */
[----:B------:R-:W-:Y:S01]  /*2ea90*/  ISETP.GE.AND P1, PT, R242, UR5, PT ;  /* 0x00000005f2007c0c */ /* 0x000fe2000bf26270 */
[----:B------:R-:W-:Y:S01]  /*2eaa0*/  ULDC UR5, c[0x0][0x230] ;  /* 0x00008c0000057ab9 */ /* 0x000fe20000000800 */
[----:B------:R-:W-:Y:S01]  /*2eab0*/  ISETP.GE.AND P4, PT, R233, UR6, PT ;  /* 0x00000006e9007c0c */ /* 0x000fe2000bf86270 */
[----:B------:R-:W-:Y:S01]  /*2eac0*/  ULDC UR6, c[0x0][0x230] ;  /* 0x00008c0000067ab9 */ /* 0x000fe20000000800 */
[----:B------:R-:W-:Y:S01]  /*2ead0*/  SEL R9, R6, RZ, !P1 ;  /* 0x000000ff06097207 */ /* 0x000fe20004800000 */
[----:B------:R-:W4:Y:S01]  /*2eae0*/  LDL.64 R232, [R1+0xe00] ;  /* 0x000e000001e87983 */ /* 0x000f220000100a00 */
[----:B------:R-:W-:Y:S01]  /*2eaf0*/  ISETP.GE.AND P1, PT, R3, UR7, PT ;  /* 0x0000000703007c0c */ /* 0x000fe2000bf26270 */
[----:B------:R-:W-:Y:S01]  /*2eb00*/  ULDC UR7, c[0x0][0x230] ;  /* 0x00008c0000077ab9 */ /* 0x000fe20000000800 */
[----:B------:R-:W-:-:S02]  /*2eb10*/  ISETP.NE.U32.AND P3, PT, R9, RZ, PT ;  /* 0x000000ff0900720c */ /* 0x000fc40003f65070 */
[C---:B------:R-:W-:Y:S02]  /*2eb20*/  SEL R243, R6.reuse, RZ, !P4 ;  /* 0x000000ff06f37207 */ /* 0x040fe40006000000 */
[----:B------:R-:W-:Y:S02]  /*2eb30*/  SEL R242, R6, RZ, !P1 ;  /* 0x000000ff06f27207 */ /* 0x000fe40004800000 */
[----:B------:R-:W-:Y:S02]  /*2eb40*/  ISETP.NE.U32.AND P1, PT, R243, RZ, PT ;  /* 0x000000fff300720c */ /* 0x000fe40003f25070 */
[C---:B-1----:R-:W-:Y:S02]  /*2eb50*/  LOP3.LUT R5, R7.reuse, 0x16, RZ, 0xfc, !PT ;  /* 0x0000001607057812 */ /* 0x042fe400078efcff */
[----:B------:R-:W-:Y:S01]  /*2eb60*/  ISETP.GE.AND P4, PT, R2, UR5, PT ;  /* 0x0000000502007c0c */ /* 0x000fe2000bf86270 */
[----:B------:R-:W-:Y:S01]  /*2eb70*/  ULDC UR5, c[0x0][0x230] ;  /* 0x00008c0000057ab9 */ /* 0x000fe20000000800 */
[----:B------:R-:W-:-:S02]  /*2eb80*/  LOP3.LUT R2, R7, 0x54, RZ, 0xfc, !PT ;  /* 0x0000005407027812 */ /* 0x000fc400078efcff */
[----:B------:R-:W-:Y:S01]  /*2eb90*/  ISETP.GE.AND P6, PT, R5, UR5, PT ;  /* 0x0000000505007c0c */ /* 0x000fe2000bfc6270 */
[----:B------:R-:W-:Y:S01]  /*2eba0*/  ULDC UR5, c[0x0][0x230] ;  /* 0x00008c0000057ab9 */ /* 0x000fe20000000800 */
[----:B--2---:R-:W-:Y:S01]  /*2ebb0*/  LDGSTS.E [R8+-0x7dff8], desc[UR48][R244.64], P5 ;  /* 0x82008000f4087fae */ /* 0x004fe2000a921870 */
[----:B------:R-:W-:Y:S01]  /*2ebc0*/  ISETP.GE.AND P5, PT, R4, UR6, PT ;  /* 0x0000000604007c0c */ /* 0x000fe2000bfa6270 */
[----:B------:R-:W-:Y:S01]  /*2ebd0*/  ULDC UR6, c[0x0][0x230] ;  /* 0x00008c0000067ab9 */ /* 0x000fe20000000800 */
[----:B------:R-:W-:Y:S02]  /*2ebe0*/  LOP3.LUT R4, R247, 0x50, RZ, 0x3c, !PT ;  /* 0x00000050f7047812 */ /* 0x000fe400078e3cff */
[----:B------:R-:W-:Y:S01]  /*2ebf0*/  SEL R243, R6, RZ, !P5 ;  /* 0x000000ff06f37207 */ /* 0x000fe20006800000 */
[----:B------:R-:W-:Y:S01]  /*2ec00*/  LDGSTS.E [R8+-0x7c000], desc[UR48][R250.64], P0 ;  /* 0x84000000fa087fae */ /* 0x000fe20008121870 */
[----:B------:R-:W-:Y:S01]  /*2ec10*/  ISETP.GE.AND P5, PT, R2, UR5, PT ;  /* 0x0000000502007c0c */ /* 0x000fe2000bfa6270 */
[----:B------:R-:W-:-:S02]  /*2ec20*/  ULDC UR5, c[0x0][0x230] ;  /* 0x00008c0000057ab9 */ /* 0x000fc40000000800 */
[----:B------:R1:W-:Y:S04]  /*2ec30*/  LDGSTS.E [R8+-0x7bff8], desc[UR48][R238.64], P3 ;  /* 0x84008000ee087fae */ /* 0x0003e80009921870 */
[----:B------:R-:W2:Y:S01]  /*2ec40*/  LDL.64 R244, [R1+0x18] ;  /* 0x0000180001f47983 */ /* 0x000ea20000100a00 */
[----:B-1----:R-:W-:-:S03]  /*2ec50*/  LOP3.LUT R238, R7, 0x56, RZ, 0xfc, !PT ;  /* 0x0000005607ee7812 */ /* 0x002fc600078efcff */
[----:B------:R1:W-:Y:S04]  /*2ec60*/  STL [R1+0x1920], R4 ;  /* 0x0019200401007387 */ /* 0x0003e80000100800 */
[----:B------:R-:W4:Y:S04]  /*2ec70*/  LDL.64 R250, [R1+0x80] ;  /* 0x0000800001fa7983 */ /* 0x000f280000100a00 */
[----:B---3--:R-:W-:Y:S01]  /*2ec80*/  LDGSTS.E [R8+-0x7a000], desc[UR48][R248.64], P1 ;  /* 0x86000000f8087fae */ /* 0x008fe20008921870 */
[----:B------:R-:W-:Y:S01]  /*2ec90*/  ISETP.GE.AND P1, PT, R238, UR5, PT ;  /* 0x00000005ee007c0c */ /* 0x000fe2000bf26270 */
[----:B------:R-:W-:-:S02]  /*2eca0*/  ULDC UR5, c[0x0][0x230] ;  /* 0x00008c0000057ab9 */ /* 0x000fc40000000800 */
[----:B------:R-:W3:Y:S04]  /*2ecb0*/  LDL.64 R238, [R1+0xd30] ;  /* 0x000d300001ee7983 */ /* 0x000ee80000100a00 */
[----:B------:R-:W3:Y:S01]  /*2ecc0*/  LDL.64 R248, [R1+0xd10] ;  /* 0x000d100001f87983 */ /* 0x000ee20000100a00 */
[C---:B------:R-:W-:Y:S02]  /*2ecd0*/  SEL R9, R6.reuse, RZ, !P4 ;  /* 0x000000ff06097207 */ /* 0x040fe40006000000 */
[----:B------:R-:W-:Y:S02]  /*2ece0*/  LOP3.LUT R3, R7, 0x36, RZ, 0xfc, !PT ;  /* 0x0000003607037812 */ /* 0x000fe400078efcff */
[----:B------:R-:W-:Y:S02]  /*2ecf0*/  ISETP.NE.U32.AND P2, PT, R9, RZ, PT ;  /* 0x000000ff0900720c */ /* 0x000fe40003f45070 */
[----:B------:R-:W-:-:S02]  /*2ed00*/  SEL R9, R6, RZ, !P6 ;  /* 0x000000ff06097207 */ /* 0x000fc40007000000 */
[----:B------:R-:W-:Y:S02]  /*2ed10*/  ISETP.NE.U32.AND P4, PT, R242, RZ, PT ;  /* 0x000000fff200720c */ /* 0x000fe40003f85070 */
[----:B------:R-:W-:Y:S01]  /*2ed20*/  ISETP.GE.AND P6, PT, R3, UR7, PT ;  /* 0x0000000703007c0c */ /* 0x000fe2000bfc6270 */
[----:B------:R-:W-:Y:S01]  /*2ed30*/  ULDC UR7, c[0x0][0x230] ;  /* 0x00008c0000077ab9 */ /* 0x000fe20000000800 */
[----:B------:R-:W-:Y:S02]  /*2ed40*/  ISETP.NE.U32.AND P0, PT, R9, RZ, PT ;  /* 0x000000ff0900720c */ /* 0x000fe40003f05070 */
[C---:B------:R-:W-:Y:S02]  /*2ed50*/  SEL R9, R6.reuse, RZ, !P5 ;  /* 0x000000ff06097207 */ /* 0x040fe40006800000 */
[----:B------:R-:W-:Y:S02]  /*2ed60*/  SEL R242, R6, RZ, !P6 ;  /* 0x000000ff06f27207 */ /* 0x000fe40007000000 */
[----:B------:R-:W-:-:S02]  /*2ed70*/  ISETP.NE.U32.AND P6, PT, R243, RZ, PT ;  /* 0x000000fff300720c */ /* 0x000fc40003fc5070 */
[----:B------:R-:W-:Y:S02]  /*2ed80*/  ISETP.NE.U32.AND P3, PT, R9, RZ, PT ;  /* 0x000000ff0900720c */ /* 0x000fe40003f65070 */
[----:B------:R-:W-:Y:S02]  /*2ed90*/  ISETP.NE.U32.AND P5, PT, R242, RZ, PT ;  /* 0x000000fff200720c */ /* 0x000fe40003fa5070 */
[----:B------:R-:W-:Y:S01]  /*2eda0*/  IADD3 R9, R246, 0x200000, R4 ;  /* 0x00200000f6097810 */ /* 0x000fe20007ffe004 */
[----:B--2---:R2:W-:Y:S04]  /*2edb0*/  LDGSTS.E [R8+-0x79ff8], desc[UR48][R244.64], P4 ;  /* 0x86008000f4087fae */ /* 0x0045e8000a121870 */
[----:B----4-:R-:W-:Y:S04]  /*2edc0*/  LDGSTS.E [R9+-0x80000], desc[UR48][R236.64], P2 ;  /* 0x80000000ec097fae */ /* 0x010fe80009121870 */
[----:B------:R-:W-:Y:S04]  /*2edd0*/  LDGSTS.E [R9+-0x7fff8], desc[UR48][R232.64], P0 ;  /* 0x80008000e8097fae */ /* 0x000fe80008121870 */
[----:B------:R-:W4:Y:S01]  /*2ede0*/  LDL.64 R236, [R1+0x78] ;  /* 0x0000780001ec7983 */ /* 0x000f220000100a00 */
[----:B------:R-:W-:-:S02]  /*2edf0*/  LOP3.LUT R5, R7, 0x74, RZ, 0xfc, !PT ;  /* 0x0000007407057812 */ /* 0x000fc400078efcff */
[----:B------:R-:W-:Y:S01]  /*2ee00*/  LOP3.LUT R3, R7, 0x76, RZ, 0xfc, !PT ;  /* 0x0000007607037812 */ /* 0x000fe200078efcff */
[----:B------:R-:W4:Y:S04]  /*2ee10*/  LDL.64 R232, [R1+0xdf0] ;  /* 0x000df00001e87983 */ /* 0x000f280000100a00 */
[----:B---3--:R-:W-:Y:S04]  /*2ee20*/  LDGSTS.E [R9+-0x7e000], desc[UR48][R238.64], P6 ;  /* 0x82000000ee097fae */ /* 0x008fe8000b121870 */
[----:B------:R-:W-:Y:S04]  /*2ee30*/  LDGSTS.E [R9+-0x7dff8], desc[UR48][R248.64], P5 ;  /* 0x82008000f8097fae */ /* 0x000fe8000a921870 */
[----:B------:R-:W3:Y:S04]  /*2ee40*/  LDL.64 R238, [R1+0x10] ;  /* 0x0000100001ee7983 */ /* 0x000ee80000100a00 */
[----:B------:R-:W-:Y:S04]  /*2ee50*/  LDGSTS.E [R9+-0x7c000], desc[UR48][R250.64], P3 ;  /* 0x84000000fa097fae */ /* 0x000fe80009921870 */
[----:B------:R-:W3:Y:S04]  /*2ee60*/  LDL.64 R248, [R1+0x8] ;  /* 0x0000080001f87983 */ /* 0x000ee80000100a00 */
[----:B------:R-:W3:Y:S01]  /*2ee70*/  LDL.64 R250, [R1+0xdf8] ;  /* 0x000df80001fa7983 */ /* 0x000ee20000100a00 */
[----:B------:R-:W-:-:S02]  /*2ee80*/  SEL R242, R6, RZ, !P1 ;  /* 0x000000ff06f27207 */ /* 0x000fc40004800000 */
[----:B------:R-:W-:Y:S01]  /*2ee90*/  ISETP.GE.AND P4, PT, R5, UR6, PT ;  /* 0x0000000605007c0c */ /* 0x000fe2000bf86270 */
[----:B------:R-:W-:Y:S01]  /*2eea0*/  ULDC UR6, c[0x0][0x230] ;  /* 0x00008c0000067ab9 */ /* 0x000fe20000000800 */
[----:B------:R-:W-:Y:S02]  /*2eeb0*/  LOP3.LUT R2, R7, 0x18, RZ, 0xfc, !PT ;  /* 0x0000001807027812 */ /* 0x000fe400078efcff */
[----:B------:R-:W-:Y:S01]  /*2eec0*/  ISETP.GE.AND P1, PT, R3, UR7, PT ;  /* 0x0000000703007c0c */ /* 0x000fe2000bf26270 */
[----:B------:R-:W-:Y:S01]  /*2eed0*/  ULDC UR7, c[0x0][0x230] ;  /* 0x00008c0000077ab9 */ /* 0x000fe20000000800 */
[----:B------:R-:W-:Y:S02]  /*2eee0*/  ISETP.NE.U32.AND P2, PT, R242, RZ, PT ;  /* 0x000000fff200720c */ /* 0x000fe40003f45070 */
[----:B--2---:R-:W-:Y:S02]  /*2eef0*/  SEL R244, R6, RZ, !P4 ;  /* 0x000000ff06f47207 */ /* 0x004fe40006000000 */
[----:B------:R-:W-:Y:S01]  /*2ef00*/  ISETP.GE.AND P4, PT, R2, UR5, PT ;  /* 0x0000000502007c0c */ /* 0x000fe2000bf86270 */
[----:B------:R-:W-:Y:S01]  /*2ef10*/  ULDC UR5, c[0x0][0x230] ;  /* 0x00008c0000057ab9 */ /* 0x000fe20000000800 */
[----:B------:R-:W-:-:S02]  /*2ef20*/  SEL R243, R6, RZ, !P1 ;  /* 0x000000ff06f37207 */ /* 0x000fc40004800000 */
[----:B------:R-:W-:Y:S02]  /*2ef30*/  ISETP.NE.U32.AND P1, PT, R244, RZ, PT ;  /* 0x000000fff400720c */ /* 0x000fe40003f25070 */
[----:B------:R-:W-:Y:S02]  /*2ef40*/  SEL R242, R6, RZ, !P4 ;  /* 0x000000ff06f27207 */ /* 0x000fe40006000000 */
[----:B-1----:R-:W-:Y:S02]  /*2ef50*/  LOP3.LUT R4, R7, 0x38, RZ, 0xfc, !PT ;  /* 0x0000003807047812 */ /* 0x002fe400078efcff */
[----:B------:R-:W-:Y:S02]  /*2ef60*/  ISETP.NE.U32.AND P4, PT, R243, RZ, PT ;  /* 0x000000fff300720c */ /* 0x000fe40003f85070 */
[C---:B------:R-:W-:Y:S02]  /*2ef70*/  LOP3.LUT R5, R7.reuse, 0x1a, RZ, 0xfc, !PT ;  /* 0x0000001a07057812 */ /* 0x040fe400078efcff */
[----:B------:R-:W-:Y:S01]  /*2ef80*/  ISETP.GE.AND P5, PT, R4, UR6, PT ;  /* 0x0000000604007c0c */ /* 0x000fe2000bfa6270 */
[----:B------:R-:W-:Y:S01]  /*2ef90*/  ULDC UR6, c[0x0][0x230] ;  /* 0x00008c0000067ab9 */ /* 0x000fe20000000800 */
[----:B------:R-:W-:-:S02]  /*2efa0*/  LOP3.LUT R2, R7, 0x58, RZ, 0xfc, !PT ;  /* 0x0000005807027812 */ /* 0x000fc400078efcff */
[----:B------:R-:W-:Y:S01]  /*2efb0*/  ISETP.GE.AND P6, PT, R5, UR5, PT ;  /* 0x0000000505007c0c */ /* 0x000fe2000bfc6270 */
[----:B------:R-:W-:Y:S01]  /*2efc0*/  ULDC UR5, c[0x0][0x230] ;  /* 0x00008c0000057ab9 */ /* 0x000fe20000000800 */
[----:B------:R-:W-:Y:S01]  /*2efd0*/  LOP3.LUT R4, R247, 0x60, RZ, 0x3c, !PT ;  /* 0x00000060f7047812 */ /* 0x000fe200078e3cff */
[----:B----4-:R1:W-:Y:S01]  /*2efe0*/  LDGSTS.E [R9+-0x7bff8], desc[UR48][R236.64], P2 ;  /* 0x84008000ec097fae */ /* 0x0103e20009121870 */
[----:B------:R-:W-:Y:S02]  /*2eff0*/  SEL R244, R6, RZ, !P5 ;  /* 0x000000ff06f47207 */ /* 0x000fe40006800000 */
[----:B------:R-:W-:Y:S01]  /*2f000*/  ISETP.GE.AND P5, PT, R2, UR5, PT ;  /* 0x0000000502007c0c */ /* 0x000fe2000bfa6270 */
[----:B------:R-:W-:Y:S01]  /*2f010*/  ULDC UR5, c[0x0][0x230] ;  /* 0x00008c0000057ab9 */ /* 0x000fe20000000800 */
[----:B------:R2:W-:Y:S01]  /*2f020*/  STL [R1+0x191c], R4 ;  /* 0x00191c0401007387 */ /* 0x0005e20000100800 */
[----:B-1----:R-:W-:Y:S02]  /*2f030*/  LOP3.LUT R236, R7, 0x5a, RZ, 0xfc, !PT ;  /* 0x0000005a07ec7812 */ /* 0x002fe400078efcff */
[----:B------:R-:W-:-:S02]  /*2f040*/  ISETP.NE.U32.AND P0, PT, R242, RZ, PT ;  /* 0x000000fff200720c */ /* 0x000fc40003f05070 */
[----:B------:R-:W-:-:S04]  /*2f050*/  SEL R242, R6, RZ, !P6 ;  /* 0x000000ff06f27207 */ /* 0x000fc80007000000 */
[----:B------:R-:W-:Y:S02]  /*2f060*/  ISETP.NE.U32.AND P3, PT, R242, RZ, PT ;  /* 0x000000fff200720c */ /* 0x000fe40003f65070 */
[----:B------:R-:W-:-:S04]  /*2f070*/  SEL R242, R6, RZ, !P5 ;  /* 0x000000ff06f27207 */ /* 0x000fc80006800000 */
[----:B------:R-:W-:Y:S02]  /*2f080*/  ISETP.NE.U32.AND P2, PT, R242, RZ, PT ;  /* 0x000000fff200720c */ /* 0x000fe40003f45070 */
[----:B------:R-:W-:Y:S01]  /*2f090*/  IADD3 R242, R246, 0x200000, R4 ;  /* 0x00200000f6f27810 */ /* 0x000fe20007ffe004 */
[----:B---3--:R-:W-:Y:S01]  /*2f0a0*/  LDGSTS.E [R9+-0x7a000], desc[UR48][R238.64], P1 ;  /* 0x86000000ee097fae */ /* 0x008fe20008921870 */
[----:B------:R-:W-:Y:S01]  /*2f0b0*/  ISETP.GE.AND P1, PT, R236, UR5, PT ;  /* 0x00000005ec007c0c */ /* 0x000fe2000bf26270 */
[----:B------:R-:W-:Y:S02]  /*2f0c0*/  ULDC UR5, c[0x0][0x230] ;  /* 0x00008c0000057ab9 */ /* 0x000fe40000000800 */
[----:B------:R-:W3:Y:S04]  /*2f0d0*/  LDL.64 R236, [R1+0xcc0] ;  /* 0x000cc00001ec7983 */ /* 0x000ee80000100a00 */
[----:B------:R1:W-:Y:S04]  /*2f0e0*/  LDGSTS.E [R9+-0x79ff8], desc[UR48][R248.64], P4 ;  /* 0x86008000f8097fae */ /* 0x0003e8000a121870 */
[----:B------:R-:W4:Y:S04]  /*2f0f0*/  LDL.64 R238, [R1+0xcd8] ;  /* 0x000cd80001ee7983 */ /* 0x000f280000100a00 */
[----:B------:R1:W-:Y:S04]  /*2f100*/  STL.64 [R1+0x1cc8], R8 ;  /* 0x001cc80801007387 */ /* 0x0003e80000100a00 */
[----:B------:R-:W3:Y:S04]  /*2f110*/  LDL.64 R248, [R1+0x70] ;  /* 0x0000700001f87983 */ /* 0x000ee80000100a00 */
[----:B------:R-:W-:Y:S01]  /*2f120*/  LDGSTS.E [R242+-0x80000], desc[UR48][R250.64], P0 ;  /* 0x80000000faf27fae */ /* 0x000fe20008121870 */
[----:B------:R-:W-:-:S03]  /*2f130*/  LOP3.LUT R3, R7, 0x3a, RZ, 0xfc, !PT ;  /* 0x0000003a07037812 */ /* 0x000fc600078efcff */
[----:B------:R-:W-:Y:S04]  /*2f140*/  LDGSTS.E [R242+-0x7fff8], desc[UR48][R232.64], P3 ;  /* 0x80008000e8f27fae */ /* 0x000fe80009921870 */
[----:B------:R-:W3:Y:S01]  /*2f150*/  LDL.64 R250, [R1+0x68] ;  /* 0x0000680001fa7983 */ /* 0x000ee20000100a00 */
[----:B------:R-:W-:Y:S01]  /*2f160*/  ISETP.GE.AND P6, PT, R3, UR7, PT ;  /* 0x0000000703007c0c */ /* 0x000fe2000bfc6270 */
[----:B------:R-:W-:Y:S01]  /*2f170*/  ULDC UR7, c[0x0][0x230] ;  /* 0x00008c0000077ab9 */ /* 0x000fe20000000800 */
[----:B------:R-:W-:Y:S01]  /*2f180*/  LOP3.LUT R5, R7, 0x78, RZ, 0xfc, !PT ;  /* 0x0000007807057812 */ /* 0x000fe200078efcff */
[----:B------:R-:W3:Y:S01]  /*2f190*/  LDL.64 R232, [R1+0xc70] ;  /* 0x000c700001e87983 */ /* 0x000ee20000100a00 */
[----:B------:R-:W-:Y:S02]  /*2f1a0*/  SEL R243, R6, RZ, !P6 ;  /* 0x000000ff06f37207 */ /* 0x000fe40007000000 */
[----:B------:R-:W-:-:S02]  /*2f1b0*/  ISETP.NE.U32.AND P6, PT, R244, RZ, PT ;  /* 0x000000fff400720c */ /* 0x000fc40003fc5070 */
[----:B------:R-:W-:Y:S02]  /*2f1c0*/  ISETP.NE.U32.AND P5, PT, R243, RZ, PT ;  /* 0x000000fff300720c */ /* 0x000fe40003fa5070 */
[----:B------:R-:W-:Y:S01]  /*2f1d0*/  ISETP.GE.AND P4, PT, R5, UR6, PT ;  /* 0x0000000605007c0c */ /* 0x000fe2000bf86270 */
[----:B------:R-:W-:Y:S01]  /*2f1e0*/  ULDC UR6, c[0x0][0x230] ;  /* 0x00008c0000067ab9 */ /* 0x000fe20000000800 */
[C---:B------:R-:W-:Y:S02]  /*2f1f0*/  LOP3.LUT R2, R7.reuse, 0x1c, RZ, 0xfc, !PT ;  /* 0x0000001c07027812 */ /* 0x040fe400078efcff */
[----:B------:R-:W-:Y:S02]  /*2f200*/  LOP3.LUT R3, R7, 0x7a, RZ, 0xfc, !PT ;  /* 0x0000007a07037812 */ /* 0x000fe400078efcff */
[C---:B------:R-:W-:Y:S02]  /*2f210*/  SEL R243, R6.reuse, RZ, !P1 ;  /* 0x000000ff06f37207 */ /* 0x040fe40004800000 */
[----:B------:R-:W-:-:S02]  /*2f220*/  SEL R245, R6, RZ, !P4 ;  /* 0x000000ff06f57207 */ /* 0x000fc40006000000 */
[----:B------:R-:W-:Y:S01]  /*2f230*/  ISETP.GE.AND P4, PT, R2, UR5, PT ;  /* 0x0000000502007c0c */ /* 0x000fe2000bf86270 */
[----:B------:R-:W-:Y:S01]  /*2f240*/  ULDC UR5, c[0x0][0x230] ;  /* 0x00008c0000057ab9 */ /* 0x000fe20000000800 */
[C---:B------:R-:W-:Y:S02]  /*2f250*/  LOP3.LUT R5, R7.reuse, 0x1e, RZ, 0xfc, !PT ;  /* 0x0000001e07057812 */ /* 0x040fe400078efcff */
[----:B--2---:R-:W-:Y:S02]  /*2f260*/  LOP3.LUT R4, R7, 0x3c, RZ, 0xfc, !PT ;  /* 0x0000003c07047812 */ /* 0x004fe400078efcff */
[----:B------:R-:W-:Y:S01]  /*2f270*/  ISETP.GE.AND P1, PT, R3, UR7, PT ;  /* 0x0000000703007c0c */ /* 0x000fe2000bf26270 */
[----:B------:R-:W-:Y:S01]  /*2f280*/  ULDC UR7, c[0x0][0x230] ;  /* 0x00008c0000077ab9 */ /* 0x000fe20000000800 */
[----:B------:R-:W-:Y:S02]  /*2f290*/  ISETP.NE.U32.AND P0, PT, R243, RZ, PT ;  /* 0x000000fff300720c */ /* 0x000fe40003f05070 */
[----:B------:R-:W-:-:S02]  /*2f2a0*/  SEL R243, R6, RZ, !P4 ;  /* 0x000000ff06f37207 */ /* 0x000fc40006000000 */
[C---:B------:R-:W-:Y:S02]  /*2f2b0*/  LOP3.LUT R3, R7.reuse, 0x3e, RZ, 0xfc, !PT ;  /* 0x0000003e07037812 */ /* 0x040fe400078efcff */
[----:B------:R-:W-:Y:S02]  /*2f2c0*/  LOP3.LUT R2, R7, 0x5c, RZ, 0xfc, !PT ;  /* 0x0000005c07027812 */ /* 0x000fe400078efcff */
[----:B------:R-:W-:Y:S02]  /*2f2d0*/  SEL R244, R6, RZ, !P1 ;  /* 0x000000ff06f47207 */ /* 0x000fe40004800000 */
[----:B------:R-:W-:Y:S02]  /*2f2e0*/  ISETP.NE.U32.AND P1, PT, R245, RZ, PT ;  /* 0x000000fff500720c */ /* 0x000fe40003f25070 */
[----:B------:R-:W-:Y:S01]  /*2f2f0*/  ISETP.NE.U32.AND P3, PT, R243, RZ, PT ;  /* 0x000000fff300720c */ /* 0x000fe20003f65070 */
[----:B----4-:R-:W-:Y:S04]  /*2f300*/  LDGSTS.E [R242+-0x7e000], desc[UR48][R238.64], P6 ;  /* 0x82000000eef27fae */ /* 0x010fe8000b121870 */
[----:B---3--:R-:W-:Y:S04]  /*2f310*/  LDGSTS.E [R242+-0x7dff8], desc[UR48][R236.64], P5 ;  /* 0x82008000ecf27fae */ /* 0x008fe8000a921870 */
[----:B------:R-:W-:Y:S04]  /*2f320*/  LDGSTS.E [R242+-0x7c000], desc[UR48][R248.64], P2 ;  /* 0x84000000f8f27fae */ /* 0x000fe80009121870 */
[----:B------:R-:W2:Y:S04]  /*2f330*/  LDL.64 R238, [R1] ;  /* 0x0000000001ee7983 */ /* 0x000ea80000100a00 */
[----:B------:R-:W3:Y:S04]  /*2f340*/  LDL.64 R236, [R1+0xde0] ;  /* 0x000de00001ec7983 */ /* 0x000ee80000100a00 */
[----:B------:R-:W4:Y:S01]  /*2f350*/  LDL.64 R248, [R1+0xde8] ;  /* 0x000de80001f87983 */ /* 0x000f220000100a00 */
[----:B------:R-:W-:Y:S01]  /*2f360*/  ISETP.GE.AND P6, PT, R5, UR5, PT ;  /* 0x0000000505007c0c */ /* 0x000fe2000bfc6270 */
[----:B------:R-:W-:Y:S01]  /*2f370*/  ULDC UR5, c[0x0][0x230] ;  /* 0x00008c0000057ab9 */ /* 0x000fe20000000800 */
[----:B------:R-:W-:Y:S01]  /*2f380*/  ISETP.GE.AND P5, PT, R4, UR6, PT ;  /* 0x0000000604007c0c */ /* 0x000fe2000bfa6270 */
[----:B------:R-:W-:Y:S01]  /*2f390*/  LDGSTS.E [R242+-0x7bff8], desc[UR48][R250.64], P0 ;  /* 0x84008000faf27fae */ /* 0x000fe20008121870 */
[C---:B------:R-:W-:Y:S01]  /*2f3a0*/  SEL R243, R6.reuse, RZ, !P6 ;  /* 0x000000ff06f37207 */ /* 0x040fe20007000000 */
[----:B------:R-:W-:Y:S01]  /*2f3b0*/  ULDC UR6, c[0x0][0x230] ;  /* 0x00008c0000067ab9 */ /* 0x000fe20000000800 */
[----:B------:R-:W-:-:S02]  /*2f3c0*/  SEL R245, R6, RZ, !P5 ;  /* 0x000000ff06f57207 */ /* 0x000fc40006800000 */
[----:B------:R-:W-:Y:S01]  /*2f3d0*/  ISETP.GE.AND P6, PT, R3, UR7, PT ;  /* 0x0000000703007c0c */ /* 0x000fe2000bfc6270 */
[----:B------:R-:W-:Y:S01]  /*2f3e0*/  ULDC UR7, c[0x0][0x230] ;  /* 0x00008c0000077ab9 */ /* 0x000fe20000000800 */
[----:B------:R-:W-:Y:S01]  /*2f3f0*/  ISETP.GE.AND P5, PT, R2, UR5, PT ;  /* 0x0000000502007c0c */ /* 0x000fe2000bfa6270 */
[----:B------:R-:W-:Y:S01]  /*2f400*/  ULDC UR5, c[0x0][0x230] ;  /* 0x00008c0000057ab9 */ /* 0x000fe20000000800 */
[----:B------:R-:W3:Y:S01]  /*2f410*/  LDL.64 R2, [R1+0xc90] ;  /* 0x000c900001027983 */ /* 0x000ee20000100a00 */
[----:B------:R-:W-:-:S05]  /*2f420*/  LOP3.LUT R5, R247, 0x70, RZ, 0x3c, !PT ;  /* 0x00000070f7057812 */ /* 0x000fca00078e3cff */
[----:B------:R-:W-:Y:S04]  /*2f430*/  STL [R1+0x1918], R5 ;  /* 0x0019180501007387 */ /* 0x000fe80000100800 */
[----:B------:R-:W3:Y:S01]  /*2f440*/  LDL.64 R250, [R1+0x288] ;  /* 0x0002880001fa7983 */ /* 0x000ee20000100a00 */
[----:B------:R-:W1:Y:S01]  /*2f450*/  S2R R247, SR_TID.X ;  /* 0x0000000000f77919 */ /* 0x000e620000002100 */
[----:B------:R-:W-:Y:S02]  /*2f460*/  ISETP.NE.U32.AND P4, PT, R244, RZ, PT ;  /* 0x000000fff400720c */ /* 0x000fe40003f85070 */
[----:B------:R-:W-:Y:S02]  /*2f470*/  ISETP.NE.U32.AND P2, PT, R243, RZ, PT ;  /* 0x000000fff300720c */ /* 0x000fe40003f45070 */
[----:B------:R-:W-:-:S04]  /*2f480*/  SEL R243, R6, RZ, !P5 ;  /* 0x000000ff06f37207 */ /* 0x000fc80006800000 */
[----:B------:R-:W-:Y:S02]  /*2f490*/  ISETP.NE.U32.AND P0, PT, R243, RZ, PT ;  /* 0x000000fff300720c */ /* 0x000fe40003f05070 */
[----:B------:R-:W-:Y:S02]  /*2f4a0*/  IADD3 R243, R246, 0x200000, R5 ;  /* 0x00200000f6f37810 */ /* 0x000fe40007ffe005 */
[----:B-1----:R-:W-:Y:S02]  /*2f4b0*/  LOP3.LUT R9, R7, 0x5e, RZ, 0xfc, !PT ;  /* 0x0000005e07097812 */ /* 0x002fe400078efcff */
[----:B------:R-:W-:Y:S02]  /*2f4c0*/  SEL R244, R6, RZ, !P6 ;  /* 0x000000ff06f47207 */ /* 0x000fe40007000000 */
[----:B------:R-:W-:Y:S02]  /*2f4d0*/  ISETP.NE.U32.AND P6, PT, R245, RZ, PT ;  /* 0x000000fff500720c */ /* 0x000fe40003fc5070 */
[----:B------:R-:W-:-:S02]  /*2f4e0*/  LOP3.LUT R8, R7, 0x7c, RZ, 0xfc, !PT ;  /* 0x0000007c07087812 */ /* 0x000fc400078efcff */
[----:B------:R-:W-:Y:S02]  /*2f4f0*/  ISETP.NE.U32.AND P5, PT, R244, RZ, PT ;  /* 0x000000fff400720c */ /* 0x000fe40003fa5070 */
[----:B------:R-:W-:Y:S02]  /*2f500*/  LOP3.LUT R4, R7, 0x7e, RZ, 0xfc, !PT ;  /* 0x0000007e07047812 */ /* 0x000fe400078efcff */
[----:B------:R-:W-:Y:S01]  /*2f510*/  LOP3.LUT R247, R247, 0x7f, RZ, 0xc0, !PT ;  /* 0x0000007ff7f77812 */ /* 0x000fe200078ec0ff */
[----:B------:R1:W-:Y:S04]  /*2f520*/  STL.64 [R1+0x1cd0], R240 ;  /* 0x001cd0f001007387 */ /* 0x0003e80000100a00 */
[----:B--2---:R-:W-:Y:S04]  /*2f530*/  LDGSTS.E [R242+-0x7a000], desc[UR48][R238.64], P1 ;  /* 0x86000000eef27fae */ /* 0x004fe80008921870 */
[----:B------:R-:W-:Y:S04]  /*2f540*/  LDGSTS.E [R242+-0x79ff8], desc[UR48][R240.64], P4 ;  /* 0x86008000f0f27fae */ /* 0x000fe8000a121870 */
[----:B----4-:R-:W-:Y:S04]  /*2f550*/  LDGSTS.E [R243+-0x80000], desc[UR48][R248.64], P3 ;  /* 0x80000000f8f37fae */ /* 0x010fe80009921870 */
[----:B---3--:R2:W-:Y:S01]  /*2f560*/  LDGSTS.E [R243+-0x7fff8], desc[UR48][R236.64], P2 ;  /* 0x80008000ecf37fae */ /* 0x0085e20009121870 */
[----:B------:R-:W-:Y:S01]  /*2f570*/  ISETP.GE.AND P1, PT, R9, UR5, PT ;  /* 0x0000000509007c0c */ /* 0x000fe2000bf26270 */
[----:B------:R-:W-:Y:S01]  /*2f580*/  ULDC UR5, c[0x0][0x230] ;  /* 0x00008c0000057ab9 */ /* 0x000fe20000000800 */
[----:B------:R-:W-:Y:S01]  /*2f590*/  ISETP.GE.AND P4, PT, R8, UR6, PT ;  /* 0x0000000608007c0c */ /* 0x000fe2000bf86270 */
[----:B------:R-:W3:Y:S04]  /*2f5a0*/  LDL.64 R238, [R1+0x280] ;  /* 0x0002800001ee7983 */ /* 0x000ee80000100a00 */
[----:B------:R-:W4:Y:S01]  /*2f5b0*/  LDL.64 R248, [R1+0x278] ;  /* 0x0002780001f87983 */ /* 0x000f220000100a00 */
[----:B--2---:R-:W2:Y:S01]  /*2f5c0*/  LDC R237, c[0x0][0x230] ;  /* 0x00008c00ffed7b82 */ /* 0x004ea20000000800 */
[----:B------:R-:W-:Y:S01]  /*2f5d0*/  ISETP.GE.AND P3, PT, R247, UR5, PT ;  /* 0x00000005f7007c0c */ /* 0x000fe2000bf66270 */
[----:B------:R-:W-:Y:S01]  /*2f5e0*/  ULDC UR5, c[0x0][0x230] ;  /* 0x00008c0000057ab9 */ /* 0x000fe20000000800 */
[----:B------:R-:W-:Y:S01]  /*2f5f0*/  SEL R244, R6, RZ, !P1 ;  /* 0x000000ff06f47207 */ /* 0x000fe20004800000 */
[----:B------:R-:W-:Y:S01]  /*2f600*/  UIADD3 UR5, UR5, -0x80, URZ ;  /* 0xffffff8005057890 */ /* 0x000fe2000fffe03f */
[----:B------:R-:W-:Y:S01]  /*2f610*/  ISETP.GE.AND P1, PT, R4, UR7, PT ;  /* 0x0000000704007c0c */ /* 0x000fe2000bf26270 */
[----:B------:R-:W-:Y:S01]  /*2f620*/  LDGSTS.E [R243+-0x7e000], desc[UR48][R2.64], P6 ;  /* 0x8200000002f37fae */ /* 0x000fe2000b121870 */
[----:B------:R-:W-:-:S02]  /*2f630*/  SEL R245, R6, RZ, !P4 ;  /* 0x000000ff06f57207 */ /* 0x000fc40006000000 */
[----:B------:R-:W-:Y:S01]  /*2f640*/  ISETP.NE.U32.AND P4, PT, R244, RZ, PT ;  /* 0x000000fff400720c */ /* 0x000fe20003f85070 */
[----:B------:R-:W-:Y:S01]  /*2f650*/  LDGSTS.E [R243+-0x7dff8], desc[UR48][R232.64], P5 ;  /* 0x82008000e8f37fae */ /* 0x000fe2000a921870 */
[C---:B------:R-:W-:Y:S02]  /*2f660*/  SEL R244, R6.reuse, RZ, !P1 ;  /* 0x000000ff06f47207 */ /* 0x040fe40004800000 */
[----:B------:R-:W-:Y:S01]  /*2f670*/  SEL R6, R6, RZ, !P3 ;  /* 0x000000ff06067207 */ /* 0x000fe20005800000 */
[----:B------:R2:W-:Y:S01]  /*2f680*/  LDGSTS.E [R243+-0x7c000], desc[UR48][R250.64], P0 ;  /* 0x84000000faf37fae */ /* 0x0005e20008121870 */
[----:B------:R-:W-:Y:S02]  /*2f690*/  ISETP.GE.AND P6, PT, R247, UR5, PT ;  /* 0x00000005f7007c0c */ /* 0x000fe4000bfc6270 */
[----:B------:R-:W-:Y:S01]  /*2f6a0*/  ISETP.NE.U32.AND P3, PT, R6, RZ, PT ;  /* 0x000000ff0600720c */ /* 0x000fe20003f65070 */
[----:B-1----:R-:W4:Y:S01]  /*2f6b0*/  LDL.64 R240, [R1+0x268] ;  /* 0x0002680001f07983 */ /* 0x002f220000100a00 */
[----:B------:R-:W-:-:S03]  /*2f6c0*/  SEL R6, RZ, 0x4, P6 ;  /* 0x00000004ff067807 */ /* 0x000fc60003000000 */
[----:B------:R-:W4:Y:S01]  /*2f6d0*/  LDL.64 R8, [R1+0x228] ;  /* 0x0002280001087983 */ /* 0x000f220000100a00 */
[----:B--2---:R-:W-:Y:S01]  /*2f6e0*/  VIADD R237, R237, 0x7f ;  /* 0x0000007feded7836 */ /* 0x004fe20000000000 */
[----:B------:R-:W-:Y:S02]  /*2f6f0*/  ISETP.GE.AND P6, PT, R7, UR5, PT ;  /* 0x0000000507007c0c */ /* 0x000fe4000bfc6270 */
[----:B------:R-:W2:Y:S02]  /*2f700*/  LDL.64 R4, [R1+0x1e8] ;  /* 0x0001e80001047983 */ /* 0x000ea40000100a00 */
[----:B------:R-:W-:Y:S02]  /*2f710*/  ISETP.GT.AND P5, PT, R237, 0xff, PT ;  /* 0x000000ffed00780c */ /* 0x000fe40003fa4270 */
[----:B------:R-:W2:Y:S01]  /*2f720*/  LDL.64 R2, [R1+0x1a8] ;  /* 0x0001a80001027983 */ /* 0x000ea20000100a00 */
[----:B------:R-:W-:Y:S02]  /*2f730*/  ISETP.GE.AND P0, PT, R11, UR5, PT ;  /* 0x000000050b007c0c */ /* 0x000fe4000bf06270 */
[----:B------:R-:W-:Y:S01]  /*2f740*/  SEL R6, R6, RZ, P5 ;  /* 0x000000ff06067207 */ /* 0x000fe20002800000 */
[----:B------:R-:W2:Y:S01]  /*2f750*/  LDL.64 R232, [R1+0x168] ;  /* 0x0001680001e87983 */ /* 0x000ea20000100a00 */
[----:B------:R-:W-:-:S02]  /*2f760*/  ISETP.NE.U32.AND P2, PT, R244, RZ, PT ;  /* 0x000000fff400720c */ /* 0x000fc40003f45070 */
[----:B------:R-:W-:Y:S01]  /*2f770*/  SEL R244, RZ, 0x4, P6 ;  /* 0x00000004fff47807 */ /* 0x000fe20003000000 */
[----:B------:R-:W1:Y:S01]  /*2f780*/  S2R R247, SR_TID.X ;  /* 0x0000000000f77919 */ /* 0x000e620000002100 */
[----:B------:R-:W-:Y:S02]  /*2f790*/  ISETP.NE.U32.AND P6, PT, R6, RZ, PT ;  /* 0x000000ff0600720c */ /* 0x000fe40003fc5070 */
[----:B------:R-:W-:Y:S01]  /*2f7a0*/  SEL R6, RZ, 0x4, P0 ;  /* 0x00000004ff067807 */ /* 0x000fe20000000000 */
[----:B------:R-:W2:Y:S01]  /*2f7b0*/  LDL.64 R236, [R1+0x128] ;  /* 0x0001280001ec7983 */ /* 0x000ea20000100a00 */
[----:B------:R-:W-:-:S03]  /*2f7c0*/  ISETP.GE.AND P0, PT, R10, UR5, PT ;  /* 0x000000050a007c0c */ /* 0x000fc6000bf06270 */
[----:B------:R-:W2:Y:S01]  /*2f7d0*/  LDL.64 R10, [R1+0x270] ;  /* 0x00027000010a7983 */ /* 0x000ea20000100a00 */
[----:B------:R-:W-:Y:S02]  /*2f7e0*/  ISETP.NE.U32.AND P1, PT, R245, RZ, PT ;  /* 0x000000fff500720c */ /* 0x000fe40003f25070 */
[----:B------:R-:W-:Y:S02]  /*2f7f0*/  SEL R245, R244, RZ, P5 ;  /* 0x000000fff4f57207 */ /* 0x000fe40002800000 */
[----:B------:R-:W-:Y:S02]  /*2f800*/  SEL R244, R6, RZ, P5 ;  /* 0x000000ff06f47207 */ /* 0x000fe40002800000 */
[----:B------:R-:W-:Y:S02]  /*2f810*/  SEL R6, RZ, 0x4, P0 ;  /* 0x00000004ff067807 */ /* 0x000fe40000000000 */
[----:B------:R-:W-:Y:S02]  /*2f820*/  ISETP.NE.U32.AND P0, PT, R244, RZ, PT ;  /* 0x000000fff400720c */ /* 0x000fe40003f05070 */
[----:B------:R-:W-:Y:S01]  /*2f830*/  SEL R244, R6, RZ, P5 ;  /* 0x000000ff06f47207 */ /* 0x000fe20002800000 */
[----:B-1----:R-:W-:-:S04]  /*2f840*/  IMAD R246, R247, 0x100, R247 ;  /* 0x00000100f7f67824 */ /* 0x002fc800078e02f7 */
[----:B------:R-:W-:-:S05]  /*2f850*/  IMAD.SHL.U32 R246, R246, 0x4, RZ ;  /* 0x00000004f6f67824 */ /* 0x000fca00078e00ff */
[----:B------:R-:W-:-:S04]  /*2f860*/  LOP3.LUT R6, R246, 0x1807c, RZ, 0xc0, !PT ;  /* 0x0001807cf6067812 */ /* 0x000fc800078ec0ff */
[C---:B------:R-:W-:Y:S02]  /*2f870*/  LOP3.LUT R246, R6.reuse, 0x20, RZ, 0x3c, !PT ;  /* 0x0000002006f67812 */ /* 0x040fe400078e3cff */
[C---:B------:R-:W-:Y:S02]  /*2f880*/  LOP3.LUT R247, R6.reuse, 0x30, RZ, 0x3c, !PT ;  /* 0x0000003006f77812 */ /* 0x040fe400078e3cff */
[C---:B------:R-:W-:Y:S02]  /*2f890*/  LOP3.LUT R250, R6.reuse, 0x60, RZ, 0x3c, !PT ;  /* 0x0000006006fa7812 */ /* 0x040fe400078e3cff */
[----:B------:R-:W-:Y:S01]  /*2f8a0*/  LOP3.LUT R251, R6, 0x70, RZ, 0x3c, !PT ;  /* 0x0000007006fb7812 */ /* 0x000fe200078e3cff */
[----:B---3--:R-:W-:Y:S04]  /*2f8b0*/  LDGSTS.E [R243+-0x7bff8], desc[UR48][R238.64], P4 ;  /* 0x84008000eef37fae */ /* 0x008fe8000a121870 */
[----:B----4-:R1:W-:Y:S01]  /*2f8c0*/  LDGSTS.E [R243+-0x7a000], desc[UR48][R248.64], P1 ;  /* 0x86000000f8f37fae */ /* 0x0103e20008921870 */
[----:B------:R-:W-:-:S02]  /*2f8d0*/  ISETP.NE.U32.AND P1, PT, R244, RZ, PT ;  /* 0x000000fff400720c */ /* 0x000fc40003f25070 */
[----:B------:R-:W-:Y:S02]  /*2f8e0*/  LOP3.LUT R244, R7, 0x22, RZ, 0xfc, !PT ;  /* 0x0000002207f47812 */ /* 0x000fe400078efcff */
[----:B------:R-:W-:Y:S01]  /*2f8f0*/  ISETP.NE.U32.AND P4, PT, R245, RZ, PT ;  /* 0x000000fff500720c */ /* 0x000fe20003f85070 */
[----:B------:R-:W3:Y:S01]  /*2f900*/  LDL.64 R238, [R1+0xe8] ;  /* 0x0000e80001ee7983 */ /* 0x000ee20000100a00 */
[C---:B------:R-:W-:Y:S02]  /*2f910*/  LOP3.LUT R245, R6.reuse, 0x10, RZ, 0x3c, !PT ;  /* 0x0000001006f57812 */ /* 0x040fe400078e3cff */
[C---:B-1----:R-:W-:Y:S02]  /*2f920*/  LOP3.LUT R248, R6.reuse, 0x40, RZ, 0x3c, !PT ;  /* 0x0000004006f87812 */ /* 0x042fe400078e3cff */
[----:B------:R-:W-:Y:S01]  /*2f930*/  LOP3.LUT R249, R6, 0x50, RZ, 0x3c, !PT ;  /* 0x0000005006f97812 */ /* 0x000fe200078e3cff */
[----:B--2---:R-:W-:Y:S01]  /*2f940*/  LDGSTS.E [R243+-0x79ff8], desc[UR48][R10.64], P2 ;  /* 0x860080000af37fae */ /* 0x004fe20009121870 */
[----:B------:R-:W-:Y:S01]  /*2f950*/  ISETP.GE.AND P2, PT, R244, UR5, PT ;  /* 0x00000005f4007c0c */ /* 0x000fe2000bf46270 */
[----:B------:R-:W-:-:S02]  /*2f960*/  VIADD R244, R6, UR60 ;  /* 0x0000003c06f47c36 */ /* 0x000fc40008000000 */
[----:B------:R-:W0:Y:S04]  /*2f970*/  LDGDEPBAR ;  /* 0x00000000000079af */ /* 0x000e280000000000 */
[----:B------:R-:W-:Y:S04]  /*2f980*/  LDGSTS.E [R244], desc[UR48][R240.64], P3 ;  /* 0x00000000f0f47fae */ /* 0x000fe80009921870 */
[----:B------:R-:W2:Y:S04]  /*2f990*/  LDL.LU.64 R10, [R1+0x2068] ;  /* 0x00206800010a7983 */ /* 0x000ea80000300a00 */
[----:B------:R-:W-:Y:S04]  /*2f9a0*/  STL.64 [R1+0x1cd8], R242 ;  /* 0x001cd8f201007387 */ /* 0x000fe80000100a00 */
[----:B------:R1:W-:Y:S04]  /*2f9b0*/  STL.64 [R1+0x1938], R6 ;  /* 0x0019380601007387 */ /* 0x0003e80000100a00 */
[----:B------:R-:W-:Y:S04]  /*2f9c0*/  LDGSTS.E [R244+0x400], desc[UR48][R8.64], P3 ;  /* 0x0040000008f47fae */ /* 0x000fe80009921870 */
[----:B------:R-:W-:Y:S04]  /*2f9d0*/  LDGSTS.E [R244+0x800], desc[UR48][R4.64], P3 ;  /* 0x0080000004f47fae */ /* 0x000fe80009921870 */
[----:B-1----:R-:W4:Y:S04]  /*2f9e0*/  LDL.LU.64 R6, [R1+0xd98] ;  /* 0x000d980001067983 */ /* 0x002f280000300a00 */
[----:B------:R-:W-:Y:S04]  /*2f9f0*/  LDGSTS.E [R244+0xc00], desc[UR48][R2.64], P3 ;  /* 0x00c0000002f47fae */ /* 0x000fe80009921870 */
[----:B------:R-:W-:Y:S04]  /*2fa00*/  LDGSTS.E [R244+0x1000], desc[UR48][R232.64], P3 ;  /* 0x01000000e8f47fae */ /* 0x000fe80009921870 */
[----:B------:R-:W-:Y:S04]  /*2fa10*/  LDGSTS.E [R244+0x1400], desc[UR48][R236.64], P3 ;  /* 0x01400000ecf47fae */ /* 0x000fe80009921870 */
[----:B---3--:R-:W-:Y:S04]  /*2fa20*/  LDGSTS.E [R244+0x1800], desc[UR48][R238.64], P3 ;  /* 0x01800000eef47fae */ /* 0x008fe80009921870 */
[----:B------:R-:W-:Y:S04]  /*2fa30*/  LDGSTS.E [R244+0x1c00], desc[UR48][R234.64], P3 ;  /* 0x01c00000eaf47fae */ /* 0x000fe80009921870 */
        /* <DEDUP_REMOVED lines=13> */
[----:B--2---:R-:W-:Y:S04]  /*2fb10*/  LDGSTS.E [R244+0x5400], desc[UR48][R10.64], P3 ;  /* 0x054000000af47fae */ /* 0x004fe80009921870 */
[----:B----4-:R1:W-:Y:S04]  /*2fb20*/  STL.64 [R1+0x1ce0], R6 ;  /* 0x001ce00601007387 */ /* 0x0103e80000100a00 */
[----:B------:R-:W2:Y:S04]  /*2fb30*/  LDL.64 R232, [R1+0x390] ;  /* 0x0003900001e87983 */ /* 0x000ea80000100a00 */
[----:B------:R-:W3:Y:S04]  /*2fb40*/  LDL.64 R236, [R1+0x3d0] ;  /* 0x0003d00001ec7983 */ /* 0x000ee80000100a00 */
[----:B-1----:R-:W4:Y:S04]  /*2fb50*/  LDL.64 R6, [R1+0x350] ;  /* 0x0003500001067983 */ /* 0x002f280000100a00 */
[----:B------:R-:W3:Y:S04]  /*2fb60*/  LDL.64 R238, [R1+0x418] ;  /* 0x0004180001ee7983 */ /* 0x000ee80000100a00 */
[----:B------:R-:W3:Y:S04]  /*2fb70*/  LDL.64 R242, [R1+0x5d8] ;  /* 0x0005d80001f27983 */ /* 0x000ee80000100a00 */
[----:B------:R-:W3:Y:S04]  /*2fb80*/  LDL.64 R240, [R1+0x618] ;  /* 0x0006180001f07983 */ /* 0x000ee80000100a00 */
[----:B------:R-:W3:Y:S04]  /*2fb90*/  LDL.64 R8, [R1+0x660] ;  /* 0x0006600001087983 */ /* 0x000ee80000100a00 */
[----:B------:R-:W3:Y:S04]  /*2fba0*/  LDL.64 R4, [R1+0x6a0] ;  /* 0x0006a00001047983 */ /* 0x000ee80000100a00 */
[----:B------:R-:W3:Y:S04]  /*2fbb0*/  LDL.64 R2, [R1+0x6e0] ;  /* 0x0006e00001027983 */ /* 0x000ee80000100a00 */
[----:B------:R1:W-:Y:S04]  /*2fbc0*/  STL.64 [R1+0x1b40], R234 ;  /* 0x001b40ea01007387 */ /* 0x0003e80000100a00 */
[----:B-1----:R-:W2:Y:S04]  /*2fbd0*/  LDL.64 R234, [R1+0x310] ;  /* 0x0003100001ea7983 */ /* 0x002ea80000100a00 */
[----:B------:R1:W-:Y:S04]  /*2fbe0*/  STL.64 [R1+0x1b30], R218 ;  /* 0x001b30da01007387 */ /* 0x0003e80000100a00 */
[----:B-1----:R-:W4:Y:S04]  /*2fbf0*/  LDL.64 R218, [R1+0x2d0] ;  /* 0x0002d00001da7983 */ /* 0x002f280000100a00 */
[----:B------:R1:W-:Y:S04]  /*2fc00*/  STL.64 [R1+0x1b38], R202 ;  /* 0x001b38ca01007387 */ /* 0x0003e80000100a00 */
[----:B-1----:R-:W3:Y:S04]  /*2fc10*/  LDL.64 R202, [R1+0x290] ;  /* 0x0002900001ca7983 */ /* 0x002ee80000100a00 */
[----:B------:R1:W-:Y:S04]  /*2fc20*/  STL.64 [R1+0x1b48], R186 ;  /* 0x001b48ba01007387 */ /* 0x0003e80000100a00 */
[----:B-1----:R-:W2:Y:S04]  /*2fc30*/  LDL.64 R186, [R1+0x598] ;  /* 0x0005980001ba7983 */ /* 0x002ea80000100a00 */
[----:B------:R-:W-:Y:S04]  /*2fc40*/  STL.64 [R1+0x1b50], R170 ;  /* 0x001b50aa01007387 */ /* 0x000fe80000100a00 */
[----:B------:R-:W-:Y:S04]  /*2fc50*/  STL.64 [R1+0x1b58], R154 ;  /* 0x001b589a01007387 */ /* 0x000fe80000100a00 */
[----:B------:R-:W-:Y:S04]  /*2fc60*/  STL.64 [R1+0x1b60], R138 ;  /* 0x001b608a01007387 */ /* 0x000fe80000100a00 */
[----:B------:R-:W-:Y:S04]  /*2fc70*/  STL.64 [R1+0x1b68], R122 ;  /* 0x001b687a01007387 */ /* 0x000fe80000100a00 */
[----:B------:R-:W-:Y:S04]  /*2fc80*/  STL.64 [R1+0x1b70], R106 ;  /* 0x001b706a01007387 */ /* 0x000fe80000100a00 */
[----:B------:R-:W-:Y:S04]  /*2fc90*/  STL.64 [R1+0x1b78], R90 ;  /* 0x001b785a01007387 */ /* 0x000fe80000100a00 */
[----:B------:R1:W-:Y:S04]  /*2fca0*/  STL.64 [R1+0x1b80], R74 ;  /* 0x001b804a01007387 */ /* 0x0003e80000100a00 */
[----:B-1----:R-:W2:Y:S04]  /*2fcb0*/  LDL.64 R74, [R1+0x558] ;  /* 0x00055800014a7983 */ /* 0x002ea80000100a00 */
[----:B------:R1:W-:Y:S04]  /*2fcc0*/  STL.64 [R1+0x1b88], R58 ;  /* 0x001b883a01007387 */ /* 0x0003e80000100a00 */
[----:B-1----:R-:W2:Y:S04]  /*2fcd0*/  LDL.64 R58, [R1+0x518] ;  /* 0x00051800013a7983 */ /* 0x002ea80000100a00 */
[----:B------:R1:W-:Y:S04]  /*2fce0*/  STL.64 [R1+0x1b90], R42 ;  /* 0x001b902a01007387 */ /* 0x0003e80000100a00 */
[----:B-1----:R-:W2:Y:S04]  /*2fcf0*/  LDL.64 R42, [R1+0x4d8] ;  /* 0x0004d800012a7983 */ /* 0x002ea80000100a00 */
[----:B------:R1:W-:Y:S04]  /*2fd00*/  STL.64 [R1+0x1b98], R26 ;  /* 0x001b981a01007387 */ /* 0x0003e80000100a00 */
[----:B-1----:R-:W2:Y:S04]  /*2fd10*/  LDL.64 R26, [R1+0x498] ;  /* 0x00049800011a7983 */ /* 0x002ea80000100a00 */
[----:B------:R1:W-:Y:S04]  /*2fd20*/  STL.64 [R1+0x1ba0], R10 ;  /* 0x001ba00a01007387 */ /* 0x0003e80000100a00 */
[----:B------:R-:W2:Y:S04]  /*2fd30*/  LDL.64 R90, [R1+0x720] ;  /* 0x00072000015a7983 */ /* 0x000ea80000100a00 */
[----:B------:R-:W2:Y:S04]  /*2fd40*/  LDL.64 R106, [R1+0x760] ;  /* 0x00076000016a7983 */ /* 0x000ea80000100a00 */
[----:B-1----:R-:W2:Y:S04]  /*2fd50*/  LDL.64 R10, [R1+0x458] ;  /* 0x00045800010a7983 */ /* 0x002ea80000100a00 */
[----:B------:R-:W2:Y:S04]  /*2fd60*/  LDL.64 R122, [R1+0x7a0] ;  /* 0x0007a000017a7983 */ /* 0x000ea80000100a00 */
[----:B------:R-:W2:Y:S04]  /*2fd70*/  LDL.64 R138, [R1+0x7e0] ;  /* 0x0007e000018a7983 */ /* 0x000ea80000100a00 */
[----:B------:R-:W2:Y:S04]  /*2fd80*/  LDL.64 R154, [R1+0x820] ;  /* 0x00082000019a7983 */ /* 0x000ea80000100a00 */
[----:B------:R-:W2:Y:S04]  /*2fd90*/  LDL.64 R170, [R1+0x860] ;  /* 0x0008600001aa7983 */ /* 0x000ea80000100a00 */
[----:B---3--:R-:W-:Y:S04]  /*2fda0*/  LDGSTS.E [R244+0x5800], desc[UR48][R202.64], P3 ;  /* 0x05800000caf47fae */ /* 0x008fe80009921870 */
[----:B----4-:R-:W-:Y:S04]  /*2fdb0*/  LDGSTS.E [R244+0x5c00], desc[UR48][R218.64], P3 ;  /* 0x05c00000daf47fae */ /* 0x010fe80009921870 */
[----:B--2---:R-:W-:Y:S04]  /*2fdc0*/  LDGSTS.E [R244+0x6000], desc[UR48][R234.64], P3 ;  /* 0x06000000eaf47fae */ /* 0x004fe80009921870 */
[----:B------:R-:W2:Y:S04]  /*2fdd0*/  LDL.64 R202, [R1+0x8a8] ;  /* 0x0008a80001ca7983 */ /* 0x000ea80000100a00 */
[----:B------:R-:W3:Y:S04]  /*2fde0*/  LDL.64 R218, [R1+0x8e8] ;  /* 0x0008e80001da7983 */ /* 0x000ee80000100a00 */
[----:B------:R-:W-:Y:S04]  /*2fdf0*/  LDGSTS.E [R244+0x6400], desc[UR48][R6.64], P3 ;  /* 0x0640000006f47fae */ /* 0x000fe80009921870 */
[----:B------:R-:W4:Y:S04]  /*2fe00*/  LDL.64 R234, [R1+0x928] ;  /* 0x0009280001ea7983 */ /* 0x000f280000100a00 */
[----:B------:R-:W-:Y:S04]  /*2fe10*/  LDGSTS.E [R244+0x6800], desc[UR48][R232.64], P3 ;  /* 0x06800000e8f47fae */ /* 0x000fe80009921870 */
[----:B------:R-:W4:Y:S04]  /*2fe20*/  LDL.64 R6, [R1+0x968] ;  /* 0x0009680001067983 */ /* 0x000f280000100a00 */
[----:B------:R-:W-:Y:S04]  /*2fe30*/  LDGSTS.E [R244+0x6c00], desc[UR48][R236.64], P3 ;  /* 0x06c00000ecf47fae */ /* 0x000fe80009921870 */
[----:B------:R-:W4:Y:S04]  /*2fe40*/  LDL.LU.64 R232, [R1+0x2060] ;  /* 0x0020600001e87983 */ /* 0x000f280000300a00 */
[----:B------:R-:W-:Y:S04]  /*2fe50*/  LDGSTS.E [R244+0x7000], desc[UR48][R238.64], P3 ;  /* 0x07000000eef47fae */ /* 0x000fe80009921870 */
[----:B------:R-:W4:Y:S04]  /*2fe60*/  LDL.LU.64 R236, [R1+0x2058] ;  /* 0x0020580001ec7983 */ /* 0x000f280000300a00 */
[----:B------:R-:W4:Y:S04]  /*2fe70*/  LDL.LU.64 R238, [R1+0x2050] ;  /* 0x0020500001ee7983 */ /* 0x000f280000300a00 */
        /* <DEDUP_REMOVED lines=12> */
[----:B------:R-:W4:Y:S04]  /*2ff40*/  LDL.64 R242, [R1+0x260] ;  /* 0x0002600001f27983 */ /* 0x000f280000100a00 */
        /* <DEDUP_REMOVED lines=9> */
[----:B------:R-:W4:Y:S04]  /*2ffe0*/  LDL.LU.64 R74, [R1+0x120] ;  /* 0x00012000014a7983 */ /* 0x000f280000300a00 */
[----:B------:R-:W4:Y:S04]  /*2fff0*/  LDL.LU.64 R186, [R1+0xe0] ;  /* 0x0000e00001ba7983 */ /* 0x000f280000300a00 */
[----:B--2---:R-:W-:Y:S04]  /*30000*/  LDGSTS.E [R244+0x23800], desc[UR48][R202.64], P3 ;  /* 0x23800000caf47fae */ /* 0x004fe80009921870 */
[----:B---3--:R-:W-:Y:S04]  /*30010*/  LDGSTS.E [R244+0x23c00], desc[UR48][R218.64], P3 ;  /* 0x23c00000daf47fae */ /* 0x008fe80009921870 */
[----:B----4-:R-:W-:Y:S04]  /*30020*/  LDGSTS.E [R244+0x24000], desc[UR48][R234.64], P3 ;  /* 0x24000000eaf47fae */ /* 0x010fe80009921870 */
[----:B------:R-:W-:Y:S04]  /*30030*/  LDGSTS.E [R244+0x24400], desc[UR48][R6.64], P3 ;  /* 0x2440000006f47fae */ /* 0x000fe80009921870 */
[----:B------:R-:W-:Y:S04]  /*30040*/  LDGSTS.E [R244+0x24800], desc[UR48][R232.64], P3 ;  /* 0x24800000e8f47fae */ /* 0x000fe80009921870 */
[----:B------:R-:W-:Y:S04]  /*30050*/  LDGSTS.E [R244+0x24c00], desc[UR48][R216.64], P3 ;  /* 0x24c00000d8f47fae */ /* 0x000fe80009921870 */
[----:B------:R-:W-:Y:S04]  /*30060*/  LDGSTS.E [R244+0x25000], desc[UR48][R200.64], P3 ;  /* 0x25000000c8f47fae */ /* 0x000fe80009921870 */
[----:B------:R-:W2:Y:S04]  /*30070*/  LDL.LU.64 R232, [R1+0x2048] ;  /* 0x0020480001e87983 */ /* 0x000ea80000300a00 */
[----:B------:R-:W3:Y:S04]  /*30080*/  LDL.LU.64 R216, [R1+0x2040] ;  /* 0x0020400001d87983 */ /* 0x000ee80000300a00 */
[----:B------:R-:W4:Y:S04]  /*30090*/  LDL.LU.64 R200, [R1+0x2038] ;  /* 0x0020380001c87983 */ /* 0x000f280000300a00 */
[----:B------:R-:W-:Y:S04]  /*300a0*/  LDGSTS.E [R244+0x25400], desc[UR48][R184.64], P3 ;  /* 0x25400000b8f47fae */ /* 0x000fe80009921870 */
[----:B------:R-:W-:Y:S04]  /*300b0*/  LDGSTS.E [R244+0x25800], desc[UR48][R168.64], P3 ;  /* 0x25800000a8f47fae */ /* 0x000fe80009921870 */
[----:B------:R-:W-:Y:S04]  /*300c0*/  LDGSTS.E [R244+0x25c00], desc[UR48][R152.64], P3 ;  /* 0x25c0000098f47fae */ /* 0x000fe80009921870 */
[----:B------:R-:W4:Y:S04]  /*300d0*/  LDL.LU.64 R184, [R1+0x2030] ;  /* 0x0020300001b87983 */ /* 0x000f280000300a00 */
[----:B------:R-:W4:Y:S04]  /*300e0*/  LDL.LU.64 R168, [R1+0x2028] ;  /* 0x0020280001a87983 */ /* 0x000f280000300a00 */
[----:B------:R-:W4:Y:S04]  /*300f0*/  LDL.LU.64 R152, [R1+0x2020] ;  /* 0x0020200001987983 */ /* 0x000f280000300a00 */
[----:B------:R-:W-:Y:S04]  /*30100*/  LDGSTS.E [R244+0x26000], desc[UR48][R136.64], P3 ;  /* 0x2600000088f47fae */ /* 0x000fe80009921870 */
[----:B------:R-:W-:Y:S01]  /*30110*/  LDGSTS.E [R244+0x26400], desc[UR48][R120.64], P3 ;  /* 0x2640000078f47fae */ /* 0x000fe20009921870 */
[----:B------:R-:W-:-:S03]  /*30120*/  VIADD R245, R245, UR60 ;  /* 0x0000003cf5f57c36 */ /* 0x000fc60008000000 */
[----:B------:R-:W-:Y:S04]  /*30130*/  LDGSTS.E [R244+0x26800], desc[UR48][R104.64], P3 ;  /* 0x2680000068f47fae */ /* 0x000fe80009921870 */
[----:B------:R-:W4:Y:S04]  /*30140*/  LDL.LU.64 R136, [R1+0x2018] ;  /* 0x0020180001887983 */ /* 0x000f280000300a00 */
[----:B------:R-:W4:Y:S04]  /*30150*/  LDL.LU.64 R120, [R1+0x2010] ;  /* 0x0020100001787983 */ /* 0x000f280000300a00 */
        /* <DEDUP_REMOVED lines=8> */
[----:B------:R-:W-:Y:S04]  /*301e0*/  LDGSTS.E [R244+0x27c00], desc[UR48][R24.64], P3 ;  /* 0x27c0000018f47fae */ /* 0x000fe80009921870 */
[----:B------:R-:W4:Y:S04]  /*301f0*/  LDL.LU.64 R40, [R1+0x1fe8] ;  /* 0x001fe80001287983 */ /* 0x000f280000300a00 */
[----:B------:R-:W4:Y:S04]  /*30200*/  LDL.LU.64 R24, [R1+0x1fe0] ;  /* 0x001fe00001187983 */ /* 0x000f280000300a00 */
[----:B------:R-:W4:Y:S04]  /*30210*/  LDL.64 R218, [R1+0x2c8] ;  /* 0x0002c80001da7983 */ /* 0x000f280000100a00 */
[----:B------:R-:W4:Y:S04]  /*30220*/  LDL.64 R6, [R1+0x308] ;  /* 0x0003080001067983 */ /* 0x000f280000100a00 */
        /* <DEDUP_REMOVED lines=11> */
[----:B------:R-:W4:Y:S04]  /*302e0*/  LDL.64 R58, [R1+0x5d0] ;  /* 0x0005d000013a7983 */ /* 0x000f280000100a00 */
[----:B------:R-:W4:Y:S04]  /*302f0*/  LDL.64 R90, [R1+0x610] ;  /* 0x00061000015a7983 */ /* 0x000f280000100a00 */
[----:B------:R-:W4:Y:S04]  /*30300*/  LDL.64 R106, [R1+0x650] ;  /* 0x00065000016a7983 */ /* 0x000f280000100a00 */
[----:B------:R-:W4:Y:S04]  /*30310*/  LDL.64 R122, [R1+0x690] ;  /* 0x00069000017a7983 */ /* 0x000f280000100a00 */
[----:B------:R-:W4:Y:S04]  /*30320*/  LDL.64 R234, [R1+0x6d0] ;  /* 0x0006d00001ea7983 */ /* 0x000f280000100a00 */
[----:B------:R-:W4:Y:S04]  /*30330*/  LDL.64 R4, [R1+0x710] ;  /* 0x0007100001047983 */ /* 0x000f280000100a00 */
[----:B------:R-:W4:Y:S04]  /*30340*/  LDL.64 R2, [R1+0x750] ;  /* 0x0007500001027983 */ /* 0x000f280000100a00 */
[----:B------:R-:W-:Y:S04]  /*30350*/  LDGSTS.E [R245+0x1480], desc[UR48][R74.64], P3 ;  /* 0x014800004af57fae */ /* 0x000fe80009921870 */
[----:B------:R1:W-:Y:S04]  /*30360*/  STL.64 [R1+0x1ba8], R74 ;  /* 0x001ba84a01007387 */ /* 0x0003e80000100a00 */
[----:B------:R-:W-:Y:S04]  /*30370*/  LDGSTS.E [R245+0x1880], desc[UR48][R186.64], P3 ;  /* 0x01880000baf57fae */ /* 0x000fe80009921870 */
[----:B-1----:R-:W4:Y:S04]  /*30380*/  LDL.64 R74, [R1+0x4d0] ;  /* 0x0004d000014a7983 */ /* 0x002f280000100a00 */
[----:B------:R1:W-:Y:S04]  /*30390*/  STL.64 [R1+0x1bb0], R186 ;  /* 0x001bb0ba01007387 */ /* 0x0003e80000100a00 */
[----:B-1----:R-:W4:Y:S04]  /*303a0*/  LDL.64 R186, [R1+0x490] ;  /* 0x0004900001ba7983 */ /* 0x002f280000100a00 */
[----:B--2---:R-:W-:Y:S04]  /*303b0*/  LDGSTS.E [R245+0x1c80], desc[UR48][R232.64], P3 ;  /* 0x01c80000e8f57fae */ /* 0x004fe80009921870 */
[----:B------:R1:W-:Y:S04]  /*303c0*/  STL.64 [R1+0x1bb8], R232 ;  /* 0x001bb8e801007387 */ /* 0x0003e80000100a00 */
[----:B---3--:R-:W-:Y:S04]  /*303d0*/  LDGSTS.E [R245+0x2080], desc[UR48][R216.64], P3 ;  /* 0x02080000d8f57fae */ /* 0x008fe80009921870 */
[----:B----4-:R-:W-:Y:S04]  /*303e0*/  LDGSTS.E [R245+0x2480], desc[UR48][R200.64], P3 ;  /* 0x02480000c8f57fae */ /* 0x010fe80009921870 */
[----:B-1----:R-:W2:Y:S04]  /*303f0*/  LDL.64 R232, [R1+0x450] ;  /* 0x0004500001e87983 */ /* 0x002ea80000100a00 */
[----:B------:R1:W-:Y:S04]  /*30400*/  STL.64 [R1+0x1bc0], R216 ;  /* 0x001bc0d801007387 */ /* 0x0003e80000100a00 */
[----:B------:R-:W-:Y:S04]  /*30410*/  LDGSTS.E [R245+0x2880], desc[UR48][R184.64], P3 ;  /* 0x02880000b8f57fae */ /* 0x000fe80009921870 */
[----:B------:R-:W-:Y:S04]  /*30420*/  LDGSTS.E [R245+0x2c80], desc[UR48][R168.64], P3 ;  /* 0x02c80000a8f57fae */ /* 0x000fe80009921870 */
[----:B-1----:R-:W3:Y:S04]  /*30430*/  LDL.64 R216, [R1+0x410] ;  /* 0x0004100001d87983 */ /* 0x002ee80000100a00 */
[----:B------:R1:W-:Y:S04]  /*30440*/  STL.64 [R1+0x1bc8], R200 ;  /* 0x001bc8c801007387 */ /* 0x0003e80000100a00 */
[----:B------:R-:W-:Y:S04]  /*30450*/  LDGSTS.E [R245+0x3080], desc[UR48][R152.64], P3 ;  /* 0x0308000098f57fae */ /* 0x000fe80009921870 */
[----:B-1----:R-:W4:Y:S04]  /*30460*/  LDL.64 R200, [R1+0x408] ;  /* 0x0004080001c87983 */ /* 0x002f280000100a00 */
[----:B------:R-:W-:Y:S04]  /*30470*/  STL.64 [R1+0x1bd0], R184 ;  /* 0x001bd0b801007387 */ /* 0x000fe80000100a00 */
[----:B------:R-:W-:Y:S04]  /*30480*/  STL.64 [R1+0x1bd8], R168 ;  /* 0x001bd8a801007387 */ /* 0x000fe80000100a00 */
[----:B------:R-:W-:Y:S04]  /*30490*/  STL.64 [R1+0x1be0], R152 ;  /* 0x001be09801007387 */ /* 0x000fe80000100a00 */
[----:B------:R-:W-:Y:S04]  /*304a0*/  STL.64 [R1+0x1be8], R136 ;  /* 0x001be88801007387 */ /* 0x000fe80000100a00 */
[----:B------:R-:W-:Y:S04]  /*304b0*/  STL.64 [R1+0x1bf0], R120 ;  /* 0x001bf07801007387 */ /* 0x000fe80000100a00 */
[----:B------:R-:W-:Y:S04]  /*304c0*/  STL.64 [R1+0x1bf8], R104 ;  /* 0x001bf86801007387 */ /* 0x000fe80000100a00 */
[----:B------:R-:W-:Y:S04]  /*304d0*/  LDGSTS.E [R245+0x3480], desc[UR48][R136.64], P3 ;  /* 0x0348000088f57fae */ /* 0x000fe80009921870 */
[----:B------:R-:W-:Y:S04]  /*304e0*/  STL.64 [R1+0x1c00], R88 ;  /* 0x001c005801007387 */ /* 0x000fe80000100a00 */
[----:B------:R-:W-:Y:S04]  /*304f0*/  LDGSTS.E [R245+0x3880], desc[UR48][R120.64], P3 ;  /* 0x0388000078f57fae */ /* 0x000fe80009921870 */
[----:B------:R-:W-:Y:S04]  /*30500*/  STL.64 [R1+0x1c08], R72 ;  /* 0x001c084801007387 */ /* 0x000fe80000100a00 */
[----:B------:R-:W-:Y:S04]  /*30510*/  LDGSTS.E [R245+0x3c80], desc[UR48][R104.64], P3 ;  /* 0x03c8000068f57fae */ /* 0x000fe80009921870 */
[----:B------:R-:W-:Y:S04]  /*30520*/  STL.64 [R1+0x1c10], R56 ;  /* 0x001c103801007387 */ /* 0x000fe80000100a00 */
[----:B------:R-:W-:Y:S04]  /*30530*/  LDGSTS.E [R245+0x4080], desc[UR48][R88.64], P3 ;  /* 0x0408000058f57fae */ /* 0x000fe80009921870 */
[----:B------:R1:W-:Y:S04]  /*30540*/  STL.64 [R1+0x1c18], R40 ;  /* 0x001c182801007387 */ /* 0x0003e80000100a00 */
[----:B------:R-:W-:Y:S04]  /*30550*/  LDGSTS.E [R245+0x4480], desc[UR48][R72.64], P3 ;  /* 0x0448000048f57fae */ /* 0x000fe80009921870 */
[----:B------:R-:W-:Y:S04]  /*30560*/  STL.64 [R1+0x1c20], R24 ;  /* 0x001c201801007387 */ /* 0x000fe80000100a00 */
[----:B------:R-:W-:Y:S04]  /*30570*/  LDGSTS.E [R245+0x4880], desc[UR48][R56.64], P3 ;  /* 0x0488000038f57fae */ /* 0x000fe80009921870 */
[----:B------:R-:W2:Y:S04]  /*30580*/  LDL.64 R138, [R1+0x790] ;  /* 0x00079000018a7983 */ /* 0x000ea80000100a00 */
        /* <DEDUP_REMOVED lines=14> */
[----:B------:R-:W2:Y:S04]  /*30670*/  LDL.64 R8, [R1+0x990] ;  /* 0x0009900001087983 */ /* 0x000ea80000100a00 */
[----:B----4-:R-:W-:Y:S04]  /*30680*/  LDGSTS.E [R245+0x6880], desc[UR48][R200.64], P3 ;  /* 0x06880000c8f57fae */ /* 0x010fe80009921870 */
[----:B---3--:R-:W-:Y:S04]  /*30690*/  LDGSTS.E [R245+0x6c80], desc[UR48][R216.64], P3 ;  /* 0x06c80000d8f57fae */ /* 0x008fe80009921870 */
[----:B--2---:R-:W-:Y:S04]  /*306a0*/  LDGSTS.E [R245+0x7080], desc[UR48][R232.64], P3 ;  /* 0x07080000e8f57fae */ /* 0x004fe80009921870 */
        /* <DEDUP_REMOVED lines=12> */
[----:B------:R-:W2:Y:S04]  /*30770*/  LDL.64 R4, [R1+0x258] ;  /* 0x0002580001047983 */ /* 0x000ea80000100a00 */
[----:B------:R-:W3:Y:S04]  /*30780*/  LDL.64 R2, [R1+0x218] ;  /* 0x0002180001027983 */ /* 0x000ee80000100a00 */
[----:B------:R-:W-:Y:S04]  /*30790*/  LDGSTS.E [R245+0x22480], desc[UR48][R138.64], P3 ;  /* 0x224800008af57fae */ /* 0x000fe80009921870 */
[----:B-1----:R-:W4:Y:S04]  /*307a0*/  LDL.LU.64 R40, [R1+0x1d8] ;  /* 0x0001d80001287983 */ /* 0x002f280000300a00 */
[----:B------:R-:W-:Y:S04]  /*307b0*/  LDGSTS.E [R245+0x22880], desc[UR48][R154.64], P3 ;  /* 0x228800009af57fae */ /* 0x000fe80009921870 */
[----:B------:R-:W4:Y:S04]  /*307c0*/  LDL.LU.64 R152, [R1+0x198] ;  /* 0x0001980001987983 */ /* 0x000f280000300a00 */
[----:B------:R-:W-:Y:S04]  /*307d0*/  LDGSTS.E [R245+0x22c80], desc[UR48][R170.64], P3 ;  /* 0x22c80000aaf57fae */ /* 0x000fe80009921870 */
[----:B------:R-:W4:Y:S04]  /*307e0*/  LDL.LU.64 R186, [R1+0x158] ;  /* 0x0001580001ba7983 */ /* 0x000f280000300a00 */
[----:B------:R-:W-:Y:S04]  /*307f0*/  LDGSTS.E [R245+0x23080], desc[UR48][R202.64], P3 ;  /* 0x23080000caf57fae */ /* 0x000fe80009921870 */
[----:B------:R-:W4:Y:S04]  /*30800*/  LDL.LU.64 R90, [R1+0x118] ;  /* 0x00011800015a7983 */ /* 0x000f280000300a00 */
[----:B------:R-:W-:Y:S04]  /*30810*/  LDGSTS.E [R245+0x23480], desc[UR48][R218.64], P3 ;  /* 0x23480000daf57fae */ /* 0x000fe80009921870 */
        /* <DEDUP_REMOVED lines=29> */
[----:B------:R-:W-:Y:S01]  /*309f0*/  LDGSTS.E [R245+0x27880], desc[UR48][R38.64], P3 ;  /* 0x2788000026f57fae */ /* 0x000fe20009921870 */
[----:B------:R-:W-:-:S03]  /*30a00*/  VIADD R246, R246, UR60 ;  /* 0x0000003cf6f67c36 */ /* 0x000fc60008000000 */
[----:B------:R-:W-:Y:S04]  /*30a10*/  LDGSTS.E [R245+0x27c80], desc[UR48][R22.64], P3 ;  /* 0x27c8000016f57fae */ /* 0x000fe80009921870 */
[----:B------:R-:W4:Y:S04]  /*30a20*/  LDL.LU.64 R38, [R1+0x1f78] ;  /* 0x001f780001267983 */ /* 0x000f280000300a00 */
[----:B------:R-:W4:Y:S04]  /*30a30*/  LDL.LU.64 R22, [R1+0x1f70] ;  /* 0x001f700001167983 */ /* 0x000f280000300a00 */
[----:B------:R-:W-:Y:S04]  /*30a40*/  STL.64 [R1+0x1af8], R244 ;  /* 0x001af8f401007387 */ /* 0x000fe80000100a00 */
        /* <DEDUP_REMOVED lines=17> */
[----:B--2---:R-:W-:Y:S04]  /*30b60*/  LDGSTS.E [R246+0x100], desc[UR48][R4.64], P3 ;  /* 0x0010000004f67fae */ /* 0x004fe80009921870 */
[----:B---3--:R-:W-:Y:S04]  /*30b70*/  LDGSTS.E [R246+0x500], desc[UR48][R2.64], P3 ;  /* 0x0050000002f67fae */ /* 0x008fe80009921870 */
[----:B------:R-:W2:Y:S04]  /*30b80*/  LDL.64 R4, [R1+0x380] ;  /* 0x0003800001047983 */ /* 0x000ea80000100a00 */
[----:B------:R-:W3:Y:S04]  /*30b90*/  LDL.64 R2, [R1+0x3c0] ;  /* 0x0003c00001027983 */ /* 0x000ee80000100a00 */
[----:B----4-:R-:W-:Y:S04]  /*30ba0*/  STL.64 [R1+0x1c28], R40 ;  /* 0x001c282801007387 */ /* 0x010fe80000100a00 */
[----:B------:R-:W-:Y:S04]  /*30bb0*/  STL.64 [R1+0x1c30], R152 ;  /* 0x001c309801007387 */ /* 0x000fe80000100a00 */
[----:B------:R-:W-:Y:S04]  /*30bc0*/  STL.64 [R1+0x1c38], R186 ;  /* 0x001c38ba01007387 */ /* 0x000fe80000100a00 */
[----:B------:R-:W-:Y:S04]  /*30bd0*/  LDGSTS.E [R246+0x900], desc[UR48][R40.64], P3 ;  /* 0x0090000028f67fae */ /* 0x000fe80009921870 */
[----:B------:R-:W-:Y:S04]  /*30be0*/  STL.64 [R1+0x1c40], R90 ;  /* 0x001c405a01007387 */ /* 0x000fe80000100a00 */
[----:B------:R-:W-:Y:S04]  /*30bf0*/  LDGSTS.E [R246+0xd00], desc[UR48][R152.64], P3 ;  /* 0x00d0000098f67fae */ /* 0x000fe80009921870 */
[----:B------:R-:W-:Y:S04]  /*30c00*/  STL.64 [R1+0x1c48], R234 ;  /* 0x001c48ea01007387 */ /* 0x000fe80000100a00 */
[----:B------:R-:W-:Y:S04]  /*30c10*/  LDGSTS.E [R246+0x1100], desc[UR48][R186.64], P3 ;  /* 0x01100000baf67fae */ /* 0x000fe80009921870 */
[----:B------:R-:W-:Y:S04]  /*30c20*/  LDGSTS.E [R246+0x1500], desc[UR48][R90.64], P3 ;  /* 0x015000005af67fae */ /* 0x000fe80009921870 */
[----:B------:R-:W-:Y:S04]  /*30c30*/  LDGSTS.E [R246+0x1900], desc[UR48][R234.64], P3 ;  /* 0x01900000eaf67fae */ /* 0x000fe80009921870 */
[----:B------:R-:W-:Y:S04]  /*30c40*/  STL.64 [R1+0x1c50], R230 ;  /* 0x001c50e601007387 */ /* 0x000fe80000100a00 */
[----:B------:R-:W-:Y:S04]  /*30c50*/  STL.64 [R1+0x1c58], R214 ;  /* 0x001c58d601007387 */ /* 0x000fe80000100a00 */
        /* <DEDUP_REMOVED lines=10> */
[----:B------:R1:W-:Y:S04]  /*30d00*/  STL.64 [R1+0x1c80], R134 ;  /* 0x001c808601007387 */ /* 0x0003e80000100a00 */
        /* <DEDUP_REMOVED lines=26> */
[----:B--2---:R-:W-:Y:S04]  /*30eb0*/  LDGSTS.E [R246+0x6100], desc[UR48][R4.64], P3 ;  /* 0x0610000004f67fae */ /* 0x004fe80009921870 */
[----:B---3--:R-:W-:Y:S04]  /*30ec0*/  LDGSTS.E [R246+0x6500], desc[UR48][R2.64], P3 ;  /* 0x0650000002f67fae */ /* 0x008fe80009921870 */
[----:B------:R-:W-:Y:S04]  /*30ed0*/  LDGSTS.E [R246+0x6900], desc[UR48][R136.64], P3 ;  /* 0x0690000088f67fae */ /* 0x000fe80009921870 */
[----:B------:R-:W2:Y:S04]  /*30ee0*/  LDL.64 R4, [R1+0x958] ;  /* 0x0009580001047983 */ /* 0x000ea80000100a00 */
[----:B------:R-:W3:Y:S04]  /*30ef0*/  LDL.64 R2, [R1+0x998] ;  /* 0x0009980001027983 */ /* 0x000ee80000100a00 */
        /* <DEDUP_REMOVED lines=13> */
[----:B-1----:R-:W3:Y:S04]  /*30fd0*/  LDL.LU.64 R134, [R1+0x250] ;  /* 0x0002500001867983 */ /* 0x002ee80000300a00 */
[----:B------:R-:W3:Y:S04]  /*30fe0*/  LDL.LU.64 R234, [R1+0x210] ;  /* 0x0002100001ea7983 */ /* 0x000ee80000300a00 */
[----:B------:R-:W3:Y:S04]  /*30ff0*/  LDL.LU.64 R56, [R1+0x1d0] ;  /* 0x0001d00001387983 */ /* 0x000ee80000300a00 */
[----:B------:R-:W3:Y:S04]  /*31000*/  LDL.LU.64 R168, [R1+0x190] ;  /* 0x0001900001a87983 */ /* 0x000ee80000300a00 */
[----:B------:R-:W3:Y:S04]  /*31010*/  LDL.LU.64 R74, [R1+0x150] ;  /* 0x00015000014a7983 */ /* 0x000ee80000300a00 */
[----:B------:R-:W3:Y:S04]  /*31020*/  LDL.LU.64 R106, [R1+0x110] ;  /* 0x00011000016a7983 */ /* 0x000ee80000300a00 */
[----:B------:R-:W3:Y:S04]  /*31030*/  LDL.LU.64 R202, [R1+0xd0] ;  /* 0x0000d00001ca7983 */ /* 0x000ee80000300a00 */
[----:B----4-:R-:W-:Y:S04]  /*31040*/  LDGSTS.E [R246+0x22100], desc[UR48][R138.64], P3 ;  /* 0x221000008af67fae */ /* 0x010fe80009921870 */
        /* <DEDUP_REMOVED lines=8> */
[----:B---3--:R-:W-:Y:S04]  /*310d0*/  LDGSTS.E [R246+0x24500], desc[UR48][R2.64], P3 ;  /* 0x2450000002f67fae */ /* 0x008fe80009921870 */
        /* <DEDUP_REMOVED lines=31> */
[----:B------:R-:W4:Y:S04]  /*312d0*/  LDL.64 R4, [R1+0x378] ;  /* 0x0003780001047983 */ /* 0x000f280000100a00 */
[----:B------:R-:W4:Y:S01]  /*312e0*/  LDL.64 R2, [R1+0x3b8] ;  /* 0x0003b80001027983 */ /* 0x000f220000100a00 */
[----:B------:R-:W-:-:S03]  /*312f0*/  VIADD R247, R247, UR60 ;  /* 0x0000003cf7f77c36 */ /* 0x000fc60008000000 */
[----:B------:R-:W4:Y:S04]  /*31300*/  LDL.64 R72, [R1+0x3f8] ;  /* 0x0003f80001487983 */ /* 0x000f280000100a00 */
        /* <DEDUP_REMOVED lines=21> */
[----:B------:R-:W-:Y:S04]  /*31460*/  STL.64 [R1+0x1cf0], R134 ;  /* 0x001cf08601007387 */ /* 0x000fe80000100a00 */
[----:B------:R-:W-:Y:S04]  /*31470*/  STL.64 [R1+0x1cf8], R234 ;  /* 0x001cf8ea01007387 */ /* 0x000fe80000100a00 */
[----:B------:R-:W-:Y:S04]  /*31480*/  STL.64 [R1+0x1d00], R56 ;  /* 0x001d003801007387 */ /* 0x000fe80000100a00 */
[----:B------:R-:W-:Y:S04]  /*31490*/  STL.64 [R1+0x1d08], R168 ;  /* 0x001d08a801007387 */ /* 0x000fe80000100a00 */
[----:B------:R-:W-:Y:S04]  /*314a0*/  STL.64 [R1+0x1d10], R74 ;  /* 0x001d104a01007387 */ /* 0x000fe80000100a00 */
[----:B------:R-:W-:Y:S04]  /*314b0*/  STL.64 [R1+0x1d18], R106 ;  /* 0x001d186a01007387 */ /* 0x000fe80000100a00 */
[----:B------:R-:W-:Y:S04]  /*314c0*/  STL.64 [R1+0x1d20], R202 ;  /* 0x001d20ca01007387 */ /* 0x000fe80000100a00 */
[----:B--2---:R-:W-:Y:S04]  /*314d0*/  LDGSTS.E [R247+0x1d80], desc[UR48][R228.64], P3 ;  /* 0x01d80000e4f77fae */ /* 0x004fe80009921870 */
[----:B---3--:R-:W-:Y:S04]  /*314e0*/  LDGSTS.E [R247+0x2180], desc[UR48][R212.64], P3 ;  /* 0x02180000d4f77fae */ /* 0x008fe80009921870 */
[----:B----4-:R-:W-:Y:S04]  /*314f0*/  LDGSTS.E [R247+0x2580], desc[UR48][R196.64], P3 ;  /* 0x02580000c4f77fae */ /* 0x010fe80009921870 */
[----:B------:R-:W-:Y:S04]  /*31500*/  STL.64 [R1+0x1d28], R228 ;  /* 0x001d28e401007387 */ /* 0x000fe80000100a00 */
[----:B------:R-:W2:Y:S04]  /*31510*/  LDL.64 R138, [R1+0x7c8] ;  /* 0x0007c800018a7983 */ /* 0x000ea80000100a00 */
[----:B------:R-:W3:Y:S04]  /*31520*/  LDL.64 R154, [R1+0x808] ;  /* 0x00080800019a7983 */ /* 0x000ee80000100a00 */
[----:B------:R-:W-:Y:S04]  /*31530*/  LDGSTS.E [R247+0x2980], desc[UR48][R180.64], P3 ;  /* 0x02980000b4f77fae */ /* 0x000fe80009921870 */
[----:B------:R-:W-:Y:S04]  /*31540*/  LDGSTS.E [R247+0x2d80], desc[UR48][R164.64], P3 ;  /* 0x02d80000a4f77fae */ /* 0x000fe80009921870 */
[----:B------:R-:W-:Y:S04]  /*31550*/  LDGSTS.E [R247+0x3180], desc[UR48][R148.64], P3 ;  /* 0x0318000094f77fae */ /* 0x000fe80009921870 */
[----:B------:R-:W4:Y:S04]  /*31560*/  LDL.64 R170, [R1+0x848] ;  /* 0x0008480001aa7983 */ /* 0x000f280000100a00 */
[----:B------:R-:W4:Y:S04]  /*31570*/  LDL.64 R6, [R1+0x888] ;  /* 0x0008880001067983 */ /* 0x000f280000100a00 */
        /* <DEDUP_REMOVED lines=82> */
[----:B------:R-:W-:-:S03]  /*31aa0*/  IADD3 R248, R248, UR60, RZ ;  /* 0x0000003cf8f87c10 */ /* 0x000fc6000fffe0ff */
        /* <DEDUP_REMOVED lines=21> */
[----:B------:R1:W-:Y:S04]  /*31c00*/  STL.64 [R1+0x1a90], R246 ;  /* 0x001a90f601007387 */ /* 0x0003e80000100a00 */
[----:B------:R-:W4:Y:S04]  /*31c10*/  LDL.64 R42, [R1+0x780] ;  /* 0x00078000012a7983 */ /* 0x000f280000100a00 */
[----:B------:R-:W4:Y:S04]  /*31c20*/  LDL.64 R58, [R1+0x7c0] ;  /* 0x0007c000013a7983 */ /* 0x000f280000100a00 */
[----:B------:R-:W4:Y:S04]  /*31c30*/  LDL.64 R154, [R1+0x800] ;  /* 0x00080000019a7983 */ /* 0x000f280000100a00 */
[----:B------:R-:W4:Y:S04]  /*31c40*/  LDL.64 R170, [R1+0x840] ;  /* 0x0008400001aa7983 */ /* 0x000f280000100a00 */
[----:B------:R-:W4:Y:S04]  /*31c50*/  LDL.64 R6, [R1+0x880] ;  /* 0x0008800001067983 */ /* 0x000f280000100a00 */
        /* <DEDUP_REMOVED lines=49> */
[----:B-1----:R-:W4:Y:S04]  /*31f70*/  LDL.LU.64 R246, [R1+0xc0] ;  /* 0x0000c00001f67983 */ /* 0x002f280000300a00 */
        /* <DEDUP_REMOVED lines=35> */
[----:B------:R-:W4:Y:S01]  /*321b0*/  LDL.64 R2, [R1+0x328] ;  /* 0x0003280001027983 */ /* 0x000f220000100a00 */
[----:B------:R-:W-:-:S03]  /*321c0*/  VIADD R249, R249, UR60 ;  /* 0x0000003cf9f97c36 */ /* 0x000fc60008000000 */
        /* <DEDUP_REMOVED lines=48> */
[----:B------:R-:W4:Y:S04]  /*324d0*/  LDL.64 R2, [R1+0x980] ;  /* 0x0009800001027983 */ /* 0x000f280000100a00 */
        /* <DEDUP_REMOVED lines=89> */
[----:B-1----:R-:W4:Y:S04]  /*32a70*/  LDL.LU.64 R248, [R1+0x8f8] ;  /* 0x0008f80001f87983 */ /* 0x002f280000300a00 */
        /* <DEDUP_REMOVED lines=51> */
[----:B------:R1:W-:Y:S04]  /*32db0*/  STL.64 [R1+0x1b28], R248 ;  /* 0x001b28f801007387 */ /* 0x0003e80000100a00 */
[----:B--2---:R-:W-:Y:S04]  /*32dc0*/  LDGSTS.E [R250+0x23300], desc[UR48][R240.64], P3 ;  /* 0x23300000f0fa7fae */ /* 0x004fe80009921870 */
[----:B---3--:R-:W-:Y:S04]  /*32dd0*/  LDGSTS.E [R250+0x23700], desc[UR48][R8.64], P3 ;  /* 0x2370000008fa7fae */ /* 0x008fe80009921870 */
[----:B------:R-:W-:Y:S04]  /*32de0*/  LDGSTS.E [R250+0x23b00], desc[UR48][R248.64], P3 ;  /* 0x23b00000f8fa7fae */ /* 0x000fe80009921870 */
        /* <DEDUP_REMOVED lines=49> */
[----:B------:R-:W4:Y:S04]  /*33100*/  LDL.64 R8, [R1+0x520] ;  /* 0x0005200001087983 */ /* 0x000f280000100a00 */
[----:B------:R-:W4:Y:S04]  /*33110*/  LDL.64 R4, [R1+0x560] ;  /* 0x0005600001047983 */ /* 0x000f280000100a00 */
[----:B------:R-:W4:Y:S04]  /*33120*/  LDL.64 R2, [R1+0x5a0] ;  /* 0x0005a00001027983 */ /* 0x000f280000100a00 */
[----:B-1----:R-:W4:Y:S04]  /*33130*/  LDL.LU.64 R248, [R1+0x8b0] ;  /* 0x0008b00001f87983 */ /* 0x002f280000300a00 */
        /* <DEDUP_REMOVED lines=38> */
[----:B------:R-:W2:Y:S04]  /*333a0*/  LDL.64 R244, [R1+0x868] ;  /* 0x0008680001f47983 */ /* 0x000ea80000100a00 */
[----:B------:R-:W-:Y:S04]  /*333b0*/  LDGSTS.E [R251+0x7380], desc[UR48][R6.64], P3 ;  /* 0x0738000006fb7fae */ /* 0x000fe80009921870 */
[----:B------:R-:W2:Y:S04]  /*333c0*/  LDL.64 R214, [R1+0xc00] ;  /* 0x000c000001d67983 */ /* 0x000ea80000100a00 */
[----:B------:R-:W2:Y:S04]  /*333d0*/  LDL.64 R102, [R1+0xc50] ;  /* 0x000c500001667983 */ /* 0x000ea80000100a00 */
[----:B------:R-:W2:Y:S04]  /*333e0*/  LDL.64 R6, [R1+0x970] ;  /* 0x0009700001067983 */ /* 0x000ea80000100a00 */
[----:B------:R-:W-:Y:S04]  /*333f0*/  LDGSTS.E [R251+0x7780], desc[UR48][R242.64], P3 ;  /* 0x07780000f2fb7fae */ /* 0x000fe80009921870 */
[----:B------:R-:W-:Y:S04]  /*33400*/  LDGSTS.E [R251+0x7b80], desc[UR48][R240.64], P3 ;  /* 0x07b80000f0fb7fae */ /* 0x000fe80009921870 */
[----:B------:R-:W-:Y:S04]  /*33410*/  LDGSTS.E [R251+0x7f80], desc[UR48][R8.64], P3 ;  /* 0x07f8000008fb7fae */ /* 0x000fe80009921870 */
[----:B------:R-:W2:Y:S04]  /*33420*/  LDL.64 R242, [R1+0x9b0] ;  /* 0x0009b00001f27983 */ /* 0x000ea80000100a00 */
[----:B------:R-:W2:Y:S04]  /*33430*/  LDL.64 R240, [R1+0x9f0] ;  /* 0x0009f00001f07983 */ /* 0x000ea80000100a00 */
[----:B------:R-:W-:Y:S04]  /*33440*/  LDGSTS.E [R251+0x20380], desc[UR48][R4.64], P3 ;  /* 0x2038000004fb7fae */ /* 0x000fe80009921870 */
[----:B------:R-:W2:Y:S04]  /*33450*/  LDL.64 R8, [R1+0xa30] ;  /* 0x000a300001087983 */ /* 0x000ea80000100a00 */
[----:B------:R-:W-:Y:S04]  /*33460*/  LDGSTS.E [R251+0x20780], desc[UR48][R2.64], P3 ;  /* 0x2078000002fb7fae */ /* 0x000fe80009921870 */
[----:B------:R-:W2:Y:S04]  /*33470*/  LDL.64 R4, [R1+0xa70] ;  /* 0x000a700001047983 */ /* 0x000ea80000100a00 */
[----:B------:R-:W2:Y:S04]  /*33480*/  LDL.64 R118, [R1+0xcf0] ;  /* 0x000cf00001767983 */ /* 0x000ea80000100a00 */
[----:B------:R-:W2:Y:S04]  /*33490*/  LDL.64 R2, [R1+0xab0] ;  /* 0x000ab00001027983 */ /* 0x000ea80000100a00 */
[----:B---3--:R-:W-:Y:S04]  /*334a0*/  LDGSTS.E [R251+0x20b80], desc[UR48][R136.64], P3 ;  /* 0x20b8000088fb7fae */ /* 0x008fe80009921870 */
[----:B----4-:R-:W-:Y:S04]  /*334b0*/  LDGSTS.E [R251+0x20f80], desc[UR48][R24.64], P3 ;  /* 0x20f8000018fb7fae */ /* 0x010fe80009921870 */
[----:B------:R-:W-:Y:S04]  /*334c0*/  LDGSTS.E [R251+0x21380], desc[UR48][R228.64], P3 ;  /* 0x21380000e4fb7fae */ /* 0x000fe80009921870 */
[----:B------:R-:W3:Y:S04]  /*334d0*/  LDL.64 R136, [R1+0xca0] ;  /* 0x000ca00001887983 */ /* 0x000ee80000100a00 */
[----:B------:R-:W4:Y:S04]  /*334e0*/  LDL.64 R24, [R1+0xd40] ;  /* 0x000d400001187983 */ /* 0x000f280000100a00 */
        /* <DEDUP_REMOVED lines=12> */
[----:B--2---:R-:W-:Y:S04]  /*335b0*/  LDGSTS.E [R251+0x22f80], desc[UR48][R230.64], P3 ;  /* 0x22f80000e6fb7fae */ /* 0x004fe80009921870 */
[----:B------:R-:W2:Y:S04]  /*335c0*/  LDL.LU.64 R234, [R1+0x1cf8] ;  /* 0x001cf80001ea7983 */ /* 0x000ea80000300a00 */
[----:B------:R-:W-:Y:S04]  /*335d0*/  LDGSTS.E [R251+0x23380], desc[UR48][R244.64], P3 ;  /* 0x23380000f4fb7fae */ /* 0x000fe80009921870 */
[----:B------:R-:W2:Y:S04]  /*335e0*/  LDL.LU.64 R230, [R1+0xe58] ;  /* 0x000e580001e67983 */ /* 0x000ea80000300a00 */
[----:B------:R-:W-:Y:S04]  /*335f0*/  LDGSTS.E [R251+0x23780], desc[UR48][R248.64], P3 ;  /* 0x23780000f8fb7fae */ /* 0x000fe80009921870 */
[----:B------:R-:W2:Y:S04]  /*33600*/  LDL.LU.64 R244, [R1+0xe50] ;  /* 0x000e500001f47983 */ /* 0x000ea80000300a00 */
[----:B------:R-:W-:Y:S04]  /*33610*/  LDGSTS.E [R251+0x23b80], desc[UR48][R134.64], P3 ;  /* 0x23b8000086fb7fae */ /* 0x000fe80009921870 */
[----:B------:R-:W-:Y:S04]  /*33620*/  LDGSTS.E [R251+0x23f80], desc[UR48][R22.64], P3 ;  /* 0x23f8000016fb7fae */ /* 0x000fe80009921870 */
[----:B------:R-:W-:Y:S04]  /*33630*/  LDGSTS.E [R251+0x24380], desc[UR48][R6.64], P3 ;  /* 0x2438000006fb7fae */ /* 0x000fe80009921870 */
[----:B------:R-:W2:Y:S04]  /*33640*/  LDL.LU.64 R134, [R1+0x1cf0] ;  /* 0x001cf00001867983 */ /* 0x000ea80000300a00 */
[----:B------:R-:W2:Y:S04]  /*33650*/  LDL.LU.64 R22, [R1+0x1ce8] ;  /* 0x001ce80001167983 */ /* 0x000ea80000300a00 */
[----:B------:R-:W2:Y:S04]  /*33660*/  LDL.LU.64 R6, [R1+0x1ce0] ;  /* 0x001ce00001067983 */ /* 0x000ea80000300a00 */
[----:B------:R-:W-:Y:S04]  /*33670*/  LDGSTS.E [R251+0x24780], desc[UR48][R242.64], P3 ;  /* 0x24780000f2fb7fae */ /* 0x000fe80009921870 */
[----:B------:R-:W-:Y:S04]  /*33680*/  LDGSTS.E [R251+0x24b80], desc[UR48][R240.64], P3 ;  /* 0x24b80000f0fb7fae */ /* 0x000fe80009921870 */
[----:B------:R-:W-:Y:S04]  /*33690*/  LDGSTS.E [R251+0x24f80], desc[UR48][R8.64], P3 ;  /* 0x24f8000008fb7fae */ /* 0x000fe80009921870 */
[----:B------:R-:W-:Y:S04]  /*336a0*/  LDGSTS.E [R251+0x25380], desc[UR48][R4.64], P3 ;  /* 0x2538000004fb7fae */ /* 0x000fe80009921870 */
[----:B------:R-:W-:Y:S04]  /*336b0*/  LDGSTS.E [R251+0x25780], desc[UR48][R2.64], P3 ;  /* 0x2578000002fb7fae */ /* 0x000fe80009921870 */
[----:B------:R-:W2:Y:S04]  /*336c0*/  LDL.LU.64 R242, [R1+0x1cd8] ;  /* 0x001cd80001f27983 */ /* 0x000ea80000300a00 */
        /* <DEDUP_REMOVED lines=9> */
[----:B------:R-:W-:Y:S04]  /*33760*/  LDGSTS.E [R251+0x26f80], desc[UR48][R102.64], P3 ;  /* 0x26f8000066fb7fae */ /* 0x000fe80009921870 */
[----:B------:R-:W2:Y:S04]  /*33770*/  LDL.LU.64 R214, [R1+0xdd8] ;  /* 0x000dd80001d67983 */ /* 0x000ea80000300a00 */
[----:B---3--:R-:W-:Y:S04]  /*33780*/  LDGSTS.E [R251+0x27380], desc[UR48][R136.64], P3 ;  /* 0x2738000088fb7fae */ /* 0x008fe80009921870 */
[----:B------:R-:W-:Y:S04]  /*33790*/  LDGSTS.E [R251+0x27780], desc[UR48][R118.64], P3 ;  /* 0x2778000076fb7fae */ /* 0x000fe80009921870 */
[----:B----4-:R1:W-:Y:S04]  /*337a0*/  LDGSTS.E [R251+0x27b80], desc[UR48][R24.64], P3 ;  /* 0x27b8000018fb7fae */ /* 0x0103e80009921870 */
[----:B------:R-:W3:Y:S04]  /*337b0*/  LDL.LU.64 R136, [R1+0xdd0] ;  /* 0x000dd00001887983 */ /* 0x000ee80000300a00 */
[----:B------:R-:W-:Y:S04]  /*337c0*/  STL.64 [R1+0x1a58], R250 ;  /* 0x001a58fa01007387 */ /* 0x000fe80000100a00 */
[----:B------:R-:W4:Y:S01]  /*337d0*/  LDL.LU.64 R102, [R1+0xc30] ;  /* 0x000c300001667983 */ /* 0x000f220000300a00 */
[----:B-1----:R-:W1:Y:S01]  /*337e0*/  S2R R24, SR_TID.X ;  /* 0x0000000000187919 */ /* 0x002e620000002100 */
[----:B------:R-:W-:Y:S01]  /*337f0*/  USHF.L.U32 UR7, UR8, 0x7, URZ ;  /* 0x0000000708077899 */ /* 0x000fe2000800063f */
[----:B------:R-:W-:-:S04]  /*33800*/  SEL R54, RZ, 0x4, P2 ;  /* 0x00000004ff367807 */ /* 0x000fc80001000000 */
[----:B------:R-:W-:Y:S02]  /*33810*/  SEL R55, R54, RZ, P5 ;  /* 0x000000ff36377207 */ /* 0x000fe40002800000 */
[--C-:B-1----:R-:W-:Y:S02]  /*33820*/  SHF.R.U32.HI R25, RZ, 0x6, R24.reuse ;  /* 0x00000006ff197819 */ /* 0x102fe40000011618 */
[----:B------:R-:W-:-:S04]  /*33830*/  SHF.R.U32.HI R24, RZ, 0x6, R24 ;  /* 0x00000006ff187819 */ /* 0x000fc80000011618 */
[----:B------:R-:W-:-:S04]  /*33840*/  SGXT.U32 R24, R24, 0x1 ;  /* 0x000000011818781a */ /* 0x000fc80000000000 */
[----:B------:R-:W-:Y:S02]  /*33850*/  LOP3.LUT R24, R24, 0x42, RZ, 0xfc, !PT ;  /* 0x0000004218187812 */ /* 0x000fe400078efcff */
[----:B------:R-:W-:Y:S02]  /*33860*/  SGXT.U32 R25, R25, 0x1 ;  /* 0x000000011919781a */ /* 0x000fe40000000000 */
[----:B------:R-:W-:Y:S02]  /*33870*/  ISETP.GE.AND P2, PT, R24, UR5, PT ;  /* 0x0000000518007c0c */ /* 0x000fe4000bf46270 */
[----:B------:R-:W-:Y:S01]  /*33880*/  LOP3.LUT R25, R25, 0x60, RZ, 0xfc, !PT ;  /* 0x0000006019197812 */ /* 0x000fe200078efcff */
[----:B--2---:R-:W-:Y:S04]  /*33890*/  LDGSTS.E [R251+0x27f80], desc[UR48][R6.64], P3 ;  /* 0x27f8000006fb7fae */ /* 0x004fe80009921870 */
[----:B------:R-:W0:Y:S01]  /*338a0*/  LDGDEPBAR ;  /* 0x00000000000079af */ /* 0x000e220000000000 */
[----:B------:R-:W-:Y:S01]  /*338b0*/  BAR.SYNC.DEFER_BLOCKING 0x0 ;  /* 0x0000000000007b1d */ /* 0x000fe20000010000 */
[----:B------:R-:W-:Y:S01]  /*338c0*/  ISETP.GE.AND P3, PT, R252, UR5, PT ;  /* 0x00000005fc007c0c */ /* 0x000fe2000bf66270 */
[----:B------:R-:W-:-:S03]  /*338d0*/  IMAD.U32 R252, RZ, RZ, UR7 ;  /* 0x00000007fffc7e24 */ /* 0x000fc6000f8e00ff */
[----:B------:R-:W-:Y:S01]  /*338e0*/  SEL R24, RZ, 0x4, P3 ;  /* 0x00000004ff187807 */ /* 0x000fe20001800000 */
[----:B------:R-:W-:-:S04]  /*338f0*/  IMAD.WIDE R70, R252, 0x4, R230 ;  /* 0x00000004fc467825 */ /* 0x000fc800078e02e6 */
[----:B------:R-:W-:Y:S01]  /*33900*/  IMAD.WIDE R38, R252, 0x4, R244 ;  /* 0x00000004fc267825 */ /* 0x000fe200078e02f4 */
[----:B------:R-:W-:Y:S01]  /*33910*/  SEL R54, R24, RZ, P5 ;  /* 0x000000ff18367207 */ /* 0x000fe20002800000 */
[----:B------:R1:W-:Y:S01]  /*33920*/  STL.64 [R1+0x1050], R70 ;  /* 0x0010504601007387 */ /* 0x0003e20000100a00 */
[----:B------:R-:W-:Y:S02]  /*33930*/  ISETP.GE.AND P3, PT, R25, UR5, PT ;  /* 0x0000000519007c0c */ /* 0x000fe4000bf66270 */
[----:B------:R-:W-:Y:S01]  /*33940*/  SEL R25, RZ, 0x4, P2 ;  /* 0x00000004ff197807 */ /* 0x000fe20001000000 */
[----:B------:R2:W-:Y:S01]  /*33950*/  STL.64 [R1+0x1048], R38 ;  /* 0x0010482601007387 */ /* 0x0005e20000100a00 */
[----:B------:R-:W-:-:S03]  /*33960*/  ISETP.NE.U32.AND P2, PT, R55, RZ, PT ;  /* 0x000000ff3700720c */ /* 0x000fc60003f45070 */
[----:B------:R-:W4:Y:S04]  /*33970*/  LDL.LU.64 R230, [R1+0xc18] ;  /* 0x000c180001e67983 */ /* 0x000f280000300a00 */
[----:B------:R-:W-:Y:S01]  /*33980*/  @!PT LDS RZ, [RZ] ;  /* 0x00000000fffff984 */ /* 0x000fe20000000800 */
[----:B------:R-:W-:Y:S01]  /*33990*/  @!PT LDS RZ, [RZ] ;  /* 0x00000000fffff984 */ /* 0x000fe20000000800 */
[----:B------:R-:W-:Y:S01]  /*339a0*/  @!PT LDS RZ, [RZ] ;  /* 0x00000000fffff984 */ /* 0x000fe20000000800 */
[----:B------:R1:W-:Y:S01]  /*339b0*/  LDGSTS.E [R0+-0x78000], desc[UR48][R70.64], P4 ;  /* 0x8800000046007fae */ /* 0x0003e2000a121870 */
[----:B------:R-:W-:-:S03]  /*339c0*/  ISETP.NE.U32.AND P4, PT, R54, RZ, PT ;  /* 0x000000ff3600720c */ /* 0x000fc60003f85070 */
[----:B------:R-:W4:Y:S01]  /*339d0*/  LDL.LU.64 R244, [R1+0x60] ;  /* 0x0000600001f47983 */ /* 0x000f220000300a00 */
[----:B------:R-:W2:Y:S03]  /*339e0*/  S2R R24, SR_TID.X ;  /* 0x0000000000187919 */ /* 0x000ea60000002100 */
[----:B------:R2:W-:Y:S01]  /*339f0*/  LDGSTS.E [R0+-0x77ff8], desc[UR48][R38.64], P0 ;  /* 0x8800800026007fae */ /* 0x0005e20008121870 */
[----:B-1----:R-:W-:-:S05]  /*33a00*/  IMAD.WIDE R70, R252, 0x4, R214 ;  /* 0x00000004fc467825 */ /* 0x002fca00078e02d6 */
[----:B------:R1:W-:Y:S04]  /*33a10*/  STL.64 [R1+0xfd0], R70 ;  /* 0x000fd04601007387 */ /* 0x0003e80000100a00 */
[----:B------:R-:W4:Y:S01]  /*33a20*/  LDL.LU.64 R214, [R1+0x58] ;  /* 0x0000580001d67983 */ /* 0x000f220000300a00 */
[----:B--2---:R-:W-:Y:S02]  /*33a30*/  SHF.R.U32.HI R119, RZ, 0x6, R24 ;  /* 0x00000006ff777819 */ /* 0x004fe40000011618 */
[----:B------:R-:W-:Y:S01]  /*33a40*/  SEL R25, R25, RZ, P5 ;  /* 0x000000ff19197207 */ /* 0x000fe20002800000 */
[----:B------:R1:W-:Y:S01]  /*33a50*/  LDGSTS.E [R0+-0x76000], desc[UR48][R70.64], P1 ;  /* 0x8a00000046007fae */ /* 0x0003e20008921870 */
[----:B------:R-:W-:Y:S02]  /*33a60*/  SGXT.U32 R119, R119, 0x1 ;  /* 0x000000017777781a */ /* 0x000fe40000000000 */
[----:B------:R-:W-:-:S02]  /*33a70*/  SEL R24, RZ, 0x4, P3 ;  /* 0x00000004ff187807 */ /* 0x000fc40001800000 */
[----:B------:R-:W-:Y:S02]  /*33a80*/  LOP3.LUT R119, R119, 0x62, RZ, 0xfc, !PT ;  /* 0x0000006277777812 */ /* 0x000fe400078efcff */
[----:B------:R-:W-:Y:S02]  /*33a90*/  SEL R38, R24, RZ, P5 ;  /* 0x000000ff18267207 */ /* 0x000fe40002800000 */
[----:B------:R-:W-:-:S04]  /*33aa0*/  ISETP.GE.AND P3, PT, R119, UR5, PT ;  /* 0x0000000577007c0c */ /* 0x000fc8000bf66270 */
[----:B------:R-:W-:Y:S02]  /*33ab0*/  SEL R24, RZ, 0x4, P3 ;  /* 0x00000004ff187807 */ /* 0x000fe40001800000 */
[----:B------:R-:W-:Y:S01]  /*33ac0*/  ISETP.NE.U32.AND P3, PT, R38, RZ, PT ;  /* 0x000000ff2600720c */ /* 0x000fe20003f65070 */
[----:B---3--:R-:W-:-:S05]  /*33ad0*/  IMAD.WIDE R54, R252, 0x4, R136 ;  /* 0x00000004fc367825 */ /* 0x008fca00078e0288 */
[----:B------:R2:W-:Y:S04]  /*33ae0*/  STL.64 [R1+0xfc8], R54 ;  /* 0x000fc83601007387 */ /* 0x0005e80000100a00 */
[----:B------:R-:W3:Y:S01]  /*33af0*/  LDL.LU.64 R136, [R1+0xe48] ;  /* 0x000e480001887983 */ /* 0x000ee20000300a00 */
[----:B----4-:R-:W-:Y:S01]  /*33b00*/  IMAD.WIDE R38, R252, 0x4, R102 ;  /* 0x00000004fc267825 */ /* 0x010fe200078e0266 */
[----:B------:R-:W-:Y:S02]  /*33b10*/  ISETP.NE.U32.AND P0, PT, R25, RZ, PT ;  /* 0x000000ff1900720c */ /* 0x000fe40003f05070 */
[----:B------:R-:W-:Y:S01]  /*33b20*/  SEL R24, R24, RZ, P5 ;  /* 0x000000ff18187207 */ /* 0x000fe20002800000 */
[----:B------:R2:W-:Y:S04]  /*33b30*/  LDGSTS.E [R0+-0x75ff8], desc[UR48][R54.64], P2 ;  /* 0x8a00800036007fae */ /* 0x0005e80009121870 */
[----:B------:R4:W-:Y:S04]  /*33b40*/  STL.64 [R1+0xf50], R38 ;  /* 0x000f502601007387 */ /* 0x0009e80000100a00 */
[----:B------:R-:W3:Y:S01]  /*33b50*/  LDL.LU.64 R102, [R1+0xe40] ;  /* 0x000e400001667983 */ /* 0x000ee20000300a00 */
[----:B------:R-:W1:Y:S03]  /*33b60*/  S2R R25, SR_TID.X ;  /* 0x0000000000197919 */ /* 0x000e660000002100 */
[----:B------:R4:W-:Y:S01]  /*33b70*/  LDGSTS.E [R0+-0x74000], desc[UR48][R38.64], P4 ;  /* 0x8c00000026007fae */ /* 0x0009e2000a121870 */
[----:B-1----:R-:W-:-:S04]  /*33b80*/  SHF.R.U32.HI R119, RZ, 0x6, R25 ;  /* 0x00000006ff777819 */ /* 0x002fc80000011619 */
[----:B------:R-:W-:-:S04]  /*33b90*/  SGXT.U32 R119, R119, 0x1 ;  /* 0x000000017777781a */ /* 0x000fc80000000000 */
[----:B------:R-:W-:-:S04]  /*33ba0*/  LOP3.LUT R119, R119, 0x4, RZ, 0xfc, !PT ;  /* 0x0000000477777812 */ /* 0x000fc800078efcff */
[----:B------:R-:W-:Y:S02]  /*33bb0*/  ISETP.GE.AND P1, PT, R119, UR5, PT ;  /* 0x0000000577007c0c */ /* 0x000fe4000bf26270 */
[----:B------:R-:W1:Y:S01]  /*33bc0*/  S2R R119, SR_TID.X ;  /* 0x0000000000777919 */ /* 0x000e620000002100 */
[----:B------:R-:W-:Y:S02]  /*33bd0*/  SHF.R.U32.HI R25, RZ, 0x6, R25 ;  /* 0x00000006ff197819 */ /* 0x000fe40000011619 */
[----:B------:R-:W-:Y:S02]  /*33be0*/  ISETP.NE.U32.AND P4, PT, R24, RZ, PT ;  /* 0x000000ff1800720c */ /* 0x000fe40003f85070 */
[----:B------:R-:W-:-:S04]  /*33bf0*/  SGXT.U32 R25, R25, 0x1 ;  /* 0x000000011919781a */ /* 0x000fc80000000000 */
[----:B------:R-:W-:-:S04]  /*33c00*/  LOP3.LUT R25, R25, 0x6, RZ, 0xfc, !PT ;  /* 0x0000000619197812 */ /* 0x000fc800078efcff */
[----:B------:R-:W-:Y:S02]  /*33c10*/  ISETP.GE.AND P2, PT, R25, UR5, PT ;  /* 0x0000000519007c0c */ /* 0x000fe4000bf46270 */
[----:B------:R-:W-:Y:S02]  /*33c20*/  SEL R25, RZ, 0x4, P1 ;  /* 0x00000004ff197807 */ /* 0x000fe40000800000 */
[----:B-1----:R-:W-:-:S04]  /*33c30*/  SHF.R.U32.HI R24, RZ, 0x6, R119 ;  /* 0x00000006ff187819 */ /* 0x002fc80000011677 */
[----:B------:R-:W-:-:S04]  /*33c40*/  SGXT.U32 R24, R24, 0x1 ;  /* 0x000000011818781a */ /* 0x000fc80000000000 */
[----:B------:R-:W-:-:S04]  /*33c50*/  LOP3.LUT R24, R24, 0x24, RZ, 0xfc, !PT ;  /* 0x0000002418187812 */ /* 0x000fc800078efcff */
[----:B------:R-:W-:Y:S02]  /*33c60*/  ISETP.GE.AND P1, PT, R24, UR5, PT ;  /* 0x0000000518007c0c */ /* 0x000fe4000bf26270 */
[----:B------:R-:W-:Y:S01]  /*33c70*/  SEL R24, RZ, 0x4, P2 ;  /* 0x00000004ff187807 */ /* 0x000fe20001000000 */
[----:B------:R-:W-:-:S03]  /*33c80*/  IMAD.WIDE R70, R252, 0x4, R230 ;  /* 0x00000004fc467825 */ /* 0x000fc600078e02e6 */
[----:B--2---:R-:W-:Y:S02]  /*33c90*/  SEL R54, R24, RZ, P5 ;  /* 0x000000ff18367207 */ /* 0x004fe40002800000 */
[----:B------:R-:W1:Y:S01]  /*33ca0*/  S2R R24, SR_TID.X ;  /* 0x0000000000187919 */ /* 0x000e620000002100 */
[----:B------:R-:W-:Y:S01]  /*33cb0*/  SEL R55, R25, RZ, P5 ;  /* 0x000000ff19377207 */ /* 0x000fe20002800000 */
[----:B----4-:R-:W-:Y:S01]  /*33cc0*/  IMAD.WIDE R38, R252, 0x4, R244 ;  /* 0x00000004fc267825 */ /* 0x010fe200078e02f4 */
[----:B------:R-:W-:Y:S01]  /*33cd0*/  SEL R25, RZ, 0x4, P1 ;  /* 0x00000004ff197807 */ /* 0x000fe20000800000 */
[----:B------:R2:W-:Y:S01]  /*33ce0*/  STL.64 [R1+0xf48], R70 ;  /* 0x000f484601007387 */ /* 0x0005e20000100a00 */
[----:B------:R-:W-:-:S03]  /*33cf0*/  ISETP.NE.U32.AND P1, PT, R54, RZ, PT ;  /* 0x000000ff3600720c */ /* 0x000fc60003f25070 */
[----:B------:R2:W-:Y:S01]  /*33d00*/  LDGSTS.E [R0+-0x73ff8], desc[UR48][R70.64], P0 ;  /* 0x8c00800046007fae */ /* 0x0005e20008121870 */
[----:B------:R-:W-:-:S03]  /*33d10*/  ISETP.NE.U32.AND P0, PT, R55, RZ, PT ;  /* 0x000000ff3700720c */ /* 0x000fc60003f05070 */
[----:B------:R-:W4:Y:S04]  /*33d20*/  LDL.LU.64 R230, [R1+0xdc8] ;  /* 0x000dc80001e67983 */ /* 0x000f280000300a00 */
[----:B------:R3:W-:Y:S04]  /*33d30*/  STL.64 [R1+0xee0], R38 ;  /* 0x000ee02601007387 */ /* 0x0007e80000100a00 */
[----:B------:R-:W4:Y:S01]  /*33d40*/  LDL.LU.64 R244, [R1+0xdc0] ;  /* 0x000dc00001f47983 */ /* 0x000f220000300a00 */
[----:B------:R-:W-:Y:S02]  /*33d50*/  SHF.R.U32.HI R119, RZ, 0x6, R119 ;  /* 0x00000006ff777819 */ /* 0x000fe40000011677 */
[----:B------:R-:W-:Y:S01]  /*33d60*/  SEL R25, R25, RZ, P5 ;  /* 0x000000ff19197207 */ /* 0x000fe20002800000 */
[----:B------:R3:W-:Y:S01]  /*33d70*/  LDGSTS.E [R0+-0x72000], desc[UR48][R38.64], P3 ;  /* 0x8e00000026007fae */ /* 0x0007e20009921870 */
[----:B------:R-:W-:Y:S01]  /*33d80*/  SGXT.U32 R119, R119, 0x1 ;  /* 0x000000017777781a */ /* 0x000fe20000000000 */
[----:B--2---:R-:W-:-:S05]  /*33d90*/  IMAD.WIDE R70, R252, 0x4, R214 ;  /* 0x00000004fc467825 */ /* 0x004fca00078e02d6 */
[----:B------:R-:W-:Y:S04]  /*33da0*/  STL.64 [R1+0xed8], R70 ;  /* 0x000ed84601007387 */ /* 0x000fe80000100a00 */
[----:B------:R-:W2:Y:S01]  /*33db0*/  LDL.LU.64 R214, [R1+0xbe0] ;  /* 0x000be00001d67983 */ /* 0x000ea20000300a00 */
[----:B------:R-:W-:-:S03]  /*33dc0*/  LOP3.LUT R119, R119, 0x26, RZ, 0xfc, !PT ;  /* 0x0000002677777812 */ /* 0x000fc600078efcff */
[----:B------:R-:W-:Y:S01]  /*33dd0*/  LDGSTS.E [R0+-0x71ff8], desc[UR48][R70.64], P4 ;  /* 0x8e00800046007fae */ /* 0x000fe2000a121870 */
[----:B------:R-:W-:Y:S02]  /*33de0*/  ISETP.GE.AND P2, PT, R119, UR5, PT ;  /* 0x0000000577007c0c */ /* 0x000fe4000bf46270 */
[----:B-1----:R-:W-:Y:S02]  /*33df0*/  SHF.R.U32.HI R119, RZ, 0x6, R24 ;  /* 0x00000006ff777819 */ /* 0x002fe40000011618 */
[----:B------:R-:W-:Y:S02]  /*33e00*/  SEL R24, RZ, 0x4, P2 ;  /* 0x00000004ff187807 */ /* 0x000fe40001000000 */
[----:B------:R-:W-:Y:S02]  /*33e10*/  ISETP.NE.U32.AND P2, PT, R25, RZ, PT ;  /* 0x000000ff1900720c */ /* 0x000fe40003f45070 */
[----:B------:R-:W1:Y:S01]  /*33e20*/  S2R R25, SR_TID.X ;  /* 0x0000000000197919 */ /* 0x000e620000002100 */
[----:B------:R-:W-:-:S04]  /*33e30*/  SGXT.U32 R119, R119, 0x1 ;  /* 0x000000017777781a */ /* 0x000fc80000000000 */
[----:B------:R-:W-:-:S04]  /*33e40*/  LOP3.LUT R119, R119, 0x44, RZ, 0xfc, !PT ;  /* 0x0000004477777812 */ /* 0x000fc800078efcff */
[----:B------:R-:W-:Y:S02]  /*33e50*/  ISETP.GE.AND P3, PT, R119, UR5, PT ;  /* 0x0000000577007c0c */ /* 0x000fe4000bf66270 */
[----:B-1----:R-:W-:-:S04]  /*33e60*/  SHF.R.U32.HI R119, RZ, 0x6, R25 ;  /* 0x00000006ff777819 */ /* 0x002fc80000011619 */
[----:B------:R-:W-:-:S04]  /*33e70*/  SGXT.U32 R119, R119, 0x1 ;  /* 0x000000017777781a */ /* 0x000fc80000000000 */
[----:B------:R-:W-:-:S04]  /*33e80*/  LOP3.LUT R119, R119, 0x46, RZ, 0xfc, !PT ;  /* 0x0000004677777812 */ /* 0x000fc800078efcff */
[----:B------:R-:W-:Y:S02]  /*33e90*/  ISETP.GE.AND P4, PT, R119, UR5, PT ;  /* 0x0000000577007c0c */ /* 0x000fe4000bf86270 */
[----:B------:R-:W1:Y:S01]  /*33ea0*/  S2R R119, SR_TID.X ;  /* 0x0000000000777919 */ /* 0x000e620000002100 */
[----:B---3--:R-:W-:-:S05]  /*33eb0*/  IMAD.WIDE R54, R252, 0x4, R136 ;  /* 0x00000004fc367825 */ /* 0x008fca00078e0288 */
[----:B------:R3:W-:Y:S04]  /*33ec0*/  STL.64 [R1+0x1040], R54 ;  /* 0x0010403601007387 */ /* 0x0007e80000100a00 */
[----:B------:R-:W2:Y:S01]  /*33ed0*/  LDL.LU.64 R136, [R1+0xb8] ;  /* 0x0000b80001887983 */ /* 0x000ea20000300a00 */
[----:B------:R-:W-:Y:S02]  /*33ee0*/  SEL R38, R24, RZ, P5 ;  /* 0x000000ff18267207 */ /* 0x000fe40002800000 */
[----:B------:R-:W-:Y:S01]  /*33ef0*/  SEL R24, RZ, 0x4, P3 ;  /* 0x00000004ff187807 */ /* 0x000fe20001800000 */
[----:B------:R3:W-:Y:S01]  /*33f00*/  LDGSTS.E [R3+-0x78000], desc[UR48][R54.64], P0 ;  /* 0x8800000036037fae */ /* 0x0007e20008121870 */
[----:B------:R-:W-:Y:S01]  /*33f10*/  ISETP.NE.U32.AND P3, PT, R38, RZ, PT ;  /* 0x000000ff2600720c */ /* 0x000fe20003f65070 */
[----:B------:R-:W-:Y:S01]  /*33f20*/  IMAD.WIDE R38, R252, 0x4, R102 ;  /* 0x00000004fc267825 */ /* 0x000fe200078e0266 */
[----:B------:R-:W-:-:S02]  /*33f30*/  SEL R24, R24, RZ, P5 ;  /* 0x000000ff18187207 */ /* 0x000fc40002800000 */
[--C-:B-1----:R-:W-:Y:S02]  /*33f40*/  SHF.R.U32.HI R103, RZ, 0x6, R119.reuse ;  /* 0x00000006ff677819 */ /* 0x102fe40000011677 */
[----:B------:R1:W-:Y:S01]  /*33f50*/  LDGSTS.E [R3+-0x77ff8], desc[UR48][R38.64], P1 ;  /* 0x8800800026037fae */ /* 0x0003e20008921870 */
[----:B------:R-:W-:Y:S02]  /*33f60*/  ISETP.NE.U32.AND P1, PT, R24, RZ, PT ;  /* 0x000000ff1800720c */ /* 0x000fe40003f25070 */
[----:B------:R-:W-:Y:S01]  /*33f70*/  SHF.R.U32.HI R24, RZ, 0x6, R119 ;  /* 0x00000006ff187819 */ /* 0x000fe20000011677 */
[----:B------:R1:W-:Y:S04]  /*33f80*/  STL.64 [R1+0x1038], R38 ;  /* 0x0010382601007387 */ /* 0x0003e80000100a00 */
[----:B------:R-:W2:Y:S01]  /*33f90*/  LDL.LU.64 R118, [R1+0x50] ;  /* 0x0000500001767983 */ /* 0x000ea20000300a00 */
[----:B------:R-:W-:-:S04]  /*33fa0*/  SHF.R.U32.HI R25, RZ, 0x6, R25 ;  /* 0x00000006ff197819 */ /* 0x000fc80000011619 */
[----:B------:R-:W-:Y:S02]  /*33fb0*/  SGXT.U32 R25, R25, 0x1 ;  /* 0x000000011919781a */ /* 0x000fe40000000000 */
[----:B------:R-:W-:Y:S02]  /*33fc0*/  SGXT.U32 R24, R24, 0x1 ;  /* 0x000000011818781a */ /* 0x000fe40000000000 */
[----:B------:R-:W-:Y:S02]  /*33fd0*/  LOP3.LUT R25, R25, 0x64, RZ, 0xfc, !PT ;  /* 0x0000006419197812 */ /* 0x000fe400078efcff */
[----:B------:R-:W-:Y:S02]  /*33fe0*/  LOP3.LUT R24, R24, 0x66, RZ, 0xfc, !PT ;  /* 0x0000006618187812 */ /* 0x000fe400078efcff */
[----:B------:R-:W-:Y:S02]  /*33ff0*/  ISETP.GE.AND P0, PT, R25, UR5, PT ;  /* 0x0000000519007c0c */ /* 0x000fe4000bf06270 */
[----:B------:R-:W-:-:S02]  /*34000*/  SEL R25, RZ, 0x4, P4 ;  /* 0x00000004ff197807 */ /* 0x000fc40002000000 */
[----:B------:R-:W-:Y:S02]  /*34010*/  ISETP.GE.AND P4, PT, R24, UR5, PT ;  /* 0x0000000518007c0c */ /* 0x000fe4000bf86270 */
[----:B------:R-:W-:-:S04]  /*34020*/  SEL R24, RZ, 0x4, P0 ;  /* 0x00000004ff187807 */ /* 0x000fc80000000000 */
[----:B---3--:R-:W-:Y:S02]  /*34030*/  SEL R54, R24, RZ, P5 ;  /* 0x000000ff18367207 */ /* 0x008fe40002800000 */
[----:B------:R-:W3:Y:S01]  /*34040*/  S2R R24, SR_TID.X ;  /* 0x0000000000187919 */ /* 0x000ee20000002100 */
[----:B------:R-:W-:-:S04]  /*34050*/  SGXT.U32 R103, R103, 0x1 ;  /* 0x000000016767781a */ /* 0x000fc80000000000 */
[----:B------:R-:W-:Y:S02]  /*34060*/  LOP3.LUT R103, R103, 0x8, RZ, 0xfc, !PT ;  /* 0x0000000867677812 */ /* 0x000fe400078efcff */
[----:B------:R-:W-:Y:S02]  /*34070*/  SEL R55, R25, RZ, P5 ;  /* 0x000000ff19377207 */ /* 0x000fe40002800000 */
[----:B------:R-:W-:Y:S02]  /*34080*/  ISETP.GE.AND P0, PT, R103, UR5, PT ;  /* 0x0000000567007c0c */ /* 0x000fe4000bf06270 */
[----:B------:R-:W-:Y:S02]  /*34090*/  SEL R25, RZ, 0x4, P4 ;  /* 0x00000004ff197807 */ /* 0x000fe40002000000 */
[----:B------:R-:W-:Y:S02]  /*340a0*/  ISETP.NE.U32.AND P4, PT, R54, RZ, PT ;  /* 0x000000ff3600720c */ /* 0x000fe40003f85070 */
[----:B------:R-:W-:-:S02]  /*340b0*/  SEL R25, R25, RZ, P5 ;  /* 0x000000ff19197207 */ /* 0x000fc40002800000 */
[----:B---3--:R-:W-:Y:S02]  /*340c0*/  SHF.R.U32.HI R103, RZ, 0x6, R24 ;  /* 0x00000006ff677819 */ /* 0x008fe40000011618 */
[----:B------:R-:W-:Y:S02]  /*340d0*/  SEL R24, RZ, 0x4, P0 ;  /* 0x00000004ff187807 */ /* 0x000fe40000000000 */
[----:B------:R-:W-:Y:S01]  /*340e0*/  ISETP.NE.U32.AND P0, PT, R25, RZ, PT ;  /* 0x000000ff1900720c */ /* 0x000fe20003f05070 */
[----:B----4-:R-:W-:-:S05]  /*340f0*/  IMAD.WIDE R70, R252, 0x4, R230 ;  /* 0x00000004fc467825 */ /* 0x010fca00078e02e6 */
[----:B------:R-:W-:Y:S04]  /*34100*/  STL.64 [R1+0xfc0], R70 ;  /* 0x000fc04601007387 */ /* 0x000fe80000100a00 */
[----:B------:R-:W-:Y:S01]  /*34110*/  LDGSTS.E [R3+-0x76000], desc[UR48][R70.64], P2 ;  /* 0x8a00000046037fae */ /* 0x000fe20009121870 */
[----:B-1----:R-:W-:Y:S01]  /*34120*/  IMAD.WIDE R38, R252, 0x4, R244 ;  /* 0x00000004fc267825 */ /* 0x002fe200078e02f4 */
[----:B------:R-:W-:Y:S02]  /*34130*/  ISETP.NE.U32.AND P2, PT, R55, RZ, PT ;  /* 0x000000ff3700720c */ /* 0x000fe40003f45070 */
[----:B------:R-:W3:Y:S04]  /*34140*/  LDL.LU.64 R230, [R1+0x48] ;  /* 0x0000480001e67983 */ /* 0x000ee80000300a00 */
[----:B------:R1:W-:Y:S04]  /*34150*/  STL.64 [R1+0xfb8], R38 ;  /* 0x000fb82601007387 */ /* 0x0003e80000100a00 */
[----:B------:R-:W4:Y:S04]  /*34160*/  LDL.LU.64 R244, [R1+0xe38] ;  /* 0x000e380001f47983 */ /* 0x000f280000300a00 */
[----:B------:R1:W-:Y:S02]  /*34170*/  LDGSTS.E [R3+-0x75ff8], desc[UR48][R38.64], P3 ;  /* 0x8a00800026037fae */ /* 0x0003e40009921870 */
[----:B-1----:R-:W-:Y:S01]  /*34180*/  SEL R39, R24, RZ, P5 ;  /* 0x000000ff18277207 */ /* 0x002fe20002800000 */
[----:B--2---:R-:W-:-:S05]  /*34190*/  IMAD.WIDE R54, R252, 0x4, R214 ;  /* 0x00000004fc367825 */ /* 0x004fca00078e02d6 */
[----:B------:R1:W-:Y:S04]  /*341a0*/  STL.64 [R1+0xf40], R54 ;  /* 0x000f403601007387 */ /* 0x0003e80000100a00 */
[----:B------:R-:W2:Y:S04]  /*341b0*/  LDL.LU.64 R24, [R1+0xe30] ;  /* 0x000e300001187983 */ /* 0x000ea80000300a00 */
[----:B------:R1:W-:Y:S01]  /*341c0*/  LDGSTS.E [R3+-0x74000], desc[UR48][R54.64], P1 ;  /* 0x8c00000036037fae */ /* 0x0003e20008921870 */
[----:B------:R-:W-:Y:S02]  /*341d0*/  IMAD.WIDE R70, R252, 0x4, R136 ;  /* 0x00000004fc467825 */ /* 0x000fe400078e0288 */
[----:B------:R-:W1:Y:S03]  /*341e0*/  S2R R137, SR_TID.X ;  /* 0x0000000000897919 */ /* 0x000e660000002100 */
[----:B------:R-:W-:Y:S01]  /*341f0*/  STL.64 [R1+0xf38], R70 ;  /* 0x000f384601007387 */ /* 0x000fe20000100a00 */
[----:B------:R-:W1:Y:S03]  /*34200*/  S2R R215, SR_TID.X ;  /* 0x0000000000d77919 */ /* 0x000e660000002100 */
[----:B------:R-:W-:Y:S01]  /*34210*/  LDGSTS.E [R3+-0x73ff8], desc[UR48][R70.64], P2 ;  /* 0x8c00800046037fae */ /* 0x000fe20009121870 */
[----:B-1----:R-:W-:-:S03]  /*34220*/  SHF.R.U32.HI R214, RZ, 0x6, R137 ;  /* 0x00000006ffd67819 */ /* 0x002fc60000011689 */
[----:B------:R-:W2:Y:S01]  /*34230*/  LDL.LU.64 R136, [R1+0xdb8] ;  /* 0x000db80001887983 */ /* 0x000ea20000300a00 */
[----:B------:R-:W-:-:S05]  /*34240*/  IMAD.WIDE R54, R252, 0x4, R118 ;  /* 0x00000004fc367825 */ /* 0x000fca00078e0276 */
[----:B------:R1:W-:Y:S04]  /*34250*/  STL.64 [R1+0xed0], R54 ;  /* 0x000ed03601007387 */ /* 0x0003e80000100a00 */
[----:B------:R-:W2:Y:S01]  /*34260*/  LDL.LU.64 R118, [R1+0xdb0] ;  /* 0x000db00001767983 */ /* 0x000ea20000300a00 */
[----:B------:R-:W-:Y:S02]  /*34270*/  SHF.R.U32.HI R215, RZ, 0x6, R215 ;  /* 0x00000006ffd77819 */ /* 0x000fe400000116d7 */
[----:B------:R-:W-:Y:S01]  /*34280*/  SGXT.U32 R103, R103, 0x1 ;  /* 0x000000016767781a */ /* 0x000fe20000000000 */
[----:B------:R1:W-:Y:S01]  /*34290*/  LDGSTS.E [R3+-0x72000], desc[UR48][R54.64], P4 ;  /* 0x8e00000036037fae */ /* 0x0003e2000a121870 */
[----:B------:R-:W-:-:S04]  /*342a0*/  SGXT.U32 R215, R215, 0x1 ;  /* 0x00000001d7d7781a */ /* 0x000fc80000000000 */
[----:B------:R-:W-:-:S04]  /*342b0*/  LOP3.LUT R215, R215, 0x2a, RZ, 0xfc, !PT ;  /* 0x0000002ad7d77812 */ /* 0x000fc800078efcff */
[----:B------:R-:W-:Y:S02]  /*342c0*/  ISETP.GE.AND P2, PT, R215, UR5, PT ;  /* 0x00000005d7007c0c */ /* 0x000fe4000bf46270 */
[----:B------:R-:W1:Y:S01]  /*342d0*/  S2R R215, SR_TID.X ;  /* 0x0000000000d77919 */ /* 0x000e620000002100 */
[----:B------:R-:W-:Y:S02]  /*342e0*/  SGXT.U32 R214, R214, 0x1 ;  /* 0x00000001d6d6781a */ /* 0x000fe40000000000 */
[----:B------:R-:W-:Y:S02]  /*342f0*/  LOP3.LUT R103, R103, 0xa, RZ, 0xfc, !PT ;  /* 0x0000000a67677812 */ /* 0x000fe400078efcff */
[----:B------:R-:W-:Y:S02]  /*34300*/  LOP3.LUT R214, R214, 0x28, RZ, 0xfc, !PT ;  /* 0x00000028d6d67812 */ /* 0x000fe400078efcff */
[----:B------:R-:W-:Y:S02]  /*34310*/  ISETP.GE.AND P3, PT, R103, UR5, PT ;  /* 0x0000000567007c0c */ /* 0x000fe4000bf66270 */
[----:B------:R-:W-:-:S02]  /*34320*/  ISETP.GE.AND P1, PT, R214, UR5, PT ;  /* 0x00000005d6007c0c */ /* 0x000fc4000bf26270 */
[----:B------:R-:W-:Y:S02]  /*34330*/  SEL R38, RZ, 0x4, P3 ;  /* 0x00000004ff267807 */ /* 0x000fe40001800000 */
[----:B------:R-:W-:Y:S02]  /*34340*/  ISETP.NE.U32.AND P3, PT, R39, RZ, PT ;  /* 0x000000ff2700720c */ /* 0x000fe40003f65070 */
[----:B------:R-:W-:Y:S02]  /*34350*/  SEL R38, R38, RZ, P5 ;  /* 0x000000ff26267207 */ /* 0x000fe40002800000 */
[----:B-1----:R-:W-:Y:S02]  /*34360*/  SEL R55, RZ, 0x4, P1 ;  /* 0x00000004ff377807 */ /* 0x002fe40000800000 */
[----:B------:R-:W-:Y:S02]  /*34370*/  ISETP.NE.U32.AND P4, PT, R38, RZ, PT ;  /* 0x000000ff2600720c */ /* 0x000fe40003f85070 */
[----:B------:R-:W-:-:S02]  /*34380*/  SEL R54, RZ, 0x4, P2 ;  /* 0x00000004ff367807 */ /* 0x000fc40001000000 */
[----:B------:R-:W-:-:S04]  /*34390*/  SHF.R.U32.HI R214, RZ, 0x6, R215 ;  /* 0x00000006ffd67819 */ /* 0x000fc800000116d7 */
[----:B------:R-:W-:-:S04]  /*343a0*/  SGXT.U32 R214, R214, 0x1 ;  /* 0x00000001d6d6781a */ /* 0x000fc80000000000 */
[----:B------:R-:W-:Y:S02]  /*343b0*/  LOP3.LUT R214, R214, 0x48, RZ, 0xfc, !PT ;  /* 0x00000048d6d67812 */ /* 0x000fe400078efcff */
[----:B------:R-:W-:Y:S02]  /*343c0*/  SEL R70, R55, RZ, P5 ;  /* 0x000000ff37467207 */ /* 0x000fe40002800000 */
[----:B------:R-:W-:Y:S02]  /*343d0*/  ISETP.GE.AND P1, PT, R214, UR5, PT ;  /* 0x00000005d6007c0c */ /* 0x000fe4000bf26270 */
[----:B------:R-:W-:Y:S02]  /*343e0*/  SEL R55, R54, RZ, P5 ;  /* 0x000000ff36377207 */ /* 0x000fe40002800000 */
[----:B------:R-:W-:Y:S02]  /*343f0*/  SEL R54, RZ, 0x4, P1 ;  /* 0x00000004ff367807 */ /* 0x000fe40000800000 */
[----:B------:R-:W-:Y:S01]  /*34400*/  ISETP.NE.U32.AND P1, PT, R55, RZ, PT ;  /* 0x000000ff3700720c */ /* 0x000fe20003f25070 */
[----:B---3--:R-:W-:-:S05]  /*34410*/  IMAD.WIDE R86, R252, 0x4, R230 ;  /* 0x00000004fc567825 */ /* 0x008fca00078e02e6 */
[----:B------:R-:W-:Y:S01]  /*34420*/  STL.64 [R1+0xec8], R86 ;  /* 0x000ec85601007387 */ /* 0x000fe20000100a00 */
[----:B----4-:R-:W-:-:S03]  /*34430*/  IMAD.WIDE R38, R252, 0x4, R244 ;  /* 0x00000004fc267825 */ /* 0x010fc600078e02f4 */
[----:B------:R-:W3:Y:S04]  /*34440*/  LDL.LU.64 R230, [R1+0xb0] ;  /* 0x0000b00001e67983 */ /* 0x000ee80000300a00 */
[----:B------:R2:W-:Y:S04]  /*34450*/  STL.64 [R1+0x1030], R38 ;  /* 0x0010302601007387 */ /* 0x0005e80000100a00 */
[----:B------:R-:W-:Y:S04]  /*34460*/  LDGSTS.E [R3+-0x71ff8], desc[UR48][R86.64], P0 ;  /* 0x8e00800056037fae */ /* 0x000fe80008121870 */
[----:B------:R-:W4:Y:S04]  /*34470*/  LDL.LU.64 R244, [R1+0xa8] ;  /* 0x0000a80001f47983 */ /* 0x000f280000300a00 */
[----:B------:R2:W-:Y:S04]  /*34480*/  LDGSTS.E [R4+-0x78000], desc[UR48][R38.64], P3 ;  /* 0x8800000026047fae */ /* 0x0005e80009921870 */
[----:B------:R1:W-:Y:S01]  /*34490*/  STL.64 [R1+0x1940], R2 ;  /* 0x0019400201007387 */ /* 0x0003e20000100a00 */
[----:B--2---:R-:W-:Y:S01]  /*344a0*/  IMAD.WIDE R38, R252, 0x4, R24 ;  /* 0x00000004fc267825 */ /* 0x004fe200078e0218 */
[----:B-1----:R-:W-:-:S04]  /*344b0*/  SEL R3, R54, RZ, P5 ;  /* 0x000000ff36037207 */ /* 0x002fc80002800000 */
[----:B------:R1:W-:Y:S04]  /*344c0*/  STL.64 [R1+0x1028], R38 ;  /* 0x0010282601007387 */ /* 0x0003e80000100a00 */
[----:B------:R-:W2:Y:S04]  /*344d0*/  LDL.LU.64 R24, [R1+0x40] ;  /* 0x0000400001187983 */ /* 0x000ea80000300a00 */
[----:B------:R1:W-:Y:S01]  /*344e0*/  LDGSTS.E [R4+-0x77ff8], desc[UR48][R38.64], P4 ;  /* 0x8800800026047fae */ /* 0x0003e2000a121870 */
[----:B------:R-:W-:-:S05]  /*344f0*/  IMAD.WIDE R54, R252, 0x4, R136 ;  /* 0x00000004fc367825 */ /* 0x000fca00078e0288 */
[----:B------:R-:W-:Y:S04]  /*34500*/  STL.64 [R1+0xfb0], R54 ;  /* 0x000fb03601007387 */ /* 0x000fe80000100a00 */
[----:B------:R-:W2:Y:S01]  /*34510*/  LDL.LU.64 R136, [R1+0x38] ;  /* 0x0000380001887983 */ /* 0x000ea20000300a00 */
[----:B-1----:R-:W-:-:S05]  /*34520*/  IMAD.WIDE R38, R252, 0x4, R118 ;  /* 0x00000004fc267825 */ /* 0x002fca00078e0276 */
[----:B------:R4:W-:Y:S04]  /*34530*/  STL.64 [R1+0xfa8], R38 ;  /* 0x000fa82601007387 */ /* 0x0009e80000100a00 */
[----:B------:R-:W2:Y:S01]  /*34540*/  LDL.LU.64 R118, [R1+0xe28] ;  /* 0x000e280001767983 */ /* 0x000ea20000300a00 */
[----:B------:R-:W-:-:S04]  /*34550*/  SHF.R.U32.HI R215, RZ, 0x6, R215 ;  /* 0x00000006ffd77819 */ /* 0x000fc800000116d7 */
[----:B------:R-:W-:-:S04]  /*34560*/  SGXT.U32 R215, R215, 0x1 ;  /* 0x00000001d7d7781a */ /* 0x000fc80000000000 */
[----:B------:R-:W-:-:S04]  /*34570*/  LOP3.LUT R215, R215, 0x4a, RZ, 0xfc, !PT ;  /* 0x0000004ad7d77812 */ /* 0x000fc800078efcff */
[----:B------:R-:W-:Y:S02]  /*34580*/  ISETP.GE.AND P2, PT, R215, UR5, PT ;  /* 0x00000005d7007c0c */ /* 0x000fe4000bf46270 */
[----:B------:R-:W1:Y:S02]  /*34590*/  S2R R215, SR_TID.X ;  /* 0x0000000000d77919 */ /* 0x000e640000002100 */
[----:B-1----:R-:W-:-:S04]  /*345a0*/  SHF.R.U32.HI R215, RZ, 0x6, R215 ;  /* 0x00000006ffd77819 */ /* 0x002fc800000116d7 */
[----:B------:R-:W-:-:S04]  /*345b0*/  SGXT.U32 R215, R215, 0x1 ;  /* 0x00000001d7d7781a */ /* 0x000fc80000000000 */
[----:B------:R-:W-:-:S04]  /*345c0*/  LOP3.LUT R215, R215, 0x68, RZ, 0xfc, !PT ;  /* 0x00000068d7d77812 */ /* 0x000fc800078efcff */
[----:B------:R-:W-:Y:S02]  /*345d0*/  ISETP.GE.AND P3, PT, R215, UR5, PT ;  /* 0x00000005d7007c0c */ /* 0x000fe4000bf66270 */
[----:B------:R-:W1:Y:S01]  /*345e0*/  S2R R215, SR_TID.X ;  /* 0x0000000000d77919 */ /* 0x000e620000002100 */
[----:B------:R-:W-:Y:S02]  /*345f0*/  SEL R2, RZ, 0x4, P2 ;  /* 0x00000004ff027807 */ /* 0x000fe40001000000 */
[----:B------:R-:W-:Y:S02]  /*34600*/  ISETP.NE.U32.AND P0, PT, R70, RZ, PT ;  /* 0x000000ff4600720c */ /* 0x000fe40003f05070 */
[----:B------:R-:W-:Y:S02]  /*34610*/  ISETP.NE.U32.AND P2, PT, R3, RZ, PT ;  /* 0x000000ff0300720c */ /* 0x000fe40003f45070 */
[----:B------:R-:W-:Y:S02]  /*34620*/  SEL R3, R2, RZ, P5 ;  /* 0x000000ff02037207 */ /* 0x000fe40002800000 */
[----:B------:R-:W-:-:S02]  /*34630*/  SEL R2, RZ, 0x4, P3 ;  /* 0x00000004ff027807 */ /* 0x000fc40001800000 */
[----:B------:R-:W-:-:S05]  /*34640*/  ISETP.NE.U32.AND P3, PT, R3, RZ, PT ;  /* 0x000000ff0300720c */ /* 0x000fca0003f65070 */
[----:B------:R-:W-:Y:S04]  /*34650*/  LDGSTS.E [R4+-0x76000], desc[UR48][R54.64], P0 ;  /* 0x8a00000036047fae */ /* 0x000fe80008121870 */
[----:B------:R4:W-:Y:S01]  /*34660*/  LDGSTS.E [R4+-0x75ff8], desc[UR48][R38.64], P1 ;  /* 0x8a00800026047fae */ /* 0x0009e20008921870 */
[----:B-1----:R-:W-:-:S04]  /*34670*/  SHF.R.U32.HI R214, RZ, 0x6, R215 ;  /* 0x00000006ffd67819 */ /* 0x002fc800000116d7 */
[----:B------:R-:W-:-:S04]  /*34680*/  SGXT.U32 R214, R214, 0x1 ;  /* 0x00000001d6d6781a */ /* 0x000fc80000000000 */
[----:B------:R-:W-:Y:S01]  /*34690*/  LOP3.LUT R214, R214, 0x6a, RZ, 0xfc, !PT ;  /* 0x0000006ad6d67812 */ /* 0x000fe200078efcff */
[----:B---3--:R-:W-:-:S03]  /*346a0*/  IMAD.WIDE R70, R252, 0x4, R230 ;  /* 0x00000004fc467825 */ /* 0x008fc600078e02e6 */
[----:B------:R-:W-:Y:S01]  /*346b0*/  ISETP.GE.AND P4, PT, R214, UR5, PT ;  /* 0x00000005d6007c0c */ /* 0x000fe2000bf86270 */
[----:B----4-:R-:W-:Y:S01]  /*346c0*/  IMAD.WIDE R38, R252, 0x4, R244 ;  /* 0x00000004fc267825 */ /* 0x010fe200078e02f4 */
[----:B------:R-:W-:Y:S02]  /*346d0*/  LDGSTS.E [R4+-0x74000], desc[UR48][R70.64], P2 ;  /* 0x8c00000046047fae */ /* 0x000fe40009121870 */
[----:B------:R-:W-:Y:S02]  /*346e0*/  SEL R3, RZ, 0x4, P4 ;  /* 0x00000004ff037807 */ /* 0x000fe40002000000 */
[----:B------:R-:W-:Y:S02]  /*346f0*/  STL.64 [R1+0xf30], R70 ;  /* 0x000f304601007387 */ /* 0x000fe40000100a00 */
[----:B------:R-:W-:Y:S02]  /*34700*/  SEL R54, R3, RZ, P5 ;  /* 0x000000ff03367207 */ /* 0x000fe40002800000 */
[----:B------:R-:W3:Y:S02]  /*34710*/  LDL.LU.64 R230, [R1+0xe20] ;  /* 0x000e200001e67983 */ /* 0x000ee40000300a00 */
[----:B------:R-:W-:-:S02]  /*34720*/  ISETP.NE.U32.AND P2, PT, R54, RZ, PT ;  /* 0x000000ff3600720c */ /* 0x000fc40003f45070 */
[----:B------:R2:W-:Y:S04]  /*34730*/  STL.64 [R1+0xf28], R38 ;  /* 0x000f282601007387 */ /* 0x0005e80000100a00 */
[----:B------:R2:W-:Y:S04]  /*34740*/  LDGSTS.E [R4+-0x73ff8], desc[UR48][R38.64], P3 ;  /* 0x8c00800026047fae */ /* 0x0005e80009921870 */
[----:B------:R-:W4:Y:S01]  /*34750*/  LDL.LU.64 R244, [R1+0xda8] ;  /* 0x000da80001f47983 */ /* 0x000f220000300a00 */
[----:B--2---:R-:W-:-:S05]  /*34760*/  IMAD.WIDE R38, R252, 0x4, R24 ;  /* 0x00000004fc267825 */ /* 0x004fca00078e0218 */
[----:B------:R1:W-:Y:S04]  /*34770*/  STL.64 [R1+0xec0], R38 ;  /* 0x000ec02601007387 */ /* 0x0003e80000100a00 */
[----:B------:R-:W2:Y:S01]  /*34780*/  LDL.LU.64 R24, [R1+0xda0] ;  /* 0x000da00001187983 */ /* 0x000ea20000300a00 */
[----:B------:R-:W-:-:S04]  /*34790*/  SEL R2, R2, RZ, P5 ;  /* 0x000000ff02027207 */ /* 0x000fc80002800000 */
[----:B------:R-:W-:-:S13]  /*347a0*/  ISETP.NE.U32.AND P1, PT, R2, RZ, PT ;  /* 0x000000ff0200720c */ /* 0x000fda0003f25070 */
[----:B------:R1:W-:Y:S01]  /*347b0*/  LDGSTS.E [R4+-0x72000], desc[UR48][R38.64], P1 ;  /* 0x8e00000026047fae */ /* 0x0003e20008921870 */
[----:B------:R-:W-:-:S05]  /*347c0*/  IMAD.WIDE R54, R252, 0x4, R136 ;  /* 0x00000004fc367825 */ /* 0x000fca00078e0288 */
[----:B------:R3:W-:Y:S04]  /*347d0*/  STL.64 [R1+0xeb8], R54 ;  /* 0x000eb83601007387 */ /* 0x0007e80000100a00 */
[----:B------:R-:W2:Y:S01]  /*347e0*/  LDL.LU.64 R136, [R1+0xa0] ;  /* 0x0000a00001887983 */ /* 0x000ea20000300a00 */
[----:B-1----:R-:W-:Y:S01]  /*347f0*/  IMAD.WIDE R38, R252, 0x4, R118 ;  /* 0x00000004fc267825 */ /* 0x002fe200078e0276 */
[----:B------:R-:W-:Y:S02]  /*34800*/  SHF.R.U32.HI R215, RZ, 0x6, R215 ;  /* 0x00000006ffd77819 */ /* 0x000fe400000116d7 */
[----:B------:R1:W-:Y:S04]  /*34810*/  LDGSTS.E [R4+-0x71ff8], desc[UR48][R54.64], P2 ;  /* 0x8e00800036047fae */ /* 0x0003e80009121870 */
[----:B------:R4:W-:Y:S04]  /*34820*/  STL.64 [R1+0x1020], R38 ;  /* 0x0010202601007387 */ /* 0x0009e80000100a00 */
[----:B------:R-:W2:Y:S01]  /*34830*/  LDL.LU.64 R118, [R1+0x98] ;  /* 0x0000980001767983 */ /* 0x000ea20000300a00 */
[----:B------:R-:W-:-:S04]  /*34840*/  SGXT.U32 R215, R215, 0x1 ;  /* 0x00000001d7d7781a */ /* 0x000fc80000000000 */
[----:B------:R-:W-:-:S04]  /*34850*/  LOP3.LUT R215, R215, 0xc, RZ, 0xfc, !PT ;  /* 0x0000000cd7d77812 */ /* 0x000fc800078efcff */
[----:B------:R-:W-:Y:S02]  /*34860*/  ISETP.GE.AND P0, PT, R215, UR5, PT ;  /* 0x00000005d7007c0c */ /* 0x000fe4000bf06270 */
[----:B------:R-:W1:Y:S02]  /*34870*/  S2R R215, SR_TID.X ;  /* 0x0000000000d77919 */ /* 0x000e640000002100 */
[----:B------:R-:W-:Y:S02]  /*34880*/  SEL R2, RZ, 0x4, P0 ;  /* 0x00000004ff027807 */ /* 0x000fe40000000000 */
[--C-:B-1----:R-:W-:Y:S02]  /*34890*/  SHF.R.U32.HI R214, RZ, 0x6, R215.reuse ;  /* 0x00000006ffd67819 */ /* 0x102fe400000116d7 */
        /* <DEDUP_REMOVED lines=10> */
[----:B------:R-:W-:-:S04]  /*34940*/  SGXT.U32 R214, R214, 0x1 ;  /* 0x00000001d6d6781a */ /* 0x000fc80000000000 */
[----:B------:R-:W-:-:S04]  /*34950*/  LOP3.LUT R214, R214, 0xe, RZ, 0xfc, !PT ;  /* 0x0000000ed6d67812 */ /* 0x000fc800078efcff */
[----:B------:R-:W-:Y:S02]  /*34960*/  ISETP.GE.AND P4, PT, R214, UR5, PT ;  /* 0x00000005d6007c0c */ /* 0x000fe4000bf86270 */
[----:B------:R-:W-:Y:S02]  /*34970*/  SEL R2, R2, RZ, P5 ;  /* 0x000000ff02027207 */ /* 0x000fe40002800000 */
[----:B------:R-:W-:Y:S02]  /*34980*/  SEL R3, RZ, 0x4, P4 ;  /* 0x00000004ff037807 */ /* 0x000fe40002000000 */
[----:B------:R-:W-:Y:S02]  /*34990*/  ISETP.NE.U32.AND P4, PT, R2, RZ, PT ;  /* 0x000000ff0200720c */ /* 0x000fe40003f85070 */
[----:B------:R-:W-:Y:S02]  /*349a0*/  SEL R3, R3, RZ, P5 ;  /* 0x000000ff03037207 */ /* 0x000fe40002800000 */
[----:B------:R-:W-:-:S02]  /*349b0*/  SEL R2, RZ, 0x4, P0 ;  /* 0x00000004ff027807 */ /* 0x000fc40000000000 */
[----:B-1----:R-:W-:Y:S01]  /*349c0*/  SHF.R.U32.HI R214, RZ, 0x6, R215 ;  /* 0x00000006ffd67819 */ /* 0x002fe200000116d7 */
[----:B---3--:R-:W-:Y:S01]  /*349d0*/  IMAD.WIDE R70, R252, 0x4, R230 ;  /* 0x00000004fc467825 */ /* 0x008fe200078e02e6 */
[----:B------:R-:W-:-:S05]  /*349e0*/  SHF.R.U32.HI R215, RZ, 0x6, R215 ;  /* 0x00000006ffd77819 */ /* 0x000fca00000116d7 */
[----:B------:R4:W-:Y:S01]  /*349f0*/  LDGSTS.E [R5+-0x78000], desc[UR48][R38.64], P4 ;  /* 0x8800000026057fae */ /* 0x0009e2000a121870 */
[----:B------:R-:W-:Y:S02]  /*34a00*/  SGXT.U32 R214, R214, 0x1 ;  /* 0x00000001d6d6781a */ /* 0x000fe40000000000 */
[----:B------:R-:W-:Y:S02]  /*34a10*/  SGXT.U32 R215, R215, 0x1 ;  /* 0x00000001d7d7781a */ /* 0x000fe40000000000 */
[----:B------:R-:W-:Y:S02]  /*34a20*/  LOP3.LUT R214, R214, 0x4c, RZ, 0xfc, !PT ;  /* 0x0000004cd6d67812 */ /* 0x000fe400078efcff */
[----:B------:R-:W-:Y:S02]  /*34a30*/  LOP3.LUT R215, R215, 0x4e, RZ, 0xfc, !PT ;  /* 0x0000004ed7d77812 */ /* 0x000fe400078efcff */
[----:B------:R-:W-:Y:S02]  /*34a40*/  ISETP.NE.U32.AND P0, PT, R3, RZ, PT ;  /* 0x000000ff0300720c */ /* 0x000fe40003f05070 */
[----:B------:R-:W-:-:S02]  /*34a50*/  SEL R3, R2, RZ, P5 ;  /* 0x000000ff02037207 */ /* 0x000fc40002800000 */
[----:B------:R-:W-:Y:S02]  /*34a60*/  ISETP.GE.AND P1, PT, R214, UR5, PT ;  /* 0x00000005d6007c0c */ /* 0x000fe4000bf26270 */
[----:B------:R-:W-:Y:S02]  /*34a70*/  ISETP.GE.AND P2, PT, R215, UR5, PT ;  /* 0x00000005d7007c0c */ /* 0x000fe4000bf46270 */
[----:B------:R-:W1:Y:S01]  /*34a80*/  S2R R215, SR_TID.X ;  /* 0x0000000000d77919 */ /* 0x000e620000002100 */
[----:B------:R-:W-:Y:S02]  /*34a90*/  SEL R2, RZ, 0x4, P3 ;  /* 0x00000004ff027807 */ /* 0x000fe40001800000 */
[----:B------:R-:W-:Y:S02]  /*34aa0*/  ISETP.NE.U32.AND P3, PT, R3, RZ, PT ;  /* 0x000000ff0300720c */ /* 0x000fe40003f65070 */
[----:B------:R-:W-:Y:S01]  /*34ab0*/  SEL R3, RZ, 0x4, P1 ;  /* 0x00000004ff037807 */ /* 0x000fe20000800000 */
[----:B------:R-:W-:Y:S03]  /*34ac0*/  LDGSTS.E [R5+-0x77ff8], desc[UR48][R70.64], P0 ;  /* 0x8800800046057fae */ /* 0x000fe60008121870 */
[----:B------:R-:W-:-:S04]  /*34ad0*/  SEL R54, R3, RZ, P5 ;  /* 0x000000ff03367207 */ /* 0x000fc80002800000 */
[----:B------:R-:W-:Y:S01]  /*34ae0*/  ISETP.NE.U32.AND P0, PT, R54, RZ, PT ;  /* 0x000000ff3600720c */ /* 0x000fe20003f05070 */
[----:B----4-:R-:W-:Y:S01]  /*34af0*/  IMAD.WIDE R38, R252, 0x4, R244 ;  /* 0x00000004fc267825 */ /* 0x010fe200078e02f4 */
[----:B------:R-:W-:Y:S04]  /*34b00*/  STL.64 [R1+0x1018], R70 ;  /* 0x0010184601007387 */ /* 0x000fe80000100a00 */
[----:B------:R-:W3:Y:S04]  /*34b10*/  LDL.LU.64 R230, [R1+0x30] ;  /* 0x0000300001e67983 */ /* 0x000ee80000300a00 */
[----:B------:R2:W-:Y:S04]  /*34b20*/  STL.64 [R1+0xfa0], R38 ;  /* 0x000fa02601007387 */ /* 0x0005e80000100a00 */
[----:B------:R-:W4:Y:S04]  /*34b30*/  LDL.LU.64 R244, [R1+0x28] ;  /* 0x0000280001f47983 */ /* 0x000f280000300a00 */
[----:B------:R2:W-:Y:S01]  /*34b40*/  LDGSTS.E [R5+-0x76000], desc[UR48][R38.64], P3 ;  /* 0x8a00000026057fae */ /* 0x0005e20009921870 */
[----:B-1----:R-:W-:-:S04]  /*34b50*/  SHF.R.U32.HI R214, RZ, 0x6, R215 ;  /* 0x00000006ffd67819 */ /* 0x002fc800000116d7 */
[----:B------:R-:W-:-:S04]  /*34b60*/  SGXT.U32 R214, R214, 0x1 ;  /* 0x00000001d6d6781a */ /* 0x000fc80000000000 */
[----:B------:R-:W-:Y:S01]  /*34b70*/  LOP3.LUT R214, R214, 0x6c, RZ, 0xfc, !PT ;  /* 0x0000006cd6d67812 */ /* 0x000fe200078efcff */
[----:B--2---:R-:W-:-:S03]  /*34b80*/  IMAD.WIDE R38, R252, 0x4, R24 ;  /* 0x00000004fc267825 */ /* 0x004fc600078e0218 */
[----:B------:R-:W-:Y:S02]  /*34b90*/  ISETP.GE.AND P1, PT, R214, UR5, PT ;  /* 0x00000005d6007c0c */ /* 0x000fe4000bf26270 */
[----:B------:R1:W-:Y:S04]  /*34ba0*/  STL.64 [R1+0xf98], R38 ;  /* 0x000f982601007387 */ /* 0x0003e80000100a00 */
[----:B------:R-:W2:Y:S01]  /*34bb0*/  LDL.LU.64 R24, [R1+0xe18] ;  /* 0x000e180001187983 */ /* 0x000ea20000300a00 */
[----:B------:R-:W-:-:S04]  /*34bc0*/  SEL R2, R2, RZ, P5 ;  /* 0x000000ff02027207 */ /* 0x000fc80002800000 */
[----:B------:R-:W-:-:S13]  /*34bd0*/  ISETP.NE.U32.AND P4, PT, R2, RZ, PT ;  /* 0x000000ff0200720c */ /* 0x000fda0003f85070 */
[----:B------:R1:W-:Y:S01]  /*34be0*/  LDGSTS.E [R5+-0x75ff8], desc[UR48][R38.64], P4 ;  /* 0x8a00800026057fae */ /* 0x0003e2000a121870 */
[----:B------:R-:W-:Y:S02]  /*34bf0*/  IMAD.WIDE R54, R252, 0x4, R136 ;  /* 0x00000004fc367825 */ /* 0x000fe400078e0288 */
[----:B------:R-:W1:Y:S03]  /*34c00*/  S2R R137, SR_TID.X ;  /* 0x0000000000897919 */ /* 0x000e660000002100 */
[----:B------:R-:W-:Y:S01]  /*34c10*/  STL.64 [R1+0xf20], R54 ;  /* 0x000f203601007387 */ /* 0x000fe20000100a00 */
[----:B------:R-:W-:Y:S02]  /*34c20*/  SHF.R.U32.HI R215, RZ, 0x6, R215 ;  /* 0x00000006ffd77819 */ /* 0x000fe400000116d7 */
[----:B------:R-:W-:Y:S01]  /*34c30*/  SEL R2, RZ, 0x4, P2 ;  /* 0x00000004ff027807 */ /* 0x000fe20001000000 */
[----:B------:R-:W-:Y:S01]  /*34c40*/  LDGSTS.E [R5+-0x74000], desc[UR48][R54.64], P0 ;  /* 0x8c00000036057fae */ /* 0x000fe20008121870 */
[----:B-1----:R-:W-:-:S03]  /*34c50*/  SHF.R.U32.HI R214, RZ, 0x6, R137 ;  /* 0x00000006ffd67819 */ /* 0x002fc60000011689 */
[----:B------:R-:W2:Y:S01]  /*34c60*/  LDL.LU.64 R136, [R1+0xe10] ;  /* 0x000e100001887983 */ /* 0x000ea20000300a00 */
[----:B------:R-:W-:-:S05]  /*34c70*/  IMAD.WIDE R38, R252, 0x4, R118 ;  /* 0x00000004fc267825 */ /* 0x000fca00078e0276 */
[----:B------:R4:W-:Y:S04]  /*34c80*/  STL.64 [R1+0xf18], R38 ;  /* 0x000f182601007387 */ /* 0x0009e80000100a00 */
[----:B------:R-:W2:Y:S01]  /*34c90*/  LDL.LU.64 R118, [R1+0xd90] ;  /* 0x000d900001767983 */ /* 0x000ea20000300a00 */
        /* <DEDUP_REMOVED lines=14> */
[----:B------:R-:W-:Y:S02]  /*34d80*/  SGXT.U32 R214, R214, 0x1 ;  /* 0x00000001d6d6781a */ /* 0x000fe40000000000 */
[----:B------:R-:W-:Y:S02]  /*34d90*/  SEL R2, R2, RZ, P5 ;  /* 0x000000ff02027207 */ /* 0x000fe40002800000 */
[----:B------:R-:W-:Y:S02]  /*34da0*/  SEL R3, RZ, 0x4, P1 ;  /* 0x00000004ff037807 */ /* 0x000fe40000800000 */
[----:B------:R-:W-:Y:S02]  /*34db0*/  LOP3.LUT R214, R214, 0x12, RZ, 0xfc, !PT ;  /* 0x00000012d6d67812 */ /* 0x000fe400078efcff */
[----:B------:R-:W-:-:S02]  /*34dc0*/  ISETP.NE.U32.AND P1, PT, R2, RZ, PT ;  /* 0x000000ff0200720c */ /* 0x000fc40003f25070 */
[----:B------:R-:W-:Y:S02]  /*34dd0*/  SEL R3, R3, RZ, P5 ;  /* 0x000000ff03037207 */ /* 0x000fe40002800000 */
[----:B------:R-:W-:Y:S02]  /*34de0*/  SEL R2, RZ, 0x4, P2 ;  /* 0x00000004ff027807 */ /* 0x000fe40001000000 */
[----:B------:R-:W-:Y:S02]  /*34df0*/  ISETP.GE.AND P4, PT, R214, UR5, PT ;  /* 0x00000005d6007c0c */ /* 0x000fe4000bf86270 */
[----:B------:R-:W-:Y:S02]  /*34e00*/  ISETP.NE.U32.AND P2, PT, R3, RZ, PT ;  /* 0x000000ff0300720c */ /* 0x000fe40003f45070 */
[----:B------:R-:W-:Y:S02]  /*34e10*/  SEL R3, R2, RZ, P5 ;  /* 0x000000ff02037207 */ /* 0x000fe40002800000 */
[----:B------:R-:W-:Y:S01]  /*34e20*/  SEL R2, RZ, 0x4, P3 ;  /* 0x00000004ff027807 */ /* 0x000fe20001800000 */
[----:B------:R4:W-:Y:S01]  /*34e30*/  LDGSTS.E [R5+-0x73ff8], desc[UR48][R38.64], P1 ;  /* 0x8c00800026057fae */ /* 0x0009e20008921870 */
[----:B-1----:R-:W-:-:S02]  /*34e40*/  SHF.R.U32.HI R214, RZ, 0x6, R215 ;  /* 0x00000006ffd67819 */ /* 0x002fc400000116d7 */
[----:B------:R-:W-:-:S04]  /*34e50*/  SHF.R.U32.HI R215, RZ, 0x6, R215 ;  /* 0x00000006ffd77819 */ /* 0x000fc800000116d7 */
[----:B------:R-:W-:Y:S02]  /*34e60*/  SGXT.U32 R215, R215, 0x1 ;  /* 0x00000001d7d7781a */ /* 0x000fe40000000000 */
[----:B------:R-:W-:Y:S02]  /*34e70*/  SEL R2, R2, RZ, P5 ;  /* 0x000000ff02027207 */ /* 0x000fe40002800000 */
[----:B------:R-:W-:Y:S02]  /*34e80*/  LOP3.LUT R215, R215, 0x50, RZ, 0xfc, !PT ;  /* 0x00000050d7d77812 */ /* 0x000fe400078efcff */
[----:B------:R-:W-:Y:S02]  /*34e90*/  ISETP.NE.U32.AND P1, PT, R2, RZ, PT ;  /* 0x000000ff0200720c */ /* 0x000fe40003f25070 */
[----:B------:R-:W-:Y:S02]  /*34ea0*/  SEL R2, RZ, 0x4, P0 ;  /* 0x00000004ff027807 */ /* 0x000fe40000000000 */
[----:B------:R-:W-:-:S02]  /*34eb0*/  ISETP.GE.AND P0, PT, R215, UR5, PT ;  /* 0x00000005d7007c0c */ /* 0x000fc4000bf06270 */
[----:B------:R-:W1:Y:S01]  /*34ec0*/  S2R R215, SR_TID.X ;  /* 0x0000000000d77919 */ /* 0x000e620000002100 */
[----:B------:R-:W-:Y:S01]  /*34ed0*/  ISETP.NE.U32.AND P3, PT, R3, RZ, PT ;  /* 0x000000ff0300720c */ /* 0x000fe20003f65070 */
[----:B---3--:R-:W-:-:S04]  /*34ee0*/  IMAD.WIDE R70, R252, 0x4, R230 ;  /* 0x00000004fc467825 */ /* 0x008fc800078e02e6 */
[----:B----4-:R-:W-:Y:S01]  /*34ef0*/  IMAD.WIDE R38, R252, 0x4, R244 ;  /* 0x00000004fc267825 */ /* 0x010fe200078e02f4 */
[----:B------:R-:W-:Y:S04]  /*34f00*/  STL.64 [R1+0xeb0], R70 ;  /* 0x000eb04601007387 */ /* 0x000fe80000100a00 */
[----:B------:R-:W3:Y:S04]  /*34f10*/  LDL.LU.64 R230, [R1+0xd68] ;  /* 0x000d680001e67983 */ /* 0x000ee80000300a00 */
[----:B------:R-:W-:Y:S04]  /*34f20*/  STL.64 [R1+0xea8], R38 ;  /* 0x000ea82601007387 */ /* 0x000fe80000100a00 */
[----:B------:R-:W4:Y:S04]  /*34f30*/  LDL.LU.64 R244, [R1+0x90] ;  /* 0x0000900001f47983 */ /* 0x000f280000300a00 */
[----:B------:R-:W-:Y:S04]  /*34f40*/  LDGSTS.E [R5+-0x72000], desc[UR48][R70.64], P2 ;  /* 0x8e00000046057fae */ /* 0x000fe80009121870 */
[----:B------:R2:W-:Y:S01]  /*34f50*/  LDGSTS.E [R5+-0x71ff8], desc[UR48][R38.64], P3 ;  /* 0x8e00800026057fae */ /* 0x0005e20009921870 */
[----:B-1----:R-:W-:-:S04]  /*34f60*/  SHF.R.U32.HI R215, RZ, 0x6, R215 ;  /* 0x00000006ffd77819 */ /* 0x002fc800000116d7 */
[----:B------:R-:W-:Y:S01]  /*34f70*/  SGXT.U32 R215, R215, 0x1 ;  /* 0x00000001d7d7781a */ /* 0x000fe20000000000 */
[----:B------:R2:W-:Y:S03]  /*34f80*/  STL.64 [R1+0x1948], R4 ;  /* 0x0019480401007387 */ /* 0x0005e60000100a00 */
[----:B------:R-:W-:-:S04]  /*34f90*/  LOP3.LUT R215, R215, 0x52, RZ, 0xfc, !PT ;  /* 0x00000052d7d77812 */ /* 0x000fc800078efcff */
[----:B------:R-:W-:Y:S02]  /*34fa0*/  ISETP.GE.AND P3, PT, R215, UR5, PT ;  /* 0x00000005d7007c0c */ /* 0x000fe4000bf66270 */
[----:B------:R-:W1:Y:S01]  /*34fb0*/  S2R R215, SR_TID.X ;  /* 0x0000000000d77919 */ /* 0x000e620000002100 */
[----:B--2---:R-:W-:-:S05]  /*34fc0*/  IMAD.WIDE R4, R252, 0x4, R24 ;  /* 0x00000004fc047825 */ /* 0x004fca00078e0218 */
[----:B------:R2:W-:Y:S04]  /*34fd0*/  STL.64 [R1+0x1010], R4 ;  /* 0x0010100401007387 */ /* 0x0005e80000100a00 */
[----:B------:R-:W4:Y:S01]  /*34fe0*/  LDL.LU.64 R24, [R1+0x88] ;  /* 0x0000880001187983 */ /* 0x000f220000300a00 */
[----:B------:R-:W-:Y:S02]  /*34ff0*/  SGXT.U32 R214, R214, 0x1 ;  /* 0x00000001d6d6781a */ /* 0x000fe40000000000 */
[----:B------:R-:W-:Y:S01]  /*35000*/  SEL R3, RZ, 0x4, P4 ;  /* 0x00000004ff037807 */ /* 0x000fe20002000000 */
[----:B------:R2:W-:Y:S01]  /*35010*/  LDGSTS.E [R8+-0x78000], desc[UR48][R4.64], P1 ;  /* 0x8800000004087fae */ /* 0x0005e20008921870 */
[----:B------:R-:W-:Y:S02]  /*35020*/  LOP3.LUT R214, R214, 0x32, RZ, 0xfc, !PT ;  /* 0x00000032d6d67812 */ /* 0x000fe400078efcff */
[----:B------:R-:W-:-:S02]  /*35030*/  SEL R54, R3, RZ, P5 ;  /* 0x000000ff03367207 */ /* 0x000fc40002800000 */
[----:B------:R-:W-:Y:S02]  /*35040*/  ISETP.GE.AND P4, PT, R214, UR5, PT ;  /* 0x00000005d6007c0c */ /* 0x000fe4000bf86270 */
[----:B------:R-:W-:Y:S02]  /*35050*/  ISETP.NE.U32.AND P2, PT, R54, RZ, PT ;  /* 0x000000ff3600720c */ /* 0x000fe40003f45070 */
[--C-:B-1----:R-:W-:Y:S02]  /*35060*/  SHF.R.U32.HI R214, RZ, 0x6, R215.reuse ;  /* 0x00000006ffd67819 */ /* 0x102fe400000116d7 */
[----:B------:R-:W-:Y:S02]  /*35070*/  SHF.R.U32.HI R215, RZ, 0x6, R215 ;  /* 0x00000006ffd77819 */ /* 0x000fe400000116d7 */
[----:B------:R-:W-:Y:S02]  /*35080*/  SGXT.U32 R214, R214, 0x1 ;  /* 0x00000001d6d6781a */ /* 0x000fe40000000000 */
[----:B------:R-:W-:-:S02]  /*35090*/  SGXT.U32 R215, R215, 0x1 ;  /* 0x00000001d7d7781a */ /* 0x000fc40000000000 */
[----:B------:R-:W-:Y:S02]  /*350a0*/  LOP3.LUT R214, R214, 0x70, RZ, 0xfc, !PT ;  /* 0x00000070d6d67812 */ /* 0x000fe400078efcff */
[----:B------:R-:W-:Y:S02]  /*350b0*/  LOP3.LUT R215, R215, 0x72, RZ, 0xfc, !PT ;  /* 0x00000072d7d77812 */ /* 0x000fe400078efcff */
[----:B------:R-:W-:Y:S01]  /*350c0*/  ISETP.GE.AND P1, PT, R214, UR5, PT ;  /* 0x00000005d6007c0c */ /* 0x000fe2000bf26270 */
[----:B------:R-:W-:-:S05]  /*350d0*/  IMAD.WIDE R38, R252, 0x4, R136 ;  /* 0x00000004fc267825 */ /* 0x000fca00078e0288 */
[----:B------:R1:W-:Y:S04]  /*350e0*/  STL.64 [R1+0x1008], R38 ;  /* 0x0010082601007387 */ /* 0x0003e80000100a00 */
[----:B------:R-:W4:Y:S01]  /*350f0*/  LDL.LU.64 R136, [R1+0x20] ;  /* 0x0000200001887983 */ /* 0x000f220000300a00 */
[----:B--2---:R-:W-:-:S03]  /*35100*/  IMAD.WIDE R4, R252, 0x4, R118 ;  /* 0x00000004fc047825 */ /* 0x004fc600078e0276 */
[----:B------:R1:W-:Y:S01]  /*35110*/  LDGSTS.E [R8+-0x77ff8], desc[UR48][R38.64], P2 ;  /* 0x8800800026087fae */ /* 0x0003e20009121870 */
[----:B------:R-:W-:-:S03]  /*35120*/  ISETP.GE.AND P2, PT, R215, UR5, PT ;  /* 0x00000005d7007c0c */ /* 0x000fc6000bf46270 */
[----:B------:R4:W-:Y:S04]  /*35130*/  STL.64 [R1+0xf90], R4 ;  /* 0x000f900401007387 */ /* 0x0009e80000100a00 */
[----:B------:R-:W2:Y:S01]  /*35140*/  LDL.LU.64 R214, [R1+0x18] ;  /* 0x0000180001d67983 */ /* 0x000ea20000300a00 */
[----:B------:R-:W-:Y:S02]  /*35150*/  SEL R2, R2, RZ, P5 ;  /* 0x000000ff02027207 */ /* 0x000fe40002800000 */
[----:B------:R-:W-:Y:S02]  /*35160*/  SEL R3, RZ, 0x4, P4 ;  /* 0x00000004ff037807 */ /* 0x000fe40002000000 */
[----:B------:R-:W-:Y:S02]  /*35170*/  ISETP.NE.U32.AND P4, PT, R2, RZ, PT ;  /* 0x000000ff0200720c */ /* 0x000fe40003f85070 */
[----:B------:R-:W-:-:S02]  /*35180*/  SEL R3, R3, RZ, P5 ;  /* 0x000000ff03037207 */ /* 0x000fc40002800000 */
[----:B------:R-:W-:Y:S02]  /*35190*/  SEL R2, RZ, 0x4, P0 ;  /* 0x00000004ff027807 */ /* 0x000fe40000000000 */
[----:B------:R-:W-:Y:S02]  /*351a0*/  ISETP.NE.U32.AND P0, PT, R3, RZ, PT ;  /* 0x000000ff0300720c */ /* 0x000fe40003f05070 */
[----:B------:R-:W-:Y:S02]  /*351b0*/  SEL R3, R2, RZ, P5 ;  /* 0x000000ff02037207 */ /* 0x000fe40002800000 */
[----:B------:R-:W-:Y:S02]  /*351c0*/  SEL R2, RZ, 0x4, P3 ;  /* 0x00000004ff027807 */ /* 0x000fe40001800000 */
[----:B------:R-:W-:Y:S01]  /*351d0*/  ISETP.NE.U32.AND P3, PT, R3, RZ, PT ;  /* 0x000000ff0300720c */ /* 0x000fe20003f65070 */
[----:B------:R4:W-:Y:S01]  /*351e0*/  LDGSTS.E [R8+-0x76000], desc[UR48][R4.64], P4 ;  /* 0x8a00000004087fae */ /* 0x0009e2000a121870 */
[----:B------:R-:W-:-:S04]  /*351f0*/  SEL R3, RZ, 0x4, P1 ;  /* 0x00000004ff037807 */ /* 0x000fc80000800000 */
[----:B-1----:R-:W-:Y:S02]  /*35200*/  SEL R38, R3, RZ, P5 ;  /* 0x000000ff03267207 */ /* 0x002fe40002800000 */
[----:B------:R-:W-:-:S04]  /*35210*/  SEL R2, R2, RZ, P5 ;  /* 0x000000ff02027207 */ /* 0x000fc80002800000 */
[----:B------:R-:W-:Y:S01]  /*35220*/  ISETP.NE.U32.AND P4, PT, R2, RZ, PT ;  /* 0x000000ff0200720c */ /* 0x000fe20003f85070 */
[----:B---3--:R-:W-:-:S05]  /*35230*/  IMAD.WIDE R54, R252, 0x4, R230 ;  /* 0x00000004fc367825 */ /* 0x008fca00078e02e6 */
[----:B------:R-:W-:Y:S01]  /*35240*/  LDGSTS.E [R8+-0x75ff8], desc[UR48][R54.64], P0 ;  /* 0x8a00800036087fae */ /* 0x000fe20008121870 */
[----:B------:R-:W-:Y:S01]  /*35250*/  ISETP.NE.U32.AND P0, PT, R38, RZ, PT ;  /* 0x000000ff2600720c */ /* 0x000fe20003f05070 */
[C---:B----4-:R-:W-:Y:S02]  /*35260*/  IMAD.WIDE R4, R252.reuse, 0x4, R244 ;  /* 0x00000004fc047825 */ /* 0x050fe400078e02f4 */
[----:B------:R-:W-:Y:S04]  /*35270*/  STL.64 [R1+0xf88], R54 ;  /* 0x000f883601007387 */ /* 0x000fe80000100a00 */
[----:B------:R-:W3:Y:S04]  /*35280*/  LDL.LU.64 R230, [R1+0xe08] ;  /* 0x000e080001e67983 */ /* 0x000ee80000300a00 */
[----:B------:R1:W-:Y:S04]  /*35290*/  STL.64 [R1+0xf10], R4 ;  /* 0x000f100401007387 */ /* 0x0003e80000100a00 */
[----:B------:R1:W-:Y:S04]  /*352a0*/  LDGSTS.E [R8+-0x74000], desc[UR48][R4.64], P3 ;  /* 0x8c00000004087fae */ /* 0x0003e80009921870 */
[----:B------:R-:W4:Y:S01]  /*352b0*/  LDL.LU.64 R244, [R1+0xe00] ;  /* 0x000e000001f47983 */ /* 0x000f220000300a00 */
[----:B-1----:R-:W-:-:S05]  /*352c0*/  IMAD.WIDE R4, R252, 0x4, R24 ;  /* 0x00000004fc047825 */ /* 0x002fca00078e0218 */
[----:B------:R2:W-:Y:S04]  /*352d0*/  STL.64 [R1+0xf08], R4 ;  /* 0x000f080401007387 */ /* 0x0005e80000100a00 */
[----:B------:R-:W4:Y:S04]  /*352e0*/  LDL.LU.64 R24, [R1+0xd30] ;  /* 0x000d300001187983 */ /* 0x000f280000300a00 */
[----:B------:R2:W-:Y:S01]  /*352f0*/  LDGSTS.E [R8+-0x73ff8], desc[UR48][R4.64], P4 ;  /* 0x8c00800004087fae */ /* 0x0005e2000a121870 */
[C---:B------:R-:W-:Y:S02]  /*35300*/  IMAD.WIDE R38, R252.reuse, 0x4, R136 ;  /* 0x00000004fc267825 */ /* 0x040fe400078e0288 */
[----:B------:R-:W1:Y:S03]  /*35310*/  S2R R137, SR_TID.X ;  /* 0x0000000000897919 */ /* 0x000e660000002100 */
[----:B------:R1:W-:Y:S04]  /*35320*/  STL.64 [R1+0xea0], R38 ;  /* 0x000ea02601007387 */ /* 0x0003e80000100a00 */
[----:B------:R1:W-:Y:S01]  /*35330*/  LDGSTS.E [R8+-0x72000], desc[UR48][R38.64], P0 ;  /* 0x8e00000026087fae */ /* 0x0003e20008121870 */
[----:B--2---:R-:W-:-:S03]  /*35340*/  IMAD.WIDE R4, R252, 0x4, R214 ;  /* 0x00000004fc047825 */ /* 0x004fc600078e02d6 */
[----:B------:R-:W2:Y:S04]  /*35350*/  LDL.LU.64 R214, [R1+0xd10] ;  /* 0x000d100001d67983 */ /* 0x000ea80000300a00 */
[----:B------:R4:W-:Y:S01]  /*35360*/  STL.64 [R1+0xe98], R4 ;  /* 0x000e980401007387 */ /* 0x0009e20000100a00 */
[--C-:B-1----:R-:W-:Y:S02]  /*35370*/  SHF.R.U32.HI R136, RZ, 0x6, R137.reuse ;  /* 0x00000006ff887819 */ /* 0x102fe40000011689 */
[----:B------:R-:W-:Y:S02]  /*35380*/  SHF.R.U32.HI R137, RZ, 0x6, R137 ;  /* 0x00000006ff897819 */ /* 0x000fe40000011689 */
[----:B------:R-:W-:Y:S02]  /*35390*/  SGXT.U32 R136, R136, 0x1 ;  /* 0x000000018888781a */ /* 0x000fe40000000000 */
[----:B------:R-:W-:-:S02]  /*353a0*/  SGXT.U32 R137, R137, 0x1 ;  /* 0x000000018989781a */ /* 0x000fc40000000000 */
[----:B------:R-:W-:Y:S02]  /*353b0*/  LOP3.LUT R136, R136, 0x36, RZ, 0xfc, !PT ;  /* 0x0000003688887812 */ /* 0x000fe400078efcff */
[----:B------:R-:W-:Y:S02]  /*353c0*/  LOP3.LUT R137, R137, 0x54, RZ, 0xfc, !PT ;  /* 0x0000005489897812 */ /* 0x000fe400078efcff */
[----:B------:R-:W-:Y:S02]  /*353d0*/  ISETP.GE.AND P4, PT, R136, UR5, PT ;  /* 0x0000000588007c0c */ /* 0x000fe4000bf86270 */
[----:B------:R-:W-:Y:S02]  /*353e0*/  ISETP.GE.AND P0, PT, R137, UR5, PT ;  /* 0x0000000589007c0c */ /* 0x000fe4000bf06270 */
[----:B------:R-:W2:Y:S01]  /*353f0*/  LDL.LU.64 R136, [R1+0x80] ;  /* 0x0000800001887983 */ /* 0x000ea20000300a00 */
[----:B------:R-:W1:Y:S01]  /*35400*/  S2R R118, SR_TID.X ;  /* 0x0000000000767919 */ /* 0x000e620000002100 */
[----:B------:R-:W-:-:S02]  /*35410*/  SEL R2, RZ, 0x4, P2 ;  /* 0x00000004ff027807 */ /* 0x000fc40001000000 */
[----:B-1----:R-:W-:-:S04]  /*35420*/  SHF.R.U32.HI R119, RZ, 0x6, R118 ;  /* 0x00000006ff777819 */ /* 0x002fc80000011676 */
[----:B------:R-:W-:-:S04]  /*35430*/  SGXT.U32 R119, R119, 0x1 ;  /* 0x000000017777781a */ /* 0x000fc80000000000 */
[----:B------:R-:W-:-:S04]  /*35440*/  LOP3.LUT R119, R119, 0x16, RZ, 0xfc, !PT ;  /* 0x0000001677777812 */ /* 0x000fc800078efcff */
[----:B------:R-:W-:Y:S02]  /*35450*/  ISETP.GE.AND P2, PT, R119, UR5, PT ;  /* 0x0000000577007c0c */ /* 0x000fe4000bf46270 */
[----:B------:R-:W1:Y:S01]  /*35460*/  S2R R119, SR_TID.X ;  /* 0x0000000000777919 */ /* 0x000e620000002100 */
[----:B------:R-:W-:-:S04]  /*35470*/  SHF.R.U32.HI R118, RZ, 0x6, R118 ;  /* 0x00000006ff767819 */ /* 0x000fc80000011676 */
[----:B------:R-:W-:-:S04]  /*35480*/  SGXT.U32 R118, R118, 0x1 ;  /* 0x000000017676781a */ /* 0x000fc80000000000 */
[----:B------:R-:W-:-:S04]  /*35490*/  LOP3.LUT R118, R118, 0x14, RZ, 0xfc, !PT ;  /* 0x0000001476767812 */ /* 0x000fc800078efcff */
[----:B------:R-:W-:Y:S02]  /*354a0*/  ISETP.GE.AND P1, PT, R118, UR5, PT ;  /* 0x0000000576007c0c */ /* 0x000fe4000bf26270 */
[----:B------:R-:W-:Y:S02]  /*354b0*/  SEL R2, R2, RZ, P5 ;  /* 0x000000ff02027207 */ /* 0x000fe40002800000 */
[----:B------:R-:W-:Y:S02]  /*354c0*/  SEL R3, RZ, 0x4, P1 ;  /* 0x00000004ff037807 */ /* 0x000fe40000800000 */
[----:B------:R-:W-:Y:S02]  /*354d0*/  ISETP.NE.U32.AND P1, PT, R2, RZ, PT ;  /* 0x000000ff0200720c */ /* 0x000fe40003f25070 */
[----:B------:R-:W-:Y:S02]  /*354e0*/  SEL R3, R3, RZ, P5 ;  /* 0x000000ff03037207 */ /* 0x000fe40002800000 */
[----:B-1----:R-:W-:-:S09]  /*354f0*/  SHF.R.U32.HI R119, RZ, 0x6, R119 ;  /* 0x00000006ff777819 */ /* 0x002fd20000011677 */
[----:B------:R4:W-:Y:S01]  /*35500*/  LDGSTS.E [R8+-0x71ff8], desc[UR48][R4.64], P1 ;  /* 0x8e00800004087fae */ /* 0x0009e20008921870 */
[----:B------:R-:W-:Y:S02]  /*35510*/  SGXT.U32 R119, R119, 0x1 ;  /* 0x000000017777781a */ /* 0x000fe40000000000 */
[----:B------:R-:W-:Y:S02]  /*35520*/  SEL R2, RZ, 0x4, P2 ;  /* 0x00000004ff027807 */ /* 0x000fe40001000000 */
[----:B------:R-:W-:Y:S02]  /*35530*/  LOP3.LUT R119, R119, 0x34, RZ, 0xfc, !PT ;  /* 0x0000003477777812 */ /* 0x000fe400078efcff */
[----:B------:R-:W-:Y:S02]  /*35540*/  ISETP.NE.U32.AND P2, PT, R3, RZ, PT ;  /* 0x000000ff0300720c */ /* 0x000fe40003f45070 */
[----:B------:R-:W-:Y:S02]  /*35550*/  ISETP.GE.AND P3, PT, R119, UR5, PT ;  /* 0x0000000577007c0c */ /* 0x000fe4000bf66270 */
[----:B------:R-:W-:-:S02]  /*35560*/  SEL R3, R2, RZ, P5 ;  /* 0x000000ff02037207 */ /* 0x000fc40002800000 */
[----:B------:R-:W-:Y:S02]  /*35570*/  SEL R2, RZ, 0x4, P3 ;  /* 0x00000004ff027807 */ /* 0x000fe40001800000 */
[----:B------:R-:W-:Y:S02]  /*35580*/  ISETP.NE.U32.AND P3, PT, R3, RZ, PT ;  /* 0x000000ff0300720c */ /* 0x000fe40003f65070 */
[----:B------:R-:W-:Y:S02]  /*35590*/  SEL R2, R2, RZ, P5 ;  /* 0x000000ff02027207 */ /* 0x000fe40002800000 */
[----:B------:R-:W-:Y:S02]  /*355a0*/  SEL R3, RZ, 0x4, P4 ;  /* 0x00000004ff037807 */ /* 0x000fe40002000000 */
[----:B------:R-:W-:Y:S02]  /*355b0*/  ISETP.NE.U32.AND P1, PT, R2, RZ, PT ;  /* 0x000000ff0200720c */ /* 0x000fe40003f25070 */
[----:B------:R-:W-:Y:S01]  /*355c0*/  SEL R38, R3, RZ, P5 ;  /* 0x000000ff03267207 */ /* 0x000fe20002800000 */
[----:B---3--:R-:W-:-:S05]  /*355d0*/  IMAD.WIDE R54, R252, 0x4, R230 ;  /* 0x00000004fc367825 */ /* 0x008fca00078e02e6 */
[----:B------:R-:W-:Y:S04]  /*355e0*/  STL.64 [R1+0x1000], R54 ;  /* 0x0010003601007387 */ /* 0x000fe80000100a00 */
[----:B------:R-:W3:Y:S01]  /*355f0*/  LDL.LU.64 R230, [R1+0x78] ;  /* 0x0000780001e67983 */ /* 0x000ee20000300a00 */
[----:B----4-:R-:W-:-:S03]  /*35600*/  IMAD.WIDE R4, R252, 0x4, R244 ;  /* 0x00000004fc047825 */ /* 0x010fc600078e02f4 */
[----:B------:R-:W-:Y:S01]  /*35610*/  LDGSTS.E [R9+-0x78000], desc[UR48][R54.64], P2 ;  /* 0x8800000036097fae */ /* 0x000fe20009121870 */
[----:B------:R-:W-:-:S03]  /*35620*/  ISETP.NE.U32.AND P2, PT, R38, RZ, PT ;  /* 0x000000ff2600720c */ /* 0x000fc60003f45070 */
[----:B------:R1:W-:Y:S04]  /*35630*/  STL.64 [R1+0xff8], R4 ;  /* 0x000ff80401007387 */ /* 0x0003e80000100a00 */
[----:B------:R1:W-:Y:S04]  /*35640*/  LDGSTS.E [R9+-0x77ff8], desc[UR48][R4.64], P3 ;  /* 0x8800800004097fae */ /* 0x0003e80009921870 */
[----:B------:R-:W4:Y:S01]  /*35650*/  LDL.LU.64 R244, [R1+0x10] ;  /* 0x0000100001f47983 */ /* 0x000f220000300a00 */
[----:B-1----:R-:W-:-:S03]  /*35660*/  IMAD.WIDE R4, R252, 0x4, R24 ;  /* 0x00000004fc047825 */ /* 0x002fc600078e0218 */
[----:B------:R-:W4:Y:S04]  /*35670*/  LDL.LU.64 R24, [R1+0x8] ;  /* 0x0000080001187983 */ /* 0x000f280000300a00 */
[----:B------:R1:W-:Y:S04]  /*35680*/  STL.64 [R1+0xf80], R4 ;  /* 0x000f800401007387 */ /* 0x0003e80000100a00 */
[----:B------:R1:W-:Y:S01]  /*35690*/  LDGSTS.E [R9+-0x76000], desc[UR48][R4.64], P1 ;  /* 0x8a00000004097fae */ /* 0x0003e20008921870 */
[----:B--2---:R-:W-:-:S05]  /*356a0*/  IMAD.WIDE R38, R252, 0x4, R214 ;  /* 0x00000004fc267825 */ /* 0x004fca00078e02d6 */
[----:B------:R2:W-:Y:S01]  /*356b0*/  STL.64 [R1+0xf78], R38 ;  /* 0x000f782601007387 */ /* 0x0005e20000100a00 */
[----:B-1----:R-:W-:Y:S01]  /*356c0*/  IMAD.WIDE R4, R252, 0x4, R136 ;  /* 0x00000004fc047825 */ /* 0x002fe200078e0288 */
[----:B------:R-:W1:Y:S02]  /*356d0*/  S2R R118, SR_TID.X ;  /* 0x0000000000767919 */ /* 0x000e640000002100 */
[----:B------:R-:W4:Y:S01]  /*356e0*/  LDL.LU.64 R136, [R1+0xdf8] ;  /* 0x000df80001887983 */ /* 0x000f220000300a00 */
[----:B------:R-:W2:Y:S01]  /*356f0*/  S2R R215, SR_TID.X ;  /* 0x0000000000d77919 */ /* 0x000ea20000002100 */
[----:B------:R-:W-:Y:S02]  /*35700*/  SEL R2, RZ, 0x4, P0 ;  /* 0x00000004ff027807 */ /* 0x000fe40000000000 */
[----:B------:R3:W-:Y:S01]  /*35710*/  LDGSTS.E [R9+-0x75ff8], desc[UR48][R38.64], P2 ;  /* 0x8a00800026097fae */ /* 0x0007e20009121870 */
[----:B-1----:R-:W-:-:S04]  /*35720*/  SHF.R.U32.HI R119, RZ, 0x6, R118 ;  /* 0x00000006ff777819 */ /* 0x002fc80000011676 */
[----:B------:R-:W-:Y:S02]  /*35730*/  SGXT.U32 R119, R119, 0x1 ;  /* 0x000000017777781a */ /* 0x000fe40000000000 */
[----:B--2---:R-:W-:Y:S02]  /*35740*/  SHF.R.U32.HI R214, RZ, 0x6, R215 ;  /* 0x00000006ffd67819 */ /* 0x004fe400000116d7 */
[----:B------:R-:W-:Y:S02]  /*35750*/  LOP3.LUT R119, R119, 0x74, RZ, 0xfc, !PT ;  /* 0x0000007477777812 */ /* 0x000fe400078efcff */
[----:B------:R-:W-:Y:S02]  /*35760*/  SGXT.U32 R214, R214, 0x1 ;  /* 0x00000001d6d6781a */ /* 0x000fe40000000000 */
[----:B------:R-:W-:Y:S02]  /*35770*/  ISETP.GE.AND P0, PT, R119, UR5, PT ;  /* 0x0000000577007c0c */ /* 0x000fe4000bf06270 */
[----:B------:R-:W1:Y:S01]  /*35780*/  S2R R119, SR_TID.X ;  /* 0x0000000000777919 */ /* 0x000e620000002100 */
[----:B------:R-:W-:-:S04]  /*35790*/  LOP3.LUT R214, R214, 0x18, RZ, 0xfc, !PT ;  /* 0x00000018d6d67812 */ /* 0x000fc800078efcff */
[----:B------:R-:W-:Y:S02]  /*357a0*/  ISETP.GE.AND P1, PT, R214, UR5, PT ;  /* 0x00000005d6007c0c */ /* 0x000fe4000bf26270 */
[----:B------:R-:W2:Y:S01]  /*357b0*/  S2R R214, SR_TID.X ;  /* 0x0000000000d67919 */ /* 0x000ea20000002100 */
[----:B------:R-:W-:Y:S02]  /*357c0*/  SHF.R.U32.HI R118, RZ, 0x6, R118 ;  /* 0x00000006ff767819 */ /* 0x000fe40000011676 */
[----:B------:R-:W-:Y:S02]  /*357d0*/  SHF.R.U32.HI R215, RZ, 0x6, R215 ;  /* 0x00000006ffd77819 */ /* 0x000fe400000116d7 */
[----:B------:R-:W-:Y:S02]  /*357e0*/  SGXT.U32 R118, R118, 0x1 ;  /* 0x000000017676781a */ /* 0x000fe40000000000 */
[----:B------:R-:W-:Y:S02]  /*357f0*/  SGXT.U32 R215, R215, 0x1 ;  /* 0x00000001d7d7781a */ /* 0x000fe40000000000 */
[----:B------:R-:W-:-:S02]  /*35800*/  LOP3.LUT R118, R118, 0x56, RZ, 0xfc, !PT ;  /* 0x0000005676767812 */ /* 0x000fc400078efcff */
[----:B------:R-:W-:Y:S02]  /*35810*/  LOP3.LUT R215, R215, 0x1a, RZ, 0xfc, !PT ;  /* 0x0000001ad7d77812 */ /* 0x000fe400078efcff */
[----:B------:R-:W-:Y:S02]  /*35820*/  ISETP.GE.AND P4, PT, R118, UR5, PT ;  /* 0x0000000576007c0c */ /* 0x000fe4000bf86270 */
[----:B------:R-:W-:Y:S02]  /*35830*/  SEL R2, R2, RZ, P5 ;  /* 0x000000ff02027207 */ /* 0x000fe40002800000 */
[----:B------:R-:W-:Y:S02]  /*35840*/  SEL R3, RZ, 0x4, P4 ;  /* 0x00000004ff037807 */ /* 0x000fe40002000000 */
[----:B------:R-:W-:Y:S02]  /*35850*/  ISETP.GE.AND P2, PT, R215, UR5, PT ;  /* 0x00000005d7007c0c */ /* 0x000fe4000bf46270 */
[----:B-1----:R-:W-:-:S04]  /*35860*/  SHF.R.U32.HI R119, RZ, 0x6, R119 ;  /* 0x00000006ff777819 */ /* 0x002fc80000011677 */
[----:B------:R-:W-:Y:S02]  /*35870*/  SGXT.U32 R119, R119, 0x1 ;  /* 0x000000017777781a */ /* 0x000fe40000000000 */
[----:B--2---:R-:W-:Y:S02]  /*35880*/  SHF.R.U32.HI R215, RZ, 0x6, R214 ;  /* 0x00000006ffd77819 */ /* 0x004fe400000116d6 */
[----:B------:R-:W-:Y:S02]  /*35890*/  ISETP.NE.U32.AND P4, PT, R2, RZ, PT ;  /* 0x000000ff0200720c */ /* 0x000fe40003f85070 */
[----:B------:R-:W-:Y:S02]  /*358a0*/  LOP3.LUT R119, R119, 0x76, RZ, 0xfc, !PT ;  /* 0x0000007677777812 */ /* 0x000fe400078efcff */
[----:B------:R-:W-:Y:S02]  /*358b0*/  SEL R3, R3, RZ, P5 ;  /* 0x000000ff03037207 */ /* 0x000fe40002800000 */
[----:B------:R-:W-:-:S02]  /*358c0*/  SEL R2, RZ, 0x4, P0 ;  /* 0x00000004ff027807 */ /* 0x000fc40000000000 */
[----:B------:R-:W-:Y:S02]  /*358d0*/  SGXT.U32 R215, R215, 0x1 ;  /* 0x00000001d7d7781a */ /* 0x000fe40000000000 */
[----:B------:R-:W-:Y:S02]  /*358e0*/  ISETP.GE.AND P3, PT, R119, UR5, PT ;  /* 0x0000000577007c0c */ /* 0x000fe4000bf66270 */
[----:B------:R-:W-:Y:S01]  /*358f0*/  ISETP.NE.U32.AND P0, PT, R3, RZ, PT ;  /* 0x000000ff0300720c */ /* 0x000fe20003f05070 */
[----:B------:R4:W-:Y:S01]  /*35900*/  STL.64 [R1+0xf00], R4 ;  /* 0x000f000401007387 */ /* 0x0009e20000100a00 */
[----:B------:R-:W-:Y:S02]  /*35910*/  SEL R3, R2, RZ, P5 ;  /* 0x000000ff02037207 */ /* 0x000fe40002800000 */
[----:B------:R-:W-:Y:S01]  /*35920*/  LOP3.LUT R215, R215, 0x38, RZ, 0xfc, !PT ;  /* 0x00000038d7d77812 */ /* 0x000fe200078efcff */
[----:B------:R4:W-:Y:S01]  /*35930*/  LDGSTS.E [R9+-0x74000], desc[UR48][R4.64], P4 ;  /* 0x8c00000004097fae */ /* 0x0009e2000a121870 */
[----:B------:R-:W-:-:S02]  /*35940*/  SEL R2, RZ, 0x4, P3 ;  /* 0x00000004ff027807 */ /* 0x000fc40001800000 */
[----:B------:R-:W-:Y:S02]  /*35950*/  ISETP.NE.U32.AND P3, PT, R3, RZ, PT ;  /* 0x000000ff0300720c */ /* 0x000fe40003f65070 */
[----:B------:R-:W-:Y:S02]  /*35960*/  SEL R3, RZ, 0x4, P1 ;  /* 0x00000004ff037807 */ /* 0x000fe40000800000 */
[----:B------:R-:W-:Y:S02]  /*35970*/  SHF.R.U32.HI R119, RZ, 0x6, R214 ;  /* 0x00000006ff777819 */ /* 0x000fe400000116d6 */
[----:B------:R-:W-:Y:S02]  /*35980*/  ISETP.GE.AND P1, PT, R215, UR5, PT ;  /* 0x00000005d7007c0c */ /* 0x000fe4000bf26270 */
[----:B------:R-:W2:Y:S01]  /*35990*/  LDL.LU.64 R214, [R1+0xdf0] ;  /* 0x000df00001d67983 */ /* 0x000ea20000300a00 */
[----:B------:R-:W-:Y:S02]  /*359a0*/  SGXT.U32 R119, R119, 0x1 ;  /* 0x000000017777781a */ /* 0x000fe40000000000 */
[----:B------:R-:W-:-:S02]  /*359b0*/  SEL R2, R2, RZ, P5 ;  /* 0x000000ff02027207 */ /* 0x000fc40002800000 */
[----:B------:R-:W-:Y:S02]  /*359c0*/  LOP3.LUT R119, R119, 0x3a, RZ, 0xfc, !PT ;  /* 0x0000003a77777812 */ /* 0x000fe400078efcff */
[----:B------:R-:W-:Y:S02]  /*359d0*/  ISETP.NE.U32.AND P4, PT, R2, RZ, PT ;  /* 0x000000ff0200720c */ /* 0x000fe40003f85070 */
[----:B------:R-:W-:Y:S02]  /*359e0*/  SEL R2, RZ, 0x4, P2 ;  /* 0x00000004ff027807 */ /* 0x000fe40001000000 */
[----:B------:R-:W-:Y:S02]  /*359f0*/  ISETP.GE.AND P2, PT, R119, UR5, PT ;  /* 0x0000000577007c0c */ /* 0x000fe4000bf46270 */
[----:B------:R-:W2:Y:S01]  /*35a00*/  LDL.LU.64 R118, [R1+0xcd8] ;  /* 0x000cd80001767983 */ /* 0x000ea20000300a00 */
[----:B---3--:R-:W-:Y:S01]  /*35a10*/  IMAD.WIDE R54, R252, 0x4, R230 ;  /* 0x00000004fc367825 */ /* 0x008fe200078e02e6 */
[----:B------:R-:W-:-:S04]  /*35a20*/  SEL R38, R3, RZ, P5 ;  /* 0x000000ff03267207 */ /* 0x000fc80002800000 */
[----:B------:R-:W-:Y:S04]  /*35a30*/  STL.64 [R1+0xef8], R54 ;  /* 0x000ef83601007387 */ /* 0x000fe80000100a00 */
[----:B------:R-:W-:Y:S01]  /*35a40*/  LDGSTS.E [R9+-0x73ff8], desc[UR48][R54.64], P0 ;  /* 0x8c00800036097fae */ /* 0x000fe20008121870 */
[----:B----4-:R-:W-:Y:S02]  /*35a50*/  IMAD.WIDE R4, R252, 0x4, R244 ;  /* 0x00000004fc047825 */ /* 0x010fe400078e02f4 */
[----:B------:R-:W1:Y:S03]  /*35a60*/  S2R R245, SR_TID.X ;  /* 0x0000000000f57919 */ /* 0x000e660000002100 */
[----:B------:R3:W-:Y:S04]  /*35a70*/  STL.64 [R1+0xe90], R4 ;  /* 0x000e900401007387 */ /* 0x0007e80000100a00 */
[----:B------:R3:W-:Y:S01]  /*35a80*/  LDGSTS.E [R9+-0x72000], desc[UR48][R4.64], P3 ;  /* 0x8e00000004097fae */ /* 0x0007e20009921870 */
[----:B------:R-:W-:-:S03]  /*35a90*/  ISETP.NE.U32.AND P0, PT, R38, RZ, PT ;  /* 0x000000ff2600720c */ /* 0x000fc60003f05070 */
[----:B------:R-:W4:Y:S01]  /*35aa0*/  LDL.LU.64 R230, [R1+0xcc0] ;  /* 0x000cc00001e67983 */ /* 0x000f220000300a00 */
[----:B------:R-:W-:-:S03]  /*35ab0*/  IMAD.WIDE R38, R252, 0x4, R24 ;  /* 0x00000004fc267825 */ /* 0x000fc600078e0218 */
[----:B------:R-:W4:Y:S01]  /*35ac0*/  LDL.LU.64 R24, [R1+0x70] ;  /* 0x0000700001187983 */ /* 0x000f220000300a00 */
[----:B-1----:R-:W-:-:S03]  /*35ad0*/  SHF.R.U32.HI R245, RZ, 0x6, R245 ;  /* 0x00000006fff57819 */ /* 0x002fc600000116f5 */
[----:B------:R2:W-:Y:S01]  /*35ae0*/  LDGSTS.E [R9+-0x71ff8], desc[UR48][R38.64], P4 ;  /* 0x8e00800026097fae */ /* 0x0005e2000a121870 */
[----:B------:R-:W-:-:S03]  /*35af0*/  SGXT.U32 R245, R245, 0x1 ;  /* 0x00000001f5f5781a */ /* 0x000fc60000000000 */
[----:B------:R-:W-:Y:S01]  /*35b00*/  STL.64 [R1+0xe88], R38 ;  /* 0x000e882601007387 */ /* 0x000fe20000100a00 */
[----:B------:R-:W-:-:S03]  /*35b10*/  LOP3.LUT R245, R245, 0x58, RZ, 0xfc, !PT ;  /* 0x00000058f5f57812 */ /* 0x000fc600078efcff */
[----:B------:R2:W-:Y:S01]  /*35b20*/  STL.64 [R1+0x1950], R8 ;  /* 0x0019500801007387 */ /* 0x0005e20000100a00 */
[----:B------:R-:W-:Y:S01]  /*35b30*/  ISETP.GE.AND P3, PT, R245, UR5, PT ;  /* 0x00000005f5007c0c */ /* 0x000fe2000bf66270 */
[----:B---3--:R-:W-:Y:S02]  /*35b40*/  IMAD.WIDE R4, R252, 0x4, R136 ;  /* 0x00000004fc047825 */ /* 0x008fe400078e0288 */
[----:B------:R-:W1:Y:S03]  /*35b50*/  S2R R137, SR_TID.X ;  /* 0x0000000000897919 */ /* 0x000e660000002100 */
[----:B------:R3:W-:Y:S04]  /*35b60*/  STL.64 [R1+0xff0], R4 ;  /* 0x000ff00401007387 */ /* 0x0007e80000100a00 */
[----:B------:R-:W4:Y:S01]  /*35b70*/  LDL.LU.64 R244, [R1+0x68] ;  /* 0x0000680001f47983 */ /* 0x000f220000300a00 */
[----:B------:R-:W-:-:S02]  /*35b80*/  SEL R2, R2, RZ, P5 ;  /* 0x000000ff02027207 */ /* 0x000fc40002800000 */
[----:B------:R-:W-:Y:S01]  /*35b90*/  SEL R3, RZ, 0x4, P1 ;  /* 0x00000004ff037807 */ /* 0x000fe20000800000 */
[----:B------:R3:W-:Y:S01]  /*35ba0*/  LDGSTS.E [R242+-0x78000], desc[UR48][R4.64], P0 ;  /* 0x8800000004f27fae */ /* 0x0007e20008121870 */
[----:B-1----:R-:W-:-:S04]  /*35bb0*/  SHF.R.U32.HI R136, RZ, 0x6, R137 ;  /* 0x00000006ff887819 */ /* 0x002fc80000011689 */
[----:B------:R-:W-:-:S04]  /*35bc0*/  SGXT.U32 R136, R136, 0x1 ;  /* 0x000000018888781a */ /* 0x000fc80000000000 */
[----:B------:R-:W-:Y:S02]  /*35bd0*/  LOP3.LUT R136, R136, 0x5a, RZ, 0xfc, !PT ;  /* 0x0000005a88887812 */ /* 0x000fe400078efcff */
[----:B------:R-:W-:Y:S02]  /*35be0*/  SHF.R.U32.HI R103, RZ, 0x6, R137 ;  /* 0x00000006ff677819 */ /* 0x000fe40000011689 */
[----:B------:R-:W-:Y:S02]  /*35bf0*/  ISETP.GE.AND P4, PT, R136, UR5, PT ;  /* 0x0000000588007c0c */ /* 0x000fe4000bf86270 */
[----:B------:R-:W4:Y:S01]  /*35c00*/  LDL.LU.64 R136, [R1] ;  /* 0x0000000001887983 */ /* 0x000f220000300a00 */
[----:B------:R-:W-:Y:S02]  /*35c10*/  ISETP.NE.U32.AND P1, PT, R2, RZ, PT ;  /* 0x000000ff0200720c */ /* 0x000fe40003f25070 */
[----:B------:R-:W-:Y:S02]  /*35c20*/  SEL R3, R3, RZ, P5 ;  /* 0x000000ff03037207 */ /* 0x000fe40002800000 */
[----:B------:R-:W-:-:S02]  /*35c30*/  SEL R2, RZ, 0x4, P2 ;  /* 0x00000004ff027807 */ /* 0x000fc40001000000 */
[----:B------:R-:W-:Y:S02]  /*35c40*/  SGXT.U32 R103, R103, 0x1 ;  /* 0x000000016767781a */ /* 0x000fe40000000000 */
[----:B------:R-:W-:Y:S02]  /*35c50*/  ISETP.NE.U32.AND P2, PT, R3, RZ, PT ;  /* 0x000000ff0300720c */ /* 0x000fe40003f45070 */
[----:B------:R-:W-:Y:S02]  /*35c60*/  SEL R3, R2, RZ, P5 ;  /* 0x000000ff02037207 */ /* 0x000fe40002800000 */
[----:B------:R-:W-:Y:S02]  /*35c70*/  SEL R2, RZ, 0x4, P3 ;  /* 0x00000004ff027807 */ /* 0x000fe40001800000 */
[----:B------:R-:W-:Y:S02]  /*35c80*/  LOP3.LUT R103, R103, 0x78, RZ, 0xfc, !PT ;  /* 0x0000007867677812 */ /* 0x000fe400078efcff */
[----:B------:R-:W-:-:S02]  /*35c90*/  SEL R2, R2, RZ, P5 ;  /* 0x000000ff02027207 */ /* 0x000fc40002800000 */
[----:B------:R-:W-:Y:S02]  /*35ca0*/  ISETP.GE.AND P0, PT, R103, UR5, PT ;  /* 0x0000000567007c0c */ /* 0x000fe4000bf06270 */
[----:B------:R-:W-:Y:S01]  /*35cb0*/  ISETP.NE.U32.AND P3, PT, R3, RZ, PT ;  /* 0x000000ff0300720c */ /* 0x000fe20003f65070 */
[----:B--2---:R-:W-:Y:S02]  /*35cc0*/  IMAD.WIDE R8, R252, 0x4, R214 ;  /* 0x00000004fc087825 */ /* 0x004fe400078e02d6 */
[----:B------:R-:W1:Y:S01]  /*35cd0*/  S2R R215, SR_TID.X ;  /* 0x0000000000d77919 */ /* 0x000e620000002100 */
[----:B------:R-:W-:Y:S02]  /*35ce0*/  SEL R3, RZ, 0x4, P4 ;  /* 0x00000004ff037807 */ /* 0x000fe40002000000 */
[----:B------:R-:W-:Y:S01]  /*35cf0*/  ISETP.NE.U32.AND P4, PT, R2, RZ, PT ;  /* 0x000000ff0200720c */ /* 0x000fe20003f85070 */
[----:B------:R-:W-:Y:S01]  /*35d00*/  LDGSTS.E [R242+-0x77ff8], desc[UR48][R8.64], P1 ;  /* 0x8800800008f27fae */ /* 0x000fe20008921870 */
[----:B------:R-:W-:Y:S01]  /*35d10*/  SEL R2, RZ, 0x4, P0 ;  /* 0x00000004ff027807 */ /* 0x000fe20000000000 */
[----:B---3--:R-:W-:-:S02]  /*35d20*/  IMAD.WIDE R4, R252, 0x4, R118 ;  /* 0x00000004fc047825 */ /* 0x008fc400078e0276 */
[----:B------:R-:W-:Y:S01]  /*35d30*/  STL.64 [R1+0xfe8], R8 ;  /* 0x000fe80801007387 */ /* 0x000fe20000100a00 */
[----:B-1----:R-:W-:-:S03]  /*35d40*/  SHF.R.U32.HI R214, RZ, 0x6, R215 ;  /* 0x00000006ffd67819 */ /* 0x002fc600000116d7 */
[----:B------:R4:W-:Y:S01]  /*35d50*/  LDGSTS.E [R242+-0x76000], desc[UR48][R4.64], P2 ;  /* 0x8a00000004f27fae */ /* 0x0009e20009121870 */
[----:B------:R-:W-:-:S04]  /*35d60*/  SHF.R.U32.HI R215, RZ, 0x6, R215 ;  /* 0x00000006ffd77819 */ /* 0x000fc800000116d7 */
[----:B------:R-:W-:-:S04]  /*35d70*/  SGXT.U32 R215, R215, 0x1 ;  /* 0x00000001d7d7781a */ /* 0x000fc80000000000 */
[----:B------:R-:W-:-:S04]  /*35d80*/  LOP3.LUT R215, R215, 0x1c, RZ, 0xfc, !PT ;  /* 0x0000001cd7d77812 */ /* 0x000fc800078efcff */
[----:B------:R-:W-:Y:S02]  /*35d90*/  ISETP.GE.AND P0, PT, R215, UR5, PT ;  /* 0x00000005d7007c0c */ /* 0x000fe4000bf06270 */
[----:B------:R-:W1:Y:S01]  /*35da0*/  S2R R215, SR_TID.X ;  /* 0x0000000000d77919 */ /* 0x000e620000002100 */
[----:B------:R4:W-:Y:S02]  /*35db0*/  STL.64 [R1+0xf70], R4 ;  /* 0x000f700401007387 */ /* 0x0009e40000100a00 */
[----:B----4-:R-:W-:Y:S02]  /*35dc0*/  IMAD.WIDE R4, R252, 0x4, R24 ;  /* 0x00000004fc047825 */ /* 0x010fe400078e0218 */
[----:B------:R-:W2:Y:S01]  /*35dd0*/  S2R R25, SR_TID.X ;  /* 0x0000000000197919 */ /* 0x000ea20000002100 */
[----:B------:R-:W-:-:S04]  /*35de0*/  SGXT.U32 R214, R214, 0x1 ;  /* 0x00000001d6d6781a */ /* 0x000fc80000000000 */
[----:B------:R-:W-:Y:S02]  /*35df0*/  LOP3.LUT R214, R214, 0x7a, RZ, 0xfc, !PT ;  /* 0x0000007ad6d67812 */ /* 0x000fe400078efcff */
[----:B------:R-:W-:Y:S02]  /*35e00*/  SEL R3, R3, RZ, P5 ;  /* 0x000000ff03037207 */ /* 0x000fe40002800000 */
[----:B------:R-:W-:Y:S02]  /*35e10*/  ISETP.GE.AND P1, PT, R214, UR5, PT ;  /* 0x00000005d6007c0c */ /* 0x000fe4000bf26270 */
[----:B-1----:R-:W-:Y:S02]  /*35e20*/  SHF.R.U32.HI R215, RZ, 0x6, R215 ;  /* 0x00000006ffd77819 */ /* 0x002fe400000116d7 */
[----:B------:R-:W-:Y:S02]  /*35e30*/  SEL R2, R2, RZ, P5 ;  /* 0x000000ff02027207 */ /* 0x000fe40002800000 */
[----:B------:R-:W-:-:S02]  /*35e40*/  SGXT.U32 R215, R215, 0x1 ;  /* 0x00000001d7d7781a */ /* 0x000fc40000000000 */
[----:B------:R-:W-:Y:S02]  /*35e50*/  ISETP.NE.U32.AND P2, PT, R3, RZ, PT ;  /* 0x000000ff0300720c */ /* 0x000fe40003f45070 */
[----:B------:R-:W-:Y:S02]  /*35e60*/  LOP3.LUT R215, R215, 0x1e, RZ, 0xfc, !PT ;  /* 0x0000001ed7d77812 */ /* 0x000fe400078efcff */
[----:B------:R-:W-:Y:S02]  /*35e70*/  SEL R3, RZ, 0x4, P1 ;  /* 0x00000004ff037807 */ /* 0x000fe40000800000 */
[----:B------:R-:W-:Y:S02]  /*35e80*/  ISETP.NE.U32.AND P1, PT, R2, RZ, PT ;  /* 0x000000ff0200720c */ /* 0x000fe40003f25070 */
[----:B------:R-:W-:Y:S01]  /*35e90*/  SEL R2, RZ, 0x4, P0 ;  /* 0x00000004ff027807 */ /* 0x000fe20000000000 */
[----:B------:R-:W-:Y:S01]  /*35ea0*/  IMAD.WIDE R38, R252, 0x4, R230 ;  /* 0x00000004fc267825 */ /* 0x000fe200078e02e6 */
[----:B------:R-:W-:-:S02]  /*35eb0*/  ISETP.GE.AND P0, PT, R215, UR5, PT ;  /* 0x00000005d7007c0c */ /* 0x000fc4000bf06270 */
[----:B--2---:R-:W-:Y:S02]  /*35ec0*/  SHF.R.U32.HI R25, RZ, 0x6, R25 ;  /* 0x00000006ff197819 */ /* 0x004fe40000011619 */
[----:B------:R-:W-:Y:S01]  /*35ed0*/  SEL R8, R3, RZ, P5 ;  /* 0x000000ff03087207 */ /* 0x000fe20002800000 */
[----:B------:R-:W-:Y:S01]  /*35ee0*/  LDGSTS.E [R242+-0x75ff8], desc[UR48][R38.64], P3 ;  /* 0x8a00800026f27fae */ /* 0x000fe20009921870 */
[----:B------:R-:W-:Y:S02]  /*35ef0*/  SEL R3, R2, RZ, P5 ;  /* 0x000000ff02037207 */ /* 0x000fe40002800000 */
[----:B------:R-:W-:Y:S01]  /*35f00*/  SEL R2, RZ, 0x4, P0 ;  /* 0x00000004ff027807 */ /* 0x000fe20000000000 */
[----:B------:R-:W-:Y:S01]  /*35f10*/  STL.64 [R1+0xf68], R38 ;  /* 0x000f682601007387 */ /* 0x000fe20000100a00 */
[----:B------:R-:W-:Y:S02]  /*35f20*/  SGXT.U32 R25, R25, 0x1 ;  /* 0x000000011919781a */ /* 0x000fe40000000000 */
[----:B------:R-:W-:Y:S01]  /*35f30*/  ISETP.NE.U32.AND P0, PT, R8, RZ, PT ;  /* 0x000000ff0800720c */ /* 0x000fe20003f05070 */
[----:B------:R1:W-:Y:S01]  /*35f40*/  STL.64 [R1+0xef0], R4 ;  /* 0x000ef00401007387 */ /* 0x0003e20000100a00 */
[----:B------:R-:W-:-:S03]  /*35f50*/  LOP3.LUT R25, R25, 0x3c, RZ, 0xfc, !PT ;  /* 0x0000003c19197812 */ /* 0x000fc600078efcff */
[----:B------:R1:W-:Y:S01]  /*35f60*/  LDGSTS.E [R242+-0x74000], desc[UR48][R4.64], P4 ;  /* 0x8c00000004f27fae */ /* 0x0003e2000a121870 */
[----:B------:R-:W-:Y:S01]  /*35f70*/  ISETP.GE.AND P4, PT, R25, UR5, PT ;  /* 0x0000000519007c0c */ /* 0x000fe2000bf86270 */
[----:B------:R-:W-:-:S05]  /*35f80*/  IMAD.WIDE R8, R252, 0x4, R244 ;  /* 0x00000004fc087825 */ /* 0x000fca00078e02f4 */
[----:B------:R2:W-:Y:S04]  /*35f90*/  STL.64 [R1+0xee8], R8 ;  /* 0x000ee80801007387 */ /* 0x0005e80000100a00 */
[----:B------:R-:W3:Y:S01]  /*35fa0*/  LDL.LU.64 R230, [R1+0xde8] ;  /* 0x000de80001e67983 */ /* 0x000ee20000300a00 */
[----:B------:R-:W-:Y:S02]  /*35fb0*/  SEL R2, R2, RZ, P5 ;  /* 0x000000ff02027207 */ /* 0x000fe40002800000 */
[----:B------:R-:W-:Y:S01]  /*35fc0*/  ISETP.NE.U32.AND P3, PT, R3, RZ, PT ;  /* 0x000000ff0300720c */ /* 0x000fe20003f65070 */
[----:B------:R-:W-:Y:S01]  /*35fd0*/  LDGSTS.E [R242+-0x73ff8], desc[UR48][R8.64], P2 ;  /* 0x8c00800008f27fae */ /* 0x000fe20009121870 */
[----:B-1----:R-:W-:-:S05]  /*35fe0*/  IMAD.WIDE R4, R252, 0x4, R136 ;  /* 0x00000004fc047825 */ /* 0x002fca00078e0288 */
[----:B------:R1:W-:Y:S04]  /*35ff0*/  STL.64 [R1+0xe80], R4 ;  /* 0x000e800401007387 */ /* 0x0003e80000100a00 */
[----:B------:R-:W4:Y:S01]  /*36000*/  LDL.LU.64 R24, [R1+0xde0] ;  /* 0x000de00001187983 */ /* 0x000f220000300a00 */
[----:B------:R-:W2:Y:S01]  /*36010*/  S2R R137, SR_TID.X ;  /* 0x0000000000897919 */ /* 0x000ea20000002100 */
[----:B------:R-:W-:Y:S01]  /*36020*/  ISETP.NE.U32.AND P2, PT, R2, RZ, PT ;  /* 0x000000ff0200720c */ /* 0x000fe20003f45070 */
[----:B------:R-:W-:Y:S01]  /*36030*/  IMAD.WIDE R2, R252, 0x4, R240 ;  /* 0x00000004fc027825 */ /* 0x000fe200078e02f0 */
[----:B------:R-:W-:Y:S01]  /*36040*/  SEL R240, RZ, 0x4, P4 ;  /* 0x00000004fff07807 */ /* 0x000fe20002000000 */
[----:B------:R-:W-:Y:S04]  /*36050*/  LDGSTS.E [R242+-0x72000], desc[UR48][R4.64], P1 ;  /* 0x8e00000004f27fae */ /* 0x000fe80008921870 */
[----:B------:R1:W-:Y:S01]  /*36060*/  LDGSTS.E [R242+-0x71ff8], desc[UR48][R2.64], P0 ;  /* 0x8e00800002f27fae */ /* 0x0003e20008121870 */
[----:B--2---:R-:W-:-:S04]  /*36070*/  SHF.R.U32.HI R136, RZ, 0x6, R137 ;  /* 0x00000006ff887819 */ /* 0x004fc80000011689 */
[----:B------:R-:W-:-:S04]  /*36080*/  SGXT.U32 R136, R136, 0x1 ;  /* 0x000000018888781a */ /* 0x000fc80000000000 */
[----:B------:R-:W-:-:S04]  /*36090*/  LOP3.LUT R136, R136, 0x3e, RZ, 0xfc, !PT ;  /* 0x0000003e88887812 */ /* 0x000fc800078efcff */
[----:B------:R-:W-:Y:S02]  /*360a0*/  ISETP.GE.AND P4, PT, R136, UR5, PT ;  /* 0x0000000588007c0c */ /* 0x000fe4000bf86270 */
[--C-:B------:R-:W-:Y:S02]  /*360b0*/  SHF.R.U32.HI R136, RZ, 0x6, R137.reuse ;  /* 0x00000006ff887819 */ /* 0x100fe40000011689 */
[----:B------:R-:W-:-:S04]  /*360c0*/  SHF.R.U32.HI R137, RZ, 0x6, R137 ;  /* 0x00000006ff897819 */ /* 0x000fc80000011689 */
[----:B------:R-:W-:-:S04]  /*360d0*/  SGXT.U32 R137, R137, 0x1 ;  /* 0x000000018989781a */ /* 0x000fc80000000000 */
[----:B------:R-:W-:-:S04]  /*360e0*/  LOP3.LUT R137, R137, 0x5e, RZ, 0xfc, !PT ;  /* 0x0000005e89897812 */ /* 0x000fc800078efcff */
[----:B------:R-:W-:Y:S02]  /*360f0*/  ISETP.GE.AND P0, PT, R137, UR5, PT ;  /* 0x0000000589007c0c */ /* 0x000fe4000bf06270 */
[----:B------:R-:W2:Y:S01]  /*36100*/  S2R R137, SR_TID.X ;  /* 0x0000000000897919 */ /* 0x000ea20000002100 */
[----:B------:R-:W-:-:S04]  /*36110*/  SGXT.U32 R136, R136, 0x1 ;  /* 0x000000018888781a */ /* 0x000fc80000000000 */
[----:B------:R-:W-:-:S04]  /*36120*/  LOP3.LUT R136, R136, 0x5c, RZ, 0xfc, !PT ;  /* 0x0000005c88887812 */ /* 0x000fc800078efcff */
[----:B------:R-:W-:Y:S01]  /*36130*/  ISETP.GE.AND P1, PT, R136, UR5, PT ;  /* 0x0000000588007c0c */ /* 0x000fe2000bf26270 */
[----:B------:R1:W-:Y:S01]  /*36140*/  STL.64 [R1+0xe78], R2 ;  /* 0x000e780201007387 */ /* 0x0003e20000100a00 */
[----:B------:R-:W-:-:S03]  /*36150*/  SEL R240, R240, RZ, P5 ;  /* 0x000000fff0f07207 */ /* 0x000fc60002800000 */
[----:B------:R-:W4:Y:S04]  /*36160*/  LDL.LU.64 R54, [R1+0xc90] ;  /* 0x000c900001367983 */ /* 0x000f280000300a00 */
[----:B------:R-:W4:Y:S01]  /*36170*/  LDL.LU.64 R70, [R1+0xc70] ;  /* 0x000c700001467983 */ /* 0x000f220000300a00 */
[----:B------:R-:W-:-:S03]  /*36180*/  SEL R241, RZ, 0x4, P4 ;  /* 0x00000004fff17807 */ /* 0x000fc60002000000 */
[----:B------:R-:W4:Y:S01]  /*36190*/  LDL.LU.64 R86, [R1+0x288] ;  /* 0x0002880001567983 */ /* 0x000f220000300a00 */
[----:B--2---:R-:W-:-:S03]  /*361a0*/  SHF.R.U32.HI R136, RZ, 0x6, R137 ;  /* 0x00000006ff887819 */ /* 0x004fc60000011689 */
[----:B------:R-:W2:Y:S01]  /*361b0*/  LDL.LU.64 R102, [R1+0x280] ;  /* 0x0002800001667983 */ /* 0x000ea20000300a00 */
[----:B------:R-:W-:Y:S02]  /*361c0*/  SHF.R.U32.HI R137, RZ, 0x6, R137 ;  /* 0x00000006ff897819 */ /* 0x000fe40000011689 */
[----:B------:R-:W-:Y:S01]  /*361d0*/  SGXT.U32 R136, R136, 0x1 ;  /* 0x000000018888781a */ /* 0x000fe20000000000 */
[----:B------:R-:W2:Y:S01]  /*361e0*/  LDL.LU.64 R118, [R1+0x278] ;  /* 0x0002780001767983 */ /* 0x000ea20000300a00 */
[----:B------:R-:W-:Y:S02]  /*361f0*/  SGXT.U32 R137, R137, 0x1 ;  /* 0x000000018989781a */ /* 0x000fe40000000000 */
[----:B------:R-:W-:Y:S01]  /*36200*/  LOP3.LUT R136, R136, 0x7c, RZ, 0xfc, !PT ;  /* 0x0000007c88887812 */ /* 0x000fe200078efcff */
[----:B------:R-:W2:Y:S01]  /*36210*/  LDL.LU.64 R244, [R1+0x270] ;  /* 0x0002700001f47983 */ /* 0x000ea20000300a00 */
[----:B------:R-:W-:Y:S02]  /*36220*/  LOP3.LUT R137, R137, 0x7e, RZ, 0xfc, !PT ;  /* 0x0000007e89897812 */ /* 0x000fe400078efcff */
[----:B------:R-:W-:-:S02]  /*36230*/  ISETP.NE.U32.AND P4, PT, R240, RZ, PT ;  /* 0x000000fff000720c */ /* 0x000fc40003f85070 */
[----:B------:R-:W-:Y:S02]  /*36240*/  SEL R240, RZ, 0x4, P1 ;  /* 0x00000004fff07807 */ /* 0x000fe40000800000 */
[----:B------:R-:W-:Y:S02]  /*36250*/  SEL R214, RZ, 0x4, P0 ;  /* 0x00000004ffd67807 */ /* 0x000fe40000000000 */
[----:B------:R-:W-:Y:S02]  /*36260*/  ISETP.GE.AND P1, PT, R136, UR5, PT ;  /* 0x0000000588007c0c */ /* 0x000fe4000bf26270 */
[----:B------:R-:W-:Y:S02]  /*36270*/  ISETP.GE.AND P0, PT, R137, UR5, PT ;  /* 0x0000000589007c0c */ /* 0x000fe4000bf06270 */
[----:B------:R-:W2:Y:S04]  /*36280*/  LDL.LU.64 R136, [R1+0x268] ;  /* 0x0002680001887983 */ /* 0x000ea80000300a00 */
[----:B------:R-:W2:Y:S04]  /*36290*/  LDL.LU.64 R8, [R1+0x260] ;  /* 0x0002600001087983 */ /* 0x000ea80000300a00 */
[----:B-1----:R-:W2:Y:S01]  /*362a0*/  LDL.LU.64 R4, [R1+0x258] ;  /* 0x0002580001047983 */ /* 0x002ea20000300a00 */
[----:B------:R-:W-:-:S02]  /*362b0*/  SEL R241, R241, RZ, P5 ;  /* 0x000000fff1f17207 */ /* 0x000fc40002800000 */
[----:B------:R-:W-:Y:S02]  /*362c0*/  SEL R240, R240, RZ, P5 ;  /* 0x000000fff0f07207 */ /* 0x000fe40002800000 */
[----:B------:R-:W-:Y:S02]  /*362d0*/  SEL R3, RZ, 0x4, P1 ;  /* 0x00000004ff037807 */ /* 0x000fe40000800000 */
[----:B------:R-:W-:Y:S02]  /*362e0*/  SEL R2, RZ, 0x4, P0 ;  /* 0x00000004ff027807 */ /* 0x000fe40000000000 */
[----:B------:R-:W-:Y:S02]  /*362f0*/  SEL R250, R214, RZ, P5 ;  /* 0x000000ffd6fa7207 */ /* 0x000fe40002800000 */
[----:B------:R-:W-:Y:S02]  /*36300*/  ISETP.NE.U32.AND P1, PT, R241, RZ, PT ;  /* 0x000000fff100720c */ /* 0x000fe40003f25070 */
[----:B------:R-:W-:-:S02]  /*36310*/  ISETP.NE.U32.AND P0, PT, R240, RZ, PT ;  /* 0x000000fff000720c */ /* 0x000fc40003f05070 */
[----:B------:R-:W-:Y:S02]  /*36320*/  SEL R241, R3, RZ, P5 ;  /* 0x000000ff03f17207 */ /* 0x000fe40002800000 */
[----:B------:R-:W-:Y:S01]  /*36330*/  SEL R240, R2, RZ, P5 ;  /* 0x000000ff02f07207 */ /* 0x000fe20002800000 */
[----:B---3--:R-:W-:-:S05]  /*36340*/  IMAD.WIDE R38, R252, 0x4, R230 ;  /* 0x00000004fc267825 */ /* 0x008fca00078e02e6 */
[----:B------:R1:W-:Y:S01]  /*36350*/  STL.64 [R1+0xfe0], R38 ;  /* 0x000fe02601007387 */ /* 0x0003e20000100a00 */
[----:B------:R-:W-:-:S03]  /*36360*/  USHF.L.U32 UR50, UR9, 0x7, URZ ;  /* 0x0000000709327899 */ /* 0x000fc6000800063f */
[----:B------:R-:W-:Y:S01]  /*36370*/  LDGSTS.E [R243+-0x78000], desc[UR48][R38.64], P3 ;  /* 0x8800000026f37fae */ /* 0x000fe20009921870 */
[----:B----4-:R-:W-:-:S05]  /*36380*/  IMAD.WIDE R24, R252, 0x4, R24 ;  /* 0x00000004fc187825 */ /* 0x010fca00078e0218 */
[----:B------:R3:W-:Y:S04]  /*36390*/  STL.64 [R1+0xfd8], R24 ;  /* 0x000fd81801007387 */ /* 0x0007e80000100a00 */
[----:B------:R-:W4:Y:S04]  /*363a0*/  LDL.LU.64 R214, [R1+0x228] ;  /* 0x0002280001d67983 */ /* 0x000f280000300a00 */
[----:B------:R-:W4:Y:S04]  /*363b0*/  LDL.LU.64 R230, [R1+0x220] ;  /* 0x0002200001e67983 */ /* 0x000f280000300a00 */
[----:B------:R-:W4:Y:S01]  /*363c0*/  LDL.LU.64 R2, [R1+0x218] ;  /* 0x0002180001027983 */ /* 0x000f220000300a00 */
[----:B------:R-:W-:-:S03]  /*363d0*/  ISETP.NE.U32.AND P3, PT, R250, RZ, PT ;  /* 0x000000fffa00720c */ /* 0x000fc60003f65070 */
[----:B-1----:R-:W4:Y:S04]  /*363e0*/  LDL.LU.64 R38, [R1+0x1cb0] ;  /* 0x001cb00001267983 */ /* 0x002f280000300a00 */
[----:B------:R1:W-:Y:S01]  /*363f0*/  LDGSTS.E [R243+-0x77ff8], desc[UR48][R24.64], P2 ;  /* 0x8800800018f37fae */ /* 0x0003e20009121870 */
[----:B------:R-:W-:Y:S01]  /*36400*/  ISETP.NE.U32.AND P2, PT, R241, RZ, PT ;  /* 0x000000fff100720c */ /* 0x000fe20003f45070 */
[----:B------:R-:W-:Y:S02]  /*36410*/  IMAD.U32 R241, RZ, RZ, UR50 ;  /* 0x00000032fff17e24 */ /* 0x000fe4000f8e00ff */
[----:B---3--:R-:W1:Y:S04]  /*36420*/  LDL.LU.64 R24, [R1+0x1e8] ;  /* 0x0001e80001187983 */ /* 0x008e680000300a00 */
[----:B------:R-:W3:Y:S01]  /*36430*/  LDL.LU.64 R250, [R1+0x1e0] ;  /* 0x0001e00001fa7983 */ /* 0x000ee20000300a00 */
[----:B------:R-:W-:-:S04]  /*36440*/  IMAD.WIDE R166, R241, 0x4, R166 ;  /* 0x00000004f1a67825 */ /* 0x000fc800078e02a6 */
[----:B------:R-:W-:-:S04]  /*36450*/  IMAD.WIDE R182, R241, 0x4, R182 ;  /* 0x00000004f1b67825 */ /* 0x000fc800078e02b6 */
[----:B------:R-:W-:-:S04]  /*36460*/  IMAD.WIDE R198, R241, 0x4, R198 ;  /* 0x00000004f1c67825 */ /* 0x000fc800078e02c6 */
[----:B------:R-:W-:-:S04]  /*36470*/  IMAD.WIDE R54, R252, 0x4, R54 ;  /* 0x00000004fc367825 */ /* 0x000fc800078e0236 */
[C---:B------:R-:W-:Y:S01]  /*36480*/  IMAD.WIDE R70, R252.reuse, 0x4, R70 ;  /* 0x00000004fc467825 */ /* 0x040fe200078e0246 */
[----:B------:R2:W-:Y:S03]  /*36490*/  STL.64 [R1+0xf60], R54 ;  /* 0x000f603601007387 */ /* 0x0005e60000100a00 */
[C---:B------:R-:W-:Y:S01]  /*364a0*/  IMAD.WIDE R86, R252.reuse, 0x4, R86 ;  /* 0x00000004fc567825 */ /* 0x040fe200078e0256 */
[----:B--2---:R-:W2:Y:S03]  /*364b0*/  LDL.LU.64 R54, [R1+0x1ca8] ;  /* 0x001ca80001367983 */ /* 0x004ea60000300a00 */
[C---:B------:R-:W-:Y:S01]  /*364c0*/  IMAD.WIDE R102, R252.reuse, 0x4, R102 ;  /* 0x00000004fc667825 */ /* 0x040fe200078e0266 */
[----:B------:R4:W-:Y:S03]  /*364d0*/  STL.64 [R1+0xf58], R70 ;  /* 0x000f584601007387 */ /* 0x0009e60000100a00 */
[----:B------:R-:W-:-:S04]  /*364e0*/  IMAD.WIDE R118, R252, 0x4, R118 ;  /* 0x00000004fc767825 */ /* 0x000fc800078e0276 */
[----:B------:R-:W-:Y:S01]  /*364f0*/  IMAD.WIDE R244, R252, 0x4, R244 ;  /* 0x00000004fcf47825 */ /* 0x000fe200078e02f4 */
[----:B----4-:R-:W4:Y:S04]  /*36500*/  LDL.LU.64 R70, [R1+0x1ca0] ;  /* 0x001ca00001467983 */ /* 0x010f280000300a00 */
[----:B------:R1:W-:Y:S01]  /*36510*/  STL.64 [R1+0x288], R86 ;  /* 0x0002885601007387 */ /* 0x0003e20000100a00 */
[----:B------:R-:W-:-:S04]  /*36520*/  IMAD.WIDE R136, R241, 0x4, R136 ;  /* 0x00000004f1887825 */ /* 0x000fc800078e0288 */
[C---:B------:R-:W-:Y:S01]  /*36530*/  IMAD.WIDE R8, R241.reuse, 0x4, R8 ;  /* 0x00000004f1087825 */ /* 0x040fe200078e0208 */
[----:B-1----:R-:W2:Y:S04]  /*36540*/  LDL.LU.64 R86, [R1+0x1c98] ;  /* 0x001c980001567983 */ /* 0x002ea80000300a00 */
[----:B------:R1:W-:Y:S01]  /*36550*/  STL.64 [R1+0x280], R102 ;  /* 0x0002806601007387 */ /* 0x0003e20000100a00 */
[----:B------:R-:W-:-:S03]  /*36560*/  IMAD.WIDE R4, R241, 0x4, R4 ;  /* 0x00000004f1047825 */ /* 0x000fc600078e0204 */
[----:B-1----:R-:W4:Y:S04]  /*36570*/  LDL.LU.64 R102, [R1+0x1c90] ;  /* 0x001c900001667983 */ /* 0x002f280000300a00 */
[----:B------:R1:W-:Y:S04]  /*36580*/  STL.64 [R1+0x278], R118 ;  /* 0x0002787601007387 */ /* 0x0003e80000100a00 */
[----:B-1----:R-:W2:Y:S04]  /*36590*/  LDL.LU.64 R118, [R1+0x1c88] ;  /* 0x001c880001767983 */ /* 0x002ea80000300a00 */
[----:B------:R1:W-:Y:S04]  /*365a0*/  STL.64 [R1+0x268], R136 ;  /* 0x0002688801007387 */ /* 0x0003e80000100a00 */
[----:B-1----:R-:W4:Y:S04]  /*365b0*/  LDL.LU.64 R136, [R1+0x1a8] ;  /* 0x0001a80001887983 */ /* 0x002f280000300a00 */
[----:B------:R-:W-:Y:S04]  /*365c0*/  STL.64 [R1+0x270], R244 ;  /* 0x000270f401007387 */ /* 0x000fe80000100a00 */
[----:B------:R1:W-:Y:S04]  /*365d0*/  STL.64 [R1+0x1200], R8 ;  /* 0x0012000801007387 */ /* 0x0003e80000100a00 */
[----:B------:R1:W-:Y:S04]  /*365e0*/  STL.64 [R1+0x1b00], R244 ;  /* 0x001b00f401007387 */ /* 0x0003e80000100a00 */
[----:B------:R1:W-:Y:S02]  /*365f0*/  STL.64 [R1+0x13d8], R4 ;  /* 0x0013d80401007387 */ /* 0x0003e40000100a00 */
[----:B-1----:R-:W-:-:S02]  /*36600*/  IMAD.WIDE R8, R241, 0x4, R134 ;  /* 0x00000004f1087825 */ /* 0x002fc400078e0286 */
[----:B------:R-:W2:Y:S02]  /*36610*/  LDL.LU.64 R244, [R1+0x1a0] ;  /* 0x0001a00001f47983 */ /* 0x000ea40000300a00 */
[C---:B------:R-:W-:Y:S02]  /*36620*/  IMAD.WIDE R4, R241.reuse, 0x4, R150 ;  /* 0x00000004f1047825 */ /* 0x040fe400078e0296 */
[----:B------:R-:W2:Y:S04]  /*36630*/  LDL.LU.64 R134, [R1+0x1c80] ;  /* 0x001c800001867983 */ /* 0x000ea80000300a00 */
[----:B------:R-:W2:Y:S04]  /*36640*/  LDL.LU.64 R150, [R1+0x1c78] ;  /* 0x001c780001967983 */ /* 0x000ea80000300a00 */
[----:B------:R1:W-:Y:S01]  /*36650*/  STL.64 [R1+0x1540], R8 ;  /* 0x0015400801007387 */ /* 0x0003e20000100a00 */
[----:B------:R-:W-:-:S03]  /*36660*/  IMAD.WIDE R234, R241, 0x4, R234 ;  /* 0x00000004f1ea7825 */ /* 0x000fc600078e02ea */
[----:B-1----:R-:W2:Y:S04]  /*36670*/  LDL.LU.64 R8, [R1+0x168] ;  /* 0x0001680001087983 */ /* 0x002ea80000300a00 */
        /* <DEDUP_REMOVED lines=11> */
[----:B-1----:R-:W2:Y:S01]  /*36730*/  LDL.LU.64 R198, [R1+0x1c60] ;  /* 0x001c600001c67983 */ /* 0x002ea20000300a00 */
[----:B------:R-:W-:-:S04]  /*36740*/  IMAD.WIDE R214, R241, 0x4, R214 ;  /* 0x00000004f1d67825 */ /* 0x000fc800078e02d6 */
[C---:B------:R-:W-:Y:S01]  /*36750*/  IMAD.WIDE R230, R241.reuse, 0x4, R230 ;  /* 0x00000004f1e67825 */ /* 0x040fe200078e02e6 */
[----:B------:R1:W-:Y:S03]  /*36760*/  STL.64 [R1+0x230], R214 ;  /* 0x000230d601007387 */ /* 0x0003e60000100a00 */
[C---:B------:R-:W-:Y:S01]  /*36770*/  IMAD.WIDE R2, R241.reuse, 0x4, R2 ;  /* 0x00000004f1027825 */ /* 0x040fe200078e0202 */
[----:B-1----:R-:W2:Y:S04]  /*36780*/  LDL.LU.64 R214, [R1+0x1c58] ;  /* 0x001c580001d67983 */ /* 0x002ea80000300a00 */
[----:B------:R1:W-:Y:S04]  /*36790*/  STL.64 [R1+0x11c8], R230 ;  /* 0x0011c8e601007387 */ /* 0x0003e80000100a00 */
        /* <DEDUP_REMOVED lines=12> */
[----:B-1----:R-:W2:Y:S01]  /*36860*/  LDL.LU.64 R40, [R1+0x1c28] ;  /* 0x001c280001287983 */ /* 0x002ea20000300a00 */
[----:B------:R-:W-:-:S04]  /*36870*/  IMAD.WIDE R24, R241, 0x4, R24 ;  /* 0x00000004f1187825 */ /* 0x000fc800078e0218 */
[C---:B---3--:R-:W-:Y:S01]  /*36880*/  IMAD.WIDE R250, R241.reuse, 0x4, R250 ;  /* 0x00000004f1fa7825 */ /* 0x048fe200078e02fa */
[----:B------:R1:W-:Y:S03]  /*36890*/  STL.64 [R1+0x1f0], R24 ;  /* 0x0001f01801007387 */ /* 0x0003e60000100a00 */
[----:B------:R-:W-:-:S04]  /*368a0*/  IMAD.WIDE R56, R241, 0x4, R56 ;  /* 0x00000004f1387825 */ /* 0x000fc800078e0238 */
[C---:B------:R-:W-:Y:S01]  /*368b0*/  IMAD.WIDE R72, R241.reuse, 0x4, R72 ;  /* 0x00000004f1487825 */ /* 0x040fe200078e0248 */
[----:B-1----:R-:W3:Y:S03]  /*368c0*/  LDL.LU.64 R24, [R1+0x1c20] ;  /* 0x001c200001187983 */ /* 0x002ee60000300a00 */
[C---:B------:R-:W-:Y:S01]  /*368d0*/  IMAD.WIDE R88, R241.reuse, 0x4, R88 ;  /* 0x00000004f1587825 */ /* 0x040fe200078e0258 */
[----:B------:R1:W-:Y:S03]  /*368e0*/  STL.64 [R1+0x1190], R250 ;  /* 0x001190fa01007387 */ /* 0x0003e60000100a00 */
[----:B------:R-:W-:-:S04]  /*368f0*/  IMAD.WIDE R104, R241, 0x4, R104 ;  /* 0x00000004f1687825 */ /* 0x000fc800078e0268 */
[C---:B------:R-:W-:Y:S01]  /*36900*/  IMAD.WIDE R120, R241.reuse, 0x4, R120 ;  /* 0x00000004f1787825 */ /* 0x040fe200078e0278 */
[----:B-1----:R-:W3:Y:S03]  /*36910*/  LDL.LU.64 R250, [R1+0xe8] ;  /* 0x0000e80001fa7983 */ /* 0x002ee60000300a00 */
[----:B----4-:R-:W-:-:S04]  /*36920*/  IMAD.WIDE R136, R241, 0x4, R136 ;  /* 0x00000004f1887825 */ /* 0x010fc800078e0288 */
[----:B--2---:R-:W-:-:S04]  /*36930*/  IMAD.WIDE R244, R241, 0x4, R244 ;  /* 0x00000004f1f47825 */ /* 0x004fc800078e02f4 */
[----:B------:R-:W-:-:S05]  /*36940*/  IMAD.WIDE R40, R241, 0x4, R40 ;  /* 0x00000004f1287825 */ /* 0x000fca00078e0228 */
[----:B------:R1:W-:Y:S04]  /*36950*/  STL.64 [R1+0x1378], R40 ;  /* 0x0013782801007387 */ /* 0x0003e80000100a00 */
[----:B-1----:R-:W2:Y:S04]  /*36960*/  LDL.LU.64 R40, [R1+0x1c18] ;  /* 0x001c180001287983 */ /* 0x002ea80000300a00 */
[----:B------:R1:W-:Y:S04]  /*36970*/  STL.64 [R1+0x14f0], R56 ;  /* 0x0014f03801007387 */ /* 0x0003e80000100a00 */
[----:B-1----:R-:W4:Y:S04]  /*36980*/  LDL.LU.64 R56, [R1+0x1c10] ;  /* 0x001c100001387983 */ /* 0x002f280000300a00 */
        /* <DEDUP_REMOVED lines=10> */
[----:B------:R1:W-:Y:S02]  /*36a30*/  STL.64 [R1+0x1158], R244 ;  /* 0x001158f401007387 */ /* 0x0003e40000100a00 */
[----:B-1----:R-:W-:-:S02]  /*36a40*/  IMAD.WIDE R244, R241, 0x4, R152 ;  /* 0x00000004f1f47825 */ /* 0x002fc400078e0298 */
[----:B------:R-:W4:Y:S04]  /*36a50*/  LDL.LU.64 R152, [R1+0x1be0] ;  /* 0x001be00001987983 */ /* 0x000f280000300a00 */
[----:B------:R1:W-:Y:S02]  /*36a60*/  STL.64 [R1+0x1348], R244 ;  /* 0x001348f401007387 */ /* 0x0003e40000100a00 */
[C---:B-1----:R-:W-:Y:S02]  /*36a70*/  IMAD.WIDE R244, R241.reuse, 0x4, R168 ;  /* 0x00000004f1f47825 */ /* 0x042fe400078e02a8 */
[----:B------:R-:W2:Y:S04]  /*36a80*/  LDL.LU.64 R168, [R1+0x1bd8] ;  /* 0x001bd80001a87983 */ /* 0x000ea80000300a00 */
        /* <DEDUP_REMOVED lines=13> */
[----:B-1----:R-:W-:-:S04]  /*36b60*/  IMAD.WIDE R244, R241, 0x4, R8 ;  /* 0x00000004f1f47825 */ /* 0x002fc800078e0208 */
[C---:B------:R-:W-:Y:S01]  /*36b70*/  IMAD.WIDE R8, R241.reuse, 0x4, R4 ;  /* 0x00000004f1087825 */ /* 0x040fe200078e0204 */
[----:B------:R-:W-:Y:S03]  /*36b80*/  STL.64 [R1+0x170], R244 ;  /* 0x000170f401007387 */ /* 0x000fe60000100a00 */
[C---:B------:R-:W-:Y:S02]  /*36b90*/  IMAD.WIDE R4, R241.reuse, 0x4, R186 ;  /* 0x00000004f1047825 */ /* 0x040fe400078e02ba */
[----:B------:R-:W4:Y:S04]  /*36ba0*/  LDL.LU.64 R186, [R1+0x1bb0] ;  /* 0x001bb00001ba7983 */ /* 0x000f280000300a00 */
[----:B------:R1:W-:Y:S02]  /*36bb0*/  STL.64 [R1+0x1120], R8 ;  /* 0x0011200801007387 */ /* 0x0003e40000100a00 */
[----:B-1----:R-:W-:-:S02]  /*36bc0*/  IMAD.WIDE R8, R241, 0x4, R74 ;  /* 0x00000004f1087825 */ /* 0x002fc400078e024a */
[----:B------:R-:W3:Y:S04]  /*36bd0*/  LDL.LU.64 R74, [R1+0x1ba8] ;  /* 0x001ba800014a7983 */ /* 0x000ee80000300a00 */
[----:B------:R1:W-:Y:S01]  /*36be0*/  STL.64 [R1+0x1318], R4 ;  /* 0x0013180401007387 */ /* 0x0003e20000100a00 */
[----:B------:R-:W-:-:S04]  /*36bf0*/  IMAD.WIDE R2, R241, 0x4, R2 ;  /* 0x00000004f1027825 */ /* 0x000fc800078e0202 */
[C---:B-1----:R-:W-:Y:S02]  /*36c00*/  IMAD.WIDE R4, R241.reuse, 0x4, R10 ;  /* 0x00000004f1047825 */ /* 0x042fe400078e020a */
[----:B------:R-:W2:Y:S04]  /*36c10*/  LDL.LU.64 R10, [R1+0x1ba0] ;  /* 0x001ba000010a7983 */ /* 0x000ea80000300a00 */
[----:B------:R1:W-:Y:S02]  /*36c20*/  STL.64 [R1+0x14a0], R8 ;  /* 0x0014a00801007387 */ /* 0x0003e40000100a00 */
[C---:B-1----:R-:W-:Y:S02]  /*36c30*/  IMAD.WIDE R8, R241.reuse, 0x4, R26 ;  /* 0x00000004f1087825 */ /* 0x042fe400078e021a */
[----:B------:R-:W2:Y:S04]  /*36c40*/  LDL.LU.64 R26, [R1+0x1b98] ;  /* 0x001b9800011a7983 */ /* 0x000ea80000300a00 */
[----:B------:R1:W-:Y:S02]  /*36c50*/  STL.64 [R1+0x15e0], R4 ;  /* 0x0015e00401007387 */ /* 0x0003e40000100a00 */
[----:B-1----:R-:W-:-:S02]  /*36c60*/  IMAD.WIDE R4, R241, 0x4, R42 ;  /* 0x00000004f1047825 */ /* 0x002fc400078e022a */
[----:B------:R-:W2:Y:S04]  /*36c70*/  LDL.LU.64 R42, [R1+0x1b90] ;  /* 0x001b9000012a7983 */ /* 0x000ea80000300a00 */
[----:B------:R1:W-:Y:S02]  /*36c80*/  STL.64 [R1+0x16d8], R8 ;  /* 0x0016d80801007387 */ /* 0x0003e40000100a00 */
[C---:B-1----:R-:W-:Y:S02]  /*36c90*/  IMAD.WIDE R8, R241.reuse, 0x4, R58 ;  /* 0x00000004f1087825 */ /* 0x042fe400078e023a */
[----:B------:R-:W2:Y:S04]  /*36ca0*/  LDL.LU.64 R58, [R1+0x1b88] ;  /* 0x001b8800013a7983 */ /* 0x000ea80000300a00 */
[----:B------:R-:W-:Y:S04]  /*36cb0*/  STL.64 [R1+0x1788], R4 ;  /* 0x0017880401007387 */ /* 0x000fe80000100a00 */
[----:B------:R1:W-:Y:S02]  /*36cc0*/  STL.64 [R1+0x17f0], R8 ;  /* 0x0017f00801007387 */ /* 0x0003e40000100a00 */
[----:B-1----:R-:W-:-:S04]  /*36cd0*/  IMAD.WIDE R8, R241, 0x4, R170 ;  /* 0x00000004f1087825 */ /* 0x002fc800078e02aa */
[C---:B---3--:R-:W-:Y:S02]  /*36ce0*/  IMAD.WIDE R4, R241.reuse, 0x4, R74 ;  /* 0x00000004f1047825 */ /* 0x048fe400078e024a */
[----:B------:R-:W3:Y:S04]  /*36cf0*/  LDL.LU.64 R74, [R1+0x1b80] ;  /* 0x001b8000014a7983 */ /* 0x000ee80000300a00 */
[----:B------:R1:W-:Y:S02]  /*36d00*/  STL.64 [R1+0x128], R2 ;  /* 0x0001280201007387 */ /* 0x0003e40000100a00 */
[C---:B-1----:R-:W-:Y:S02]  /*36d10*/  IMAD.WIDE R2, R241.reuse, 0x4, R90 ;  /* 0x00000004f1027825 */ /* 0x042fe400078e025a */
[----:B------:R-:W3:Y:S04]  /*36d20*/  LDL.LU.64 R90, [R1+0x1b78] ;  /* 0x001b7800015a7983 */ /* 0x000ee80000300a00 */
[----:B------:R1:W-:Y:S02]  /*36d30*/  STL.64 [R1+0x258], R4 ;  /* 0x0002580401007387 */ /* 0x0003e40000100a00 */
[----:B-1----:R-:W-:-:S02]  /*36d40*/  IMAD.WIDE R4, R241, 0x4, R106 ;  /* 0x00000004f1047825 */ /* 0x002fc400078e026a */
        /* <DEDUP_REMOVED lines=10> */
[----:B------:R1:W-:Y:S04]  /*36df0*/  STL.64 [R1+0x16c0], R4 ;  /* 0x0016c00401007387 */ /* 0x0003e80000100a00 */
[----:B------:R-:W3:Y:S04]  /*36e00*/  LDL.LU.64 R170, [R1+0x1b50] ;  /* 0x001b500001aa7983 */ /* 0x000ee80000300a00 */
[----:B------:R4:W-:Y:S01]  /*36e10*/  STL.64 [R1+0x1778], R2 ;  /* 0x0017780201007387 */ /* 0x0009e20000100a00 */
[----:B-1----:R-:W-:-:S03]  /*36e20*/  IMAD.WIDE R4, R241, 0x4, R250 ;  /* 0x00000004f1047825 */ /* 0x002fc600078e02fa */
[----:B------:R-:W-:Y:S01]  /*36e30*/  STL.64 [R1+0x17e8], R8 ;  /* 0x0017e80801007387 */ /* 0x000fe20000100a00 */
[----:B----4-:R-:W-:-:S03]  /*36e40*/  IMAD.WIDE R2, R241, 0x4, R186 ;  /* 0x00000004f1027825 */ /* 0x010fc600078e02ba */
[----:B------:R-:W4:Y:S04]  /*36e50*/  LDL.LU.64 R186, [R1+0x1b48] ;  /* 0x001b480001ba7983 */ /* 0x000f280000300a00 */
[----:B------:R1:W-:Y:S02]  /*36e60*/  STL.64 [R1+0x110], R4 ;  /* 0x0001100401007387 */ /* 0x0003e40000100a00 */
[C---:B-1----:R-:W-:Y:S02]  /*36e70*/  IMAD.WIDE R4, R241.reuse, 0x4, R234 ;  /* 0x00000004f1047825 */ /* 0x042fe400078e02ea */
[----:B------:R-:W3:Y:S04]  /*36e80*/  LDL.LU.64 R234, [R1+0x1b40] ;  /* 0x001b400001ea7983 */ /* 0x000ee80000300a00 */
[----:B------:R1:W-:Y:S02]  /*36e90*/  STL.64 [R1+0x240], R2 ;  /* 0x0002400201007387 */ /* 0x0003e40000100a00 */
[----:B-1----:R-:W-:-:S02]  /*36ea0*/  IMAD.WIDE R2, R241, 0x4, R202 ;  /* 0x00000004f1027825 */ /* 0x002fc400078e02ca */
[----:B------:R-:W4:Y:S04]  /*36eb0*/  LDL.LU.64 R202, [R1+0x1b38] ;  /* 0x001b380001ca7983 */ /* 0x000f280000300a00 */
[----:B------:R1:W-:Y:S02]  /*36ec0*/  STL.64 [R1+0x12b8], R4 ;  /* 0x0012b80401007387 */ /* 0x0003e40000100a00 */
[C---:B-1----:R-:W-:Y:S02]  /*36ed0*/  IMAD.WIDE R4, R241.reuse, 0x4, R218 ;  /* 0x00000004f1047825 */ /* 0x042fe400078e02da */
[----:B------:R-:W4:Y:S04]  /*36ee0*/  LDL.LU.64 R218, [R1+0x1b30] ;  /* 0x001b300001da7983 */ /* 0x000f280000300a00 */
[----:B------:R1:W-:Y:S01]  /*36ef0*/  STL.64 [R1+0x1450], R2 ;  /* 0x0014500201007387 */ /* 0x0003e20000100a00 */
[----:B------:R-:W-:-:S03]  /*36f00*/  IMAD.WIDE R8, R241, 0x4, R238 ;  /* 0x00000004f1087825 */ /* 0x000fc600078e02ee */
[----:B------:R2:W-:Y:S01]  /*36f10*/  STL.64 [R1+0x15a0], R4 ;  /* 0x0015a00401007387 */ /* 0x0005e20000100a00 */
[----:B-1----:R-:W-:-:S04]  /*36f20*/  IMAD.WIDE R2, R241, 0x4, R246 ;  /* 0x00000004f1027825 */ /* 0x002fc800078e02f6 */
[C---:B--2---:R-:W-:Y:S01]  /*36f30*/  IMAD.WIDE R4, R241.reuse, 0x4, R236 ;  /* 0x00000004f1047825 */ /* 0x044fe200078e02ec */
[----:B------:R-:W-:Y:S04]  /*36f40*/  STL.64 [R1+0x16a8], R2 ;  /* 0x0016a80201007387 */ /* 0x000fe80000100a00 */
[----:B------:R1:W-:Y:S04]  /*36f50*/  STL.64 [R1+0x1768], R8 ;  /* 0x0017680801007387 */ /* 0x0003e80000100a00 */
[----:B------:R2:W-:Y:S01]  /*36f60*/  STL.64 [R1+0x17e0], R4 ;  /* 0x0017e00401007387 */ /* 0x0005e20000100a00 */
[----:B-1----:R-:W-:-:S04]  /*36f70*/  IMAD.WIDE R8, R241, 0x4, R232 ;  /* 0x00000004f1087825 */ /* 0x002fc800078e02e8 */
[----:B--2---:R-:W-:-:S04]  /*36f80*/  IMAD.WIDE R4, R241, 0x4, R230 ;  /* 0x00000004f1047825 */ /* 0x004fc800078e02e6 */
[----:B------:R-:W-:-:S04]  /*36f90*/  IMAD.WIDE R236, R241, 0x4, R58 ;  /* 0x00000004f1ec7825 */ /* 0x000fc800078e023a */
[----:B---3--:R-:W-:-:S05]  /*36fa0*/  IMAD.WIDE R2, R241, 0x4, R234 ;  /* 0x00000004f1027825 */ /* 0x008fca00078e02ea */
[----:B------:R1:W-:Y:S04]  /*36fb0*/  STL.64 [R1+0xf8], R2 ;  /* 0x0000f80201007387 */ /* 0x0003e80000100a00 */
[----:B------:R2:W-:Y:S04]  /*36fc0*/  STL.64 [R1+0x210], R8 ;  /* 0x0002100801007387 */ /* 0x0005e80000100a00 */
[----:B------:R3:W-:Y:S01]  /*36fd0*/  STL.64 [R1+0x1288], R4 ;  /* 0x0012880401007387 */ /* 0x0007e20000100a00 */
[----:B-1----:R-:W-:-:S04]  /*36fe0*/  IMAD.WIDE R2, R241, 0x4, R228 ;  /* 0x00000004f1027825 */ /* 0x002fc800078e02e4 */
[C---:B--2---:R-:W-:Y:S01]  /*36ff0*/  IMAD.WIDE R8, R241.reuse, 0x4, R226 ;  /* 0x00000004f1087825 */ /* 0x044fe200078e02e2 */
[----:B------:R1:W-:Y:S03]  /*37000*/  STL.64 [R1+0x1428], R2 ;  /* 0x0014280201007387 */ /* 0x0003e60000100a00 */
[C---:B---3--:R-:W-:Y:S01]  /*37010*/  IMAD.WIDE R4, R241.reuse, 0x4, R224 ;  /* 0x00000004f1047825 */ /* 0x048fe200078e02e0 */
[----:B------:R2:W-:Y:S04]  /*37020*/  STL.64 [R1+0x1580], R8 ;  /* 0x0015800801007387 */ /* 0x0005e80000100a00 */
[----:B------:R4:W-:Y:S01]  /*37030*/  STL.64 [R1+0x1690], R4 ;  /* 0x0016900401007387 */ /* 0x0009e20000100a00 */
[----:B-1----:R-:W-:-:S04]  /*37040*/  IMAD.WIDE R2, R241, 0x4, R222 ;  /* 0x00000004f1027825 */ /* 0x002fc800078e02de */
[C---:B--2---:R-:W-:Y:S01]  /*37050*/  IMAD.WIDE R8, R241.reuse, 0x4, R220 ;  /* 0x00000004f1087825 */ /* 0x044fe200078e02dc */
[----:B------:R1:W-:Y:S03]  /*37060*/  STL.64 [R1+0x1758], R2 ;  /* 0x0017580201007387 */ /* 0x0003e60000100a00 */
[C---:B----4-:R-:W-:Y:S01]  /*37070*/  IMAD.WIDE R4, R241.reuse, 0x4, R218 ;  /* 0x00000004f1047825 */ /* 0x050fe200078e02da */
        /* <DEDUP_REMOVED lines=158> */
[----:B-1----:R-:W-:-:S03]  /*37a60*/  IMAD.WIDE R2, R241, 0x4, R60 ;  /* 0x00000004f1027825 */ /* 0x002fc600078e023c */
[----:B------:R-:W-:Y:S04]  /*37a70*/  STL.64 [R1+0x1a98], R236 ;  /* 0x001a98ec01007387 */ /* 0x000fe80000100a00 */
[----:B------:R1:W-:Y:S01]  /*37a80*/  STL.64 [R1+0x1740], R2 ;  /* 0x0017400201007387 */ /* 0x0003e20000100a00 */
[----:B--2---:R-:W-:-:S04]  /*37a90*/  IMAD.WIDE R8, R241, 0x4, R54 ;  /* 0x00000004f1087825 */ /* 0x004fc800078e0236 */
[----:B---3--:R-:W-:-:S04]  /*37aa0*/  IMAD.WIDE R4, R241, 0x4, R52 ;  /* 0x00000004f1047825 */ /* 0x008fc800078e0234 */
[----:B-1----:R-:W-:-:S05]  /*37ab0*/  IMAD.WIDE R2, R241, 0x4, R56 ;  /* 0x00000004f1027825 */ /* 0x002fca00078e0238 */
[----:B------:R1:W-:Y:S04]  /*37ac0*/  STL.64 [R1+0xc0], R2 ;  /* 0x0000c00201007387 */ /* 0x0003e80000100a00 */
[----:B------:R2:W-:Y:S01]  /*37ad0*/  STL.64 [R1+0x1a0], R8 ;  /* 0x0001a00801007387 */ /* 0x0005e20000100a00 */
[----:B------:R-:W-:-:S03]  /*37ae0*/  IMAD.WIDE R234, R241, 0x4, R42 ;  /* 0x00000004f1ea7825 */ /* 0x000fc600078e022a */
        /* <DEDUP_REMOVED lines=8> */
[----:B------:R-:W-:Y:S01]  /*37b70*/  STL.64 [R1+0x1aa0], R234 ;  /* 0x001aa0ea01007387 */ /* 0x000fe20000100a00 */
[----:B--2---:R-:W-:-:S03]  /*37b80*/  IMAD.WIDE R8, R241, 0x4, R40 ;  /* 0x00000004f1087825 */ /* 0x004fc600078e0228 */
[----:B------:R1:W-:Y:S01]  /*37b90*/  STL.64 [R1+0x1728], R2 ;  /* 0x0017280201007387 */ /* 0x0003e20000100a00 */
[----:B---3--:R-:W-:-:S03]  /*37ba0*/  IMAD.WIDE R4, R241, 0x4, R38 ;  /* 0x00000004f1047825 */ /* 0x008fc600078e0226 */
[----:B------:R-:W-:Y:S04]  /*37bb0*/  STL.64 [R1+0xa8], R8 ;  /* 0x0000a80801007387 */ /* 0x000fe80000100a00 */
[----:B------:R-:W2:Y:S01]  /*37bc0*/  LDL.LU.64 R220, [R1+0x2c8] ;  /* 0x0002c80001dc7983 */ /* 0x000ea20000300a00 */
[----:B-1----:R-:W-:-:S03]  /*37bd0*/  IMAD.WIDE R2, R241, 0x4, R36 ;  /* 0x00000004f1027825 */ /* 0x002fc600078e0224 */
[----:B------:R1:W-:Y:S04]  /*37be0*/  STL.64 [R1+0x180], R4 ;  /* 0x0001800401007387 */ /* 0x0003e80000100a00 */
[----:B------:R3:W-:Y:S04]  /*37bf0*/  STL.64 [R1+0x11b8], R2 ;  /* 0x0011b80201007387 */ /* 0x0007e80000100a00 */
[----:B------:R-:W4:Y:S01]  /*37c00*/  LDL.LU.64 R218, [R1+0x2c0] ;  /* 0x0002c00001da7983 */ /* 0x000f220000300a00 */
[----:B-1----:R-:W-:-:S04]  /*37c10*/  IMAD.WIDE R4, R241, 0x4, R34 ;  /* 0x00000004f1047825 */ /* 0x002fc800078e0222 */
[C---:B---3--:R-:W-:Y:S01]  /*37c20*/  IMAD.WIDE R2, R241.reuse, 0x4, R32 ;  /* 0x00000004f1027825 */ /* 0x048fe200078e0220 */
[----:B------:R-:W-:Y:S04]  /*37c30*/  STL.64 [R1+0x1398], R4 ;  /* 0x0013980401007387 */ /* 0x000fe80000100a00 */
[----:B------:R-:W3:Y:S04]  /*37c40*/  LDL.LU.64 R222, [R1+0x2b8] ;  /* 0x0002b80001de7983 */ /* 0x000ee80000300a00 */
[----:B------:R1:W-:Y:S04]  /*37c50*/  STL.64 [R1+0x1508], R2 ;  /* 0x0015080201007387 */ /* 0x0003e80000100a00 */
[----:B------:R-:W3:Y:S04]  /*37c60*/  LDL.LU.64 R226, [R1+0x2b0] ;  /* 0x0002b00001e27983 */ /* 0x000ee80000300a00 */
[----:B------:R-:W3:Y:S01]  /*37c70*/  LDL.LU.64 R232, [R1+0x2a8] ;  /* 0x0002a80001e87983 */ /* 0x000ee20000300a00 */
[----:B-1----:R-:W-:-:S05]  /*37c80*/  IMAD.WIDE R2, R241, 0x4, R30 ;  /* 0x00000004f1027825 */ /* 0x002fca00078e021e */
[----:B------:R1:W-:Y:S04]  /*37c90*/  STL.64 [R1+0x1630], R2 ;  /* 0x0016300201007387 */ /* 0x0003e80000100a00 */
[----:B------:R-:W3:Y:S04]  /*37ca0*/  LDL.LU.64 R4, [R1+0x2a0] ;  /* 0x0002a00001047983 */ /* 0x000ee80000300a00 */
[----:B------:R-:W3:Y:S01]  /*37cb0*/  LDL.LU.64 R238, [R1+0x298] ;  /* 0x0002980001ee7983 */ /* 0x000ee20000300a00 */
[----:B------:R-:W-:-:S03]  /*37cc0*/  IMAD.WIDE R230, R241, 0x4, R26 ;  /* 0x00000004f1e67825 */ /* 0x000fc600078e021a */
[----:B------:R-:W3:Y:S01]  /*37cd0*/  LDL.LU.64 R244, [R1+0x290] ;  /* 0x0002900001f47983 */ /* 0x000ee20000300a00 */
[----:B-1----:R-:W-:-:S04]  /*37ce0*/  IMAD.WIDE R2, R241, 0x4, R28 ;  /* 0x00000004f1027825 */ /* 0x002fc800078e021c */
[C---:B------:R-:W-:Y:S01]  /*37cf0*/  IMAD.WIDE R24, R241.reuse, 0x4, R24 ;  /* 0x00000004f1187825 */ /* 0x040fe200078e0218 */
[----:B------:R1:W-:Y:S03]  /*37d00*/  STL.64 [R1+0x1710], R2 ;  /* 0x0017100201007387 */ /* 0x0003e60000100a00 */
[C---:B------:R-:W-:Y:S01]  /*37d10*/  IMAD.WIDE R8, R241.reuse, 0x4, R22 ;  /* 0x00000004f1087825 */ /* 0x040fe200078e0216 */
[----:B------:R-:W-:Y:S04]  /*37d20*/  STL.64 [R1+0x1aa8], R230 ;  /* 0x001aa8e601007387 */ /* 0x000fe80000100a00 */
[----:B------:R-:W-:Y:S01]  /*37d30*/  STL.64 [R1+0x90], R24 ;  /* 0x0000901801007387 */ /* 0x000fe20000100a00 */
[----:B-1----:R-:W-:-:S03]  /*37d40*/  IMAD.WIDE R2, R241, 0x4, R20 ;  /* 0x00000004f1027825 */ /* 0x002fc600078e0214 */
[----:B------:R-:W3:Y:S01]  /*37d50*/  LDL.LU.64 R210, [R1+0x308] ;  /* 0x0003080001d27983 */ /* 0x000ee20000300a00 */
[----:B------:R-:W-:-:S03]  /*37d60*/  IMAD.WIDE R18, R241, 0x4, R18 ;  /* 0x00000004f1127825 */ /* 0x000fc600078e0212 */
[----:B------:R1:W-:Y:S04]  /*37d70*/  STL.64 [R1+0x150], R8 ;  /* 0x0001500801007387 */ /* 0x0003e80000100a00 */
[----:B-1----:R-:W3:Y:S04]  /*37d80*/  LDL.LU.64 R8, [R1+0x300] ;  /* 0x0003000001087983 */ /* 0x002ee80000300a00 */
[----:B------:R1:W-:Y:S04]  /*37d90*/  STL.64 [R1+0x1180], R2 ;  /* 0x0011800201007387 */ /* 0x0003e80000100a00 */
[----:B------:R-:W3:Y:S04]  /*37da0*/  LDL.LU.64 R246, [R1+0x2f8] ;  /* 0x0002f80001f67983 */ /* 0x000ee80000300a00 */
[----:B------:R-:W3:Y:S01]  /*37db0*/  LDL.LU.64 R212, [R1+0x2f0] ;  /* 0x0002f00001d47983 */ /* 0x000ee20000300a00 */
[----:B-1----:R-:W-:-:S03]  /*37dc0*/  IMAD.WIDE R2, R241, 0x4, R16 ;  /* 0x00000004f1027825 */ /* 0x002fc600078e0210 */
[----:B------:R-:W-:Y:S04]  /*37dd0*/  STL.64 [R1+0x1368], R18 ;  /* 0x0013681201007387 */ /* 0x000fe80000100a00 */
[----:B------:R-:W3:Y:S04]  /*37de0*/  LDL.LU.64 R214, [R1+0x2e8] ;  /* 0x0002e80001d67983 */ /* 0x000ee80000300a00 */
[----:B------:R1:W-:Y:S04]  /*37df0*/  STL.64 [R1+0x14e0], R2 ;  /* 0x0014e00201007387 */ /* 0x0003e80000100a00 */
[----:B------:R-:W3:Y:S04]  /*37e00*/  LDL.LU.64 R224, [R1+0x2e0] ;  /* 0x0002e00001e07983 */ /* 0x000ee80000300a00 */
[----:B-1----:R-:W3:Y:S01]  /*37e10*/  LDL.LU.64 R2, [R1+0x2d8] ;  /* 0x0002d80001027983 */ /* 0x002ee20000300a00 */
[----:B------:R-:W-:-:S03]  /*37e20*/  IMAD.WIDE R14, R241, 0x4, R14 ;  /* 0x00000004f10e7825 */ /* 0x000fc600078e020e */
[----:B------:R-:W3:Y:S01]  /*37e30*/  LDL.LU.64 R250, [R1+0x2d0] ;  /* 0x0002d00001fa7983 */ /* 0x000ee20000300a00 */
[----:B------:R-:W-:-:S04]  /*37e40*/  IMAD.WIDE R12, R241, 0x4, R12 ;  /* 0x00000004f10c7825 */ /* 0x000fc800078e020c */
[C---:B------:R-:W-:Y:S01]  /*37e50*/  IMAD.WIDE R228, R241.reuse, 0x4, R10 ;  /* 0x00000004f1e47825 */ /* 0x040fe200078e020a */
[----:B------:R-:W-:Y:S04]  /*37e60*/  STL.64 [R1+0x1610], R14 ;  /* 0x0016100e01007387 */ /* 0x000fe80000100a00 */
[----:B------:R4:W-:Y:S04]  /*37e70*/  STL.64 [R1+0x16f8], R12 ;  /* 0x0016f80c01007387 */ /* 0x0009e80000100a00 */
[----:B------:R-:W-:Y:S04]  /*37e80*/  STL.64 [R1+0x1ab0], R228 ;  /* 0x001ab0e401007387 */ /* 0x000fe80000100a00 */
[----:B------:R-:W3:Y:S01]  /*37e90*/  LDL.LU.64 R216, [R1+0x348] ;  /* 0x0003480001d87983 */ /* 0x000ee20000300a00 */
[----:B--2---:R-:W-:-:S03]  /*37ea0*/  IMAD.WIDE R10, R241, 0x4, R220 ;  /* 0x00000004f10a7825 */ /* 0x004fc600078e02dc */
[----:B------:R-:W2:Y:S04]  /*37eb0*/  LDL.LU.64 R220, [R1+0x340] ;  /* 0x0003400001dc7983 */ /* 0x000ea80000300a00 */
[----:B------:R3:W-:Y:S01]  /*37ec0*/  STL.64 [R1+0x78], R10 ;  /* 0x0000780a01007387 */ /* 0x0007e20000100a00 */
[----:B----4-:R-:W-:-:S03]  /*37ed0*/  IMAD.WIDE R12, R241, 0x4, R218 ;  /* 0x00000004f10c7825 */ /* 0x010fc600078e02da */
[----:B------:R-:W4:Y:S04]  /*37ee0*/  LDL.LU.64 R218, [R1+0x338] ;  /* 0x0003380001da7983 */ /* 0x000f280000300a00 */
[----:B------:R1:W-:Y:S01]  /*37ef0*/  STL.64 [R1+0x140], R12 ;  /* 0x0001400c01007387 */ /* 0x0003e20000100a00 */
[----:B---3--:R-:W-:-:S04]  /*37f00*/  IMAD.WIDE R10, R241, 0x4, R222 ;  /* 0x00000004f10a7825 */ /* 0x008fc800078e02de */
[C---:B------:R-:W-:Y:S01]  /*37f10*/  IMAD.WIDE R14, R241.reuse, 0x4, R226 ;  /* 0x00000004f10e7825 */ /* 0x040fe200078e02e2 */
[----:B------:R3:W-:Y:S04]  /*37f20*/  STL.64 [R1+0x1148], R10 ;  /* 0x0011480a01007387 */ /* 0x0007e80000100a00 */
[----:B------:R-:W-:Y:S01]  /*37f30*/  STL.64 [R1+0x1338], R14 ;  /* 0x0013380e01007387 */ /* 0x000fe20000100a00 */
[----:B-1----:R-:W-:-:S03]  /*37f40*/  IMAD.WIDE R12, R241, 0x4, R4 ;  /* 0x00000004f10c7825 */ /* 0x002fc600078e0204 */
[----:B------:R-:W4:Y:S01]  /*37f50*/  LDL.LU.64 R4, [R1+0x330] ;  /* 0x0003300001047983 */ /* 0x000f220000300a00 */
[----:B---3--:R-:W-:-:S05]  /*37f60*/  IMAD.WIDE R10, R241, 0x4, R232 ;  /* 0x00000004f10a7825 */ /* 0x008fca00078e02e8 */
[----:B------:R1:W-:Y:S04]  /*37f70*/  STL.64 [R1+0x14b8], R10 ;  /* 0x0014b80a01007387 */ /* 0x0003e80000100a00 */
[----:B------:R3:W-:Y:S04]  /*37f80*/  STL.64 [R1+0x15f0], R12 ;  /* 0x0015f00c01007387 */ /* 0x0007e80000100a00 */
[----:B------:R-:W4:Y:S01]  /*37f90*/  LDL.LU.64 R222, [R1+0x328] ;  /* 0x0003280001de7983 */ /* 0x000f220000300a00 */
[----:B-1----:R-:W-:-:S05]  /*37fa0*/  IMAD.WIDE R10, R241, 0x4, R238 ;  /* 0x00000004f10a7825 */ /* 0x002fca00078e02ee */
[----:B------:R1:W-:Y:S04]  /*37fb0*/  STL.64 [R1+0x16e0], R10 ;  /* 0x0016e00a01007387 */ /* 0x0003e80000100a00 */
[----:B------:R-:W4:Y:S01]  /*37fc0*/  LDL.LU.64 R232, [R1+0x320] ;  /* 0x0003200001e87983 */ /* 0x000f220000300a00 */
[----:B------:R-:W-:-:S03]  /*37fd0*/  IMAD.WIDE R226, R241, 0x4, R244 ;  /* 0x00000004f1e27825 */ /* 0x000fc600078e02f4 */
[----:B------:R-:W4:Y:S01]  /*37fe0*/  LDL.LU.64 R238, [R1+0x318] ;  /* 0x0003180001ee7983 */ /* 0x000f220000300a00 */
[----:B------:R-:W-:-:S03]  /*37ff0*/  IMAD.WIDE R14, R241, 0x4, R210 ;  /* 0x00000004f10e7825 */ /* 0x000fc600078e02d2 */
[----:B------:R-:W4:Y:S01]  /*38000*/  LDL.LU.64 R244, [R1+0x310] ;  /* 0x0003100001f47983 */ /* 0x000f220000300a00 */
[----:B---3--:R-:W-:-:S03]  /*38010*/  IMAD.WIDE R12, R241, 0x4, R8 ;  /* 0x00000004f10c7825 */ /* 0x008fc600078e0208 */
[----:B------:R-:W-:Y:S04]  /*38020*/  STL.64 [R1+0x1ab8], R226 ;  /* 0x001ab8e201007387 */ /* 0x000fe80000100a00 */
[----:B------:R3:W-:Y:S01]  /*38030*/  STL.64 [R1+0x60], R14 ;  /* 0x0000600e01007387 */ /* 0x0007e20000100a00 */
[----:B-1----:R-:W-:-:S03]  /*38040*/  IMAD.WIDE R10, R241, 0x4, R246 ;  /* 0x00000004f10a7825 */ /* 0x002fc600078e02f6 */
[----:B------:R-:W4:Y:S04]  /*38050*/  LDL.LU.64 R8, [R1+0x388] ;  /* 0x0003880001087983 */ /* 0x000f280000300a00 */
[----:B------:R1:W-:Y:S01]  /*38060*/  STL.64 [R1+0x130], R12 ;  /* 0x0001300c01007387 */ /* 0x0003e20000100a00 */
[----:B---3--:R-:W-:-:S03]  /*38070*/  IMAD.WIDE R14, R241, 0x4, R212 ;  /* 0x00000004f10e7825 */ /* 0x008fc600078e02d4 */
[----:B------:R-:W3:Y:S04]  /*38080*/  LDL.LU.64 R246, [R1+0x380] ;  /* 0x0003800001f67983 */ /* 0x000ee80000300a00 */
[----:B------:R1:W-:Y:S02]  /*38090*/  STL.64 [R1+0x1118], R10 ;  /* 0x0011180a01007387 */ /* 0x0003e40000100a00 */
[C---:B-1----:R-:W-:Y:S02]  /*380a0*/  IMAD.WIDE R12, R241.reuse, 0x4, R214 ;  /* 0x00000004f10c7825 */ /* 0x042fe400078e02d6 */
[----:B------:R-:W-:Y:S04]  /*380b0*/  STL.64 [R1+0x1308], R14 ;  /* 0x0013080e01007387 */ /* 0x000fe80000100a00 */
[----:B------:R-:W-:Y:S01]  /*380c0*/  STL.64 [R1+0x1490], R12 ;  /* 0x0014900c01007387 */ /* 0x000fe20000100a00 */
[----:B------:R-:W-:-:S03]  /*380d0*/  IMAD.WIDE R10, R241, 0x4, R224 ;  /* 0x00000004f10a7825 */ /* 0x000fc600078e02e0 */
[----:B------:R-:W3:Y:S01]  /*380e0*/  LDL.LU.64 R208, [R1+0x378] ;  /* 0x0003780001d07983 */ /* 0x000ee20000300a00 */
[----:B------:R-:W-:-:S03]  /*380f0*/  IMAD.WIDE R2, R241, 0x4, R2 ;  /* 0x00000004f1027825 */ /* 0x000fc600078e0202 */
[----:B------:R-:W-:Y:S04]  /*38100*/  STL.64 [R1+0x15d0], R10 ;  /* 0x0015d00a01007387 */ /* 0x000fe80000100a00 */
[----:B------:R-:W3:Y:S04]  /*38110*/  LDL.LU.64 R210, [R1+0x370] ;  /* 0x0003700001d27983 */ /* 0x000ee80000300a00 */
[----:B------:R1:W-:Y:S04]  /*38120*/  STL.64 [R1+0x16c8], R2 ;  /* 0x0016c80201007387 */ /* 0x0003e80000100a00 */
[----:B-1----:R-:W3:Y:S01]  /*38130*/  LDL.LU.64 R2, [R1+0x368] ;  /* 0x0003680001027983 */ /* 0x002ee20000300a00 */
[----:B------:R-:W-:-:S03]  /*38140*/  IMAD.WIDE R224, R241, 0x4, R250 ;  /* 0x00000004f1e07825 */ /* 0x000fc600078e02fa */
[----:B------:R-:W3:Y:S01]  /*38150*/  LDL.LU.64 R250, [R1+0x360] ;  /* 0x0003600001fa7983 */ /* 0x000ee20000300a00 */
[----:B------:R-:W-:-:S03]  /*38160*/  IMAD.WIDE R12, R241, 0x4, R216 ;  /* 0x00000004f10c7825 */ /* 0x000fc600078e02d8 */
[----:B------:R-:W-:Y:S04]  /*38170*/  STL.64 [R1+0x1ac0], R224 ;  /* 0x001ac0e001007387 */ /* 0x000fe80000100a00 */
[----:B------:R-:W3:Y:S04]  /*38180*/  LDL.LU.64 R202, [R1+0x358] ;  /* 0x0003580001ca7983 */ /* 0x000ee80000300a00 */
[----:B------:R-:W-:Y:S01]  /*38190*/  STL.64 [R1+0x48], R12 ;  /* 0x0000480c01007387 */ /* 0x000fe20000100a00 */
[----:B--2---:R-:W-:-:S03]  /*381a0*/  IMAD.WIDE R10, R241, 0x4, R220 ;  /* 0x00000004f10a7825 */ /* 0x004fc600078e02dc */
[----:B------:R-:W2:Y:S04]  /*381b0*/  LDL.LU.64 R220, [R1+0x350] ;  /* 0x0003500001dc7983 */ /* 0x000ea80000300a00 */
[----:B------:R4:W-:Y:S04]  /*381c0*/  STL.64 [R1+0x118], R10 ;  /* 0x0001180a01007387 */ /* 0x0009e80000100a00 */
[----:B------:R-:W2:Y:S04]  /*381d0*/  LDL.LU.64 R212, [R1+0x3c8] ;  /* 0x0003c80001d47983 */ /* 0x000ea80000300a00 */
[----:B------:R-:W2:Y:S01]  /*381e0*/  LDL.LU.64 R214, [R1+0x3c0] ;  /* 0x0003c00001d67983 */ /* 0x000ea20000300a00 */
[----:B----4-:R-:W-:-:S05]  /*381f0*/  IMAD.WIDE R10, R241, 0x4, R218 ;  /* 0x00000004f10a7825 */ /* 0x010fca00078e02da */
[----:B------:R1:W-:Y:S04]  /*38200*/  STL.64 [R1+0x10f0], R10 ;  /* 0x0010f00a01007387 */ /* 0x0003e80000100a00 */
[----:B------:R-:W4:Y:S01]  /*38210*/  LDL.LU.64 R216, [R1+0x3b8] ;  /* 0x0003b80001d87983 */ /* 0x000f220000300a00 */
[----:B------:R-:W-:-:S03]  /*38220*/  IMAD.WIDE R12, R241, 0x4, R4 ;  /* 0x00000004f10c7825 */ /* 0x000fc600078e0204 */
[----:B------:R-:W4:Y:S04]  /*38230*/  LDL.LU.64 R4, [R1+0x3b0] ;  /* 0x0003b00001047983 */ /* 0x000f280000300a00 */
[----:B------:R1:W-:Y:S04]  /*38240*/  STL.64 [R1+0x12d8], R12 ;  /* 0x0012d80c01007387 */ /* 0x0003e80000100a00 */
[----:B------:R-:W4:Y:S01]  /*38250*/  LDL.LU.64 R218, [R1+0x3a8] ;  /* 0x0003a80001da7983 */ /* 0x000f220000300a00 */
[----:B-1----:R-:W-:-:S05]  /*38260*/  IMAD.WIDE R10, R241, 0x4, R222 ;  /* 0x00000004f10a7825 */ /* 0x002fca00078e02de */
[----:B------:R1:W-:Y:S01]  /*38270*/  STL.64 [R1+0x1468], R10 ;  /* 0x0014680a01007387 */ /* 0x0003e20000100a00 */
[----:B------:R-:W-:-:S03]  /*38280*/  IMAD.WIDE R12, R241, 0x4, R232 ;  /* 0x00000004f10c7825 */ /* 0x000fc600078e02e8 */
[----:B------:R-:W4:Y:S01]  /*38290*/  LDL.LU.64 R232, [R1+0x3a0] ;  /* 0x0003a00001e87983 */ /* 0x000f220000300a00 */
[----:B-1----:R-:W-:-:S03]  /*382a0*/  IMAD.WIDE R10, R241, 0x4, R238 ;  /* 0x00000004f10a7825 */ /* 0x002fc600078e02ee */
[----:B------:R-:W-:Y:S04]  /*382b0*/  STL.64 [R1+0x15b0], R12 ;  /* 0x0015b00c01007387 */ /* 0x000fe80000100a00 */
[----:B------:R-:W4:Y:S01]  /*382c0*/  LDL.LU.64 R238, [R1+0x398] ;  /* 0x0003980001ee7983 */ /* 0x000f220000300a00 */
[----:B------:R-:W-:-:S03]  /*382d0*/  IMAD.WIDE R222, R241, 0x4, R244 ;  /* 0x00000004f1de7825 */ /* 0x000fc600078e02f4 */
[----:B------:R1:W-:Y:S04]  /*382e0*/  STL.64 [R1+0x16b0], R10 ;  /* 0x0016b00a01007387 */ /* 0x0003e80000100a00 */
[----:B------:R-:W4:Y:S04]  /*382f0*/  LDL.LU.64 R244, [R1+0x390] ;  /* 0x0003900001f47983 */ /* 0x000f280000300a00 */
[----:B------:R-:W-:Y:S01]  /*38300*/  STL.64 [R1+0x1ac8], R222 ;  /* 0x001ac8de01007387 */ /* 0x000fe20000100a00 */
[----:B-1----:R-:W-:-:S04]  /*38310*/  IMAD.WIDE R10, R241, 0x4, R8 ;  /* 0x00000004f10a7825 */ /* 0x002fc800078e0208 */
[C---:B---3--:R-:W-:Y:S02]  /*38320*/  IMAD.WIDE R8, R241.reuse, 0x4, R246 ;  /* 0x00000004f1087825 */ /* 0x048fe400078e02f6 */
[----:B------:R-:W3:Y:S04]  /*38330*/  LDL.LU.64 R246, [R1+0x408] ;  /* 0x0004080001f67983 */ /* 0x000ee80000300a00 */
[----:B------:R1:W-:Y:S04]  /*38340*/  STL.64 [R1+0x30], R10 ;  /* 0x0000300a01007387 */ /* 0x0003e80000100a00 */
[----:B------:R-:W3:Y:S04]  /*38350*/  LDL.LU.64 R204, [R1+0x400] ;  /* 0x0004000001cc7983 */ /* 0x000ee80000300a00 */
[----:B------:R1:W-:Y:S01]  /*38360*/  STL.64 [R1+0x100], R8 ;  /* 0x0001000801007387 */ /* 0x0003e20000100a00 */
[----:B------:R-:W-:-:S03]  /*38370*/  IMAD.WIDE R14, R241, 0x4, R208 ;  /* 0x00000004f10e7825 */ /* 0x000fc600078e02d0 */
[----:B------:R-:W3:Y:S01]  /*38380*/  LDL.LU.64 R206, [R1+0x3f8] ;  /* 0x0003f80001ce7983 */ /* 0x000ee20000300a00 */
[----:B-1----:R-:W-:-:S03]  /*38390*/  IMAD.WIDE R10, R241, 0x4, R210 ;  /* 0x00000004f10a7825 */ /* 0x002fc600078e02d2 */
[----:B------:R-:W3:Y:S04]  /*383a0*/  LDL.LU.64 R8, [R1+0x3f0] ;  /* 0x0003f00001087983 */ /* 0x000ee80000300a00 */
[----:B------:R-:W-:Y:S01]  /*383b0*/  STL.64 [R1+0x10c8], R14 ;  /* 0x0010c80e01007387 */ /* 0x000fe20000100a00 */
[----:B------:R-:W-:-:S03]  /*383c0*/  IMAD.WIDE R12, R241, 0x4, R2 ;  /* 0x00000004f10c7825 */ /* 0x000fc600078e0202 */
[----:B------:R-:W3:Y:S04]  /*383d0*/  LDL.LU.64 R2, [R1+0x3e8] ;  /* 0x0003e80001027983 */ /* 0x000ee80000300a00 */
[----:B------:R1:W-:Y:S04]  /*383e0*/  STL.64 [R1+0x12a8], R10 ;  /* 0x0012a80a01007387 */ /* 0x0003e80000100a00 */
[----:B------:R-:W-:Y:S04]  /*383f0*/  STL.64 [R1+0x1440], R12 ;  /* 0x0014400c01007387 */ /* 0x000fe80000100a00 */
[----:B------:R-:W3:Y:S04]  /*38400*/  LDL.LU.64 R208, [R1+0x3e0] ;  /* 0x0003e00001d07983 */ /* 0x000ee80000300a00 */
[----:B------:R-:W3:Y:S01]  /*38410*/  LDL.LU.64 R210, [R1+0x3d8] ;  /* 0x0003d80001d27983 */ /* 0x000ee20000300a00 */
[----:B-1----:R-:W-:-:S05]  /*38420*/  IMAD.WIDE R10, R241, 0x4, R250 ;  /* 0x00000004f10a7825 */ /* 0x002fca00078e02fa */
[----:B------:R1:W-:Y:S04]  /*38430*/  STL.64 [R1+0x1590], R10 ;  /* 0x0015900a01007387 */ /* 0x0003e80000100a00 */
[----:B------:R-:W3:Y:S01]  /*38440*/  LDL.LU.64 R250, [R1+0x3d0] ;  /* 0x0003d00001fa7983 */ /* 0x000ee20000300a00 */
[----:B-1----:R-:W-:-:S04]  /*38450*/  IMAD.WIDE R10, R241, 0x4, R202 ;  /* 0x00000004f10a7825 */ /* 0x002fc800078e02ca */
[----:B--2---:R-:W-:-:S05]  /*38460*/  IMAD.WIDE R220, R241, 0x4, R220 ;  /* 0x00000004f1dc7825 */ /* 0x004fca00078e02dc */
[----:B------:R-:W-:Y:S01]  /*38470*/  STL.64 [R1+0x1ad0], R220 ;  /* 0x001ad0dc01007387 */ /* 0x000fe20000100a00 */
[----:B------:R-:W-:-:S03]  /*38480*/  IMAD.WIDE R14, R241, 0x4, R212 ;  /* 0x00000004f10e7825 */ /* 0x000fc600078e02d4 */
[----:B------:R1:W-:Y:S04]  /*38490*/  STL.64 [R1+0x1698], R10 ;  /* 0x0016980a01007387 */ /* 0x0003e80000100a00 */
[----:B------:R-:W-:Y:S04]  /*384a0*/  STL.64 [R1+0x18], R14 ;  /* 0x0000180e01007387 */ /* 0x000fe80000100a00 */
[----:B------:R-:W2:Y:S01]  /*384b0*/  LDL.LU.64 R212, [R1+0x410] ;  /* 0x0004100001d47983 */ /* 0x000ea20000300a00 */
[----:B-1----:R-:W-:-:S04]  /*384c0*/  IMAD.WIDE R10, R241, 0x4, R214 ;  /* 0x00000004f10a7825 */ /* 0x002fc800078e02d6 */
[C---:B----4-:R-:W-:Y:S01]  /*384d0*/  IMAD.WIDE R12, R241.reuse, 0x4, R216 ;  /* 0x00000004f10c7825 */ /* 0x050fe200078e02d8 */
[----:B------:R1:W-:Y:S04]  /*384e0*/  STL.64 [R1+0xe8], R10 ;  /* 0x0000e80a01007387 */ /* 0x0003e80000100a00 */
[----:B------:R4:W-:Y:S01]  /*384f0*/  STL.64 [R1+0x10a0], R12 ;  /* 0x0010a00c01007387 */ /* 0x0009e20000100a00 */
[----:B-1----:R-:W-:-:S03]  /*38500*/  IMAD.WIDE R10, R241, 0x4, R4 ;  /* 0x00000004f10a7825 */ /* 0x002fc600078e0204 */
[----:B------:R-:W2:Y:S04]  /*38510*/  LDL.LU.64 R4, [R1+0x448] ;  /* 0x0004480001047983 */ /* 0x000ea80000300a00 */
[----:B------:R1:W-:Y:S04]  /*38520*/  STL.64 [R1+0x1278], R10 ;  /* 0x0012780a01007387 */ /* 0x0003e80000100a00 */
[----:B------:R-:W2:Y:S01]  /*38530*/  LDL.LU.64 R216, [R1+0x440] ;  /* 0x0004400001d87983 */ /* 0x000ea20000300a00 */
[----:B----4-:R-:W-:-:S05]  /*38540*/  IMAD.WIDE R12, R241, 0x4, R218 ;  /* 0x00000004f10c7825 */ /* 0x010fca00078e02da */
[----:B------:R-:W-:Y:S04]  /*38550*/  STL.64 [R1+0x1418], R12 ;  /* 0x0014180c01007387 */ /* 0x000fe80000100a00 */
[----:B------:R-:W4:Y:S01]  /*38560*/  LDL.LU.64 R214, [R1+0x438] ;  /* 0x0004380001d67983 */ /* 0x000f220000300a00 */
[----:B-1----:R-:W-:-:S03]  /*38570*/  IMAD.WIDE R10, R241, 0x4, R232 ;  /* 0x00000004f10a7825 */ /* 0x002fc600078e02e8 */
[----:B------:R-:W4:Y:S04]  /*38580*/  LDL.LU.64 R232, [R1+0x430] ;  /* 0x0004300001e87983 */ /* 0x000f280000300a00 */
[----:B------:R1:W-:Y:S02]  /*38590*/  STL.64 [R1+0x1570], R10 ;  /* 0x0015700a01007387 */ /* 0x0003e40000100a00 */
[C---:B-1----:R-:W-:Y:S02]  /*385a0*/  IMAD.WIDE R10, R241.reuse, 0x4, R238 ;  /* 0x00000004f10a7825 */ /* 0x042fe400078e02ee */
[----:B------:R-:W4:Y:S02]  /*385b0*/  LDL.LU.64 R238, [R1+0x428] ;  /* 0x0004280001ee7983 */ /* 0x000f240000300a00 */
[----:B------:R-:W-:-:S02]  /*385c0*/  IMAD.WIDE R218, R241, 0x4, R244 ;  /* 0x00000004f1da7825 */ /* 0x000fc400078e02f4 */
[----:B------:R1:W-:Y:S04]  /*385d0*/  STL.64 [R1+0x1680], R10 ;  /* 0x0016800a01007387 */ /* 0x0003e80000100a00 */
[----:B------:R-:W4:Y:S01]  /*385e0*/  LDL.LU.64 R244, [R1+0x420] ;  /* 0x0004200001f47983 */ /* 0x000f220000300a00 */
[----:B---3--:R-:W-:-:S03]  /*385f0*/  IMAD.WIDE R246, R241, 0x4, R246 ;  /* 0x00000004f1f67825 */ /* 0x008fc600078e02f6 */
[----:B------:R-:W-:Y:S01]  /*38600*/  STL.64 [R1+0x1ad8], R218 ;  /* 0x001ad8da01007387 */ /* 0x000fe20000100a00 */
[----:B------:R-:W-:-:S05]  /*38610*/  IMAD.WIDE R14, R241, 0x4, R204 ;  /* 0x00000004f10e7825 */ /* 0x000fca00078e02cc */
[----:B------:R-:W-:Y:S01]  /*38620*/  STL.64 [R1+0xd0], R14 ;  /* 0x0000d00e01007387 */ /* 0x000fe20000100a00 */
[----:B------:R-:W-:-:S04]  /*38630*/  IMAD.WIDE R12, R241, 0x4, R206 ;  /* 0x00000004f10c7825 */ /* 0x000fc800078e02ce */
[C---:B-1----:R-:W-:Y:S02]  /*38640*/  IMAD.WIDE R10, R241.reuse, 0x4, R8 ;  /* 0x00000004f10a7825 */ /* 0x042fe400078e0208 */
[----:B------:R-:W3:Y:S04]  /*38650*/  LDL.LU.64 R8, [R1+0x418] ;  /* 0x0004180001087983 */ /* 0x000ee80000300a00 */
[----:B------:R-:W-:Y:S04]  /*38660*/  STL.64 [R1+0x1078], R12 ;  /* 0x0010780c01007387 */ /* 0x000fe80000100a00 */
[----:B------:R-:W-:Y:S04]  /*38670*/  STL.64 [R1], R246 ;  /* 0x000000f601007387 */ /* 0x000fe80000100a00 */
[----:B------:R1:W-:Y:S04]  /*38680*/  STL.64 [R1+0x1220], R10 ;  /* 0x0012200a01007387 */ /* 0x0003e80000100a00 */
[----:B------:R-:W-:Y:S01]  /*38690*/  STL.64 [R1+0x1ae0], R246 ;  /* 0x001ae0f601007387 */ /* 0x000fe20000100a00 */
[----:B-1----:R-:W-:-:S03]  /*386a0*/  IMAD.WIDE R10, R241, 0x4, R2 ;  /* 0x00000004f10a7825 */ /* 0x002fc600078e0202 */
[----:B------:R-:W3:Y:S01]  /*386b0*/  LDL.LU.64 R2, [R1+0x450] ;  /* 0x0004500001027983 */ /* 0x000ee20000300a00 */
[----:B------:R-:W-:-:S03]  /*386c0*/  IMAD.WIDE R14, R241, 0x4, R208 ;  /* 0x00000004f10e7825 */ /* 0x000fc600078e02d0 */
[----:B------:R1:W-:Y:S01]  /*386d0*/  STL.64 [R1+0x13f0], R10 ;  /* 0x0013f00a01007387 */ /* 0x0003e20000100a00 */
[----:B------:R-:W-:-:S03]  /*386e0*/  IMAD.WIDE R12, R241, 0x4, R210 ;  /* 0x00000004f10c7825 */ /* 0x000fc600078e02d2 */
[----:B------:R-:W-:Y:S04]  /*386f0*/  STL.64 [R1+0x1550], R14 ;  /* 0x0015500e01007387 */ /* 0x000fe80000100a00 */
[----:B------:R-:W3:Y:S04]  /*38700*/  LDL.LU.64 R196, [R1+0x488] ;  /* 0x0004880001c47983 */ /* 0x000ee80000300a00 */
[----:B------:R2:W-:Y:S04]  /*38710*/  STL.64 [R1+0x1668], R12 ;  /* 0x0016680c01007387 */ /* 0x0005e80000100a00 */
[----:B------:R-:W3:Y:S04]  /*38720*/  LDL.LU.64 R204, [R1+0x480] ;  /* 0x0004800001cc7983 */ /* 0x000ee80000300a00 */
[----:B------:R-:W3:Y:S01]  /*38730*/  LDL.LU.64 R208, [R1+0x478] ;  /* 0x0004780001d07983 */ /* 0x000ee20000300a00 */
[----:B-1----:R-:W-:-:S03]  /*38740*/  IMAD.WIDE R10, R241, 0x4, R250 ;  /* 0x00000004f10a7825 */ /* 0x002fc600078e02fa */
[----:B------:R-:W3:Y:S04]  /*38750*/  LDL.LU.64 R210, [R1+0x470] ;  /* 0x0004700001d27983 */ /* 0x000ee80000300a00 */
[----:B------:R-:W3:Y:S04]  /*38760*/  LDL.LU.64 R250, [R1+0x468] ;  /* 0x0004680001fa7983 */ /* 0x000ee80000300a00 */
[----:B------:R1:W-:Y:S01]  /*38770*/  STL.64 [R1+0x1ae8], R10 ;  /* 0x001ae80a01007387 */ /* 0x0003e20000100a00 */
[----:B--2---:R-:W-:-:S05]  /*38780*/  IMAD.WIDE R12, R241, 0x4, R212 ;  /* 0x00000004f10c7825 */ /* 0x004fca00078e02d4 */
[----:B------:R2:W-:Y:S01]  /*38790*/  STL.64 [R1+0x1af0], R12 ;  /* 0x001af00c01007387 */ /* 0x0005e20000100a00 */
[----:B-1----:R-:W-:-:S03]  /*387a0*/  IMAD.WIDE R10, R241, 0x4, R4 ;  /* 0x00000004f10a7825 */ /* 0x002fc600078e0204 */
[----:B------:R-:W3:Y:S04]  /*387b0*/  LDL.LU.64 R4, [R1+0x460] ;  /* 0x0004600001047983 */ /* 0x000ee80000300a00 */
[----:B------:R4:W-:Y:S01]  /*387c0*/  STL.64 [R1+0xb8], R10 ;  /* 0x0000b80a01007387 */ /* 0x0009e20000100a00 */
[----:B--2---:R-:W-:-:S03]  /*387d0*/  IMAD.WIDE R12, R241, 0x4, R216 ;  /* 0x00000004f10c7825 */ /* 0x004fc600078e02d8 */
[----:B------:R-:W2:Y:S04]  /*387e0*/  LDL.LU.64 R216, [R1+0x458] ;  /* 0x0004580001d87983 */ /* 0x000ea80000300a00 */
[----:B------:R1:W-:Y:S01]  /*387f0*/  STL.64 [R1+0xe70], R12 ;  /* 0x000e700c01007387 */ /* 0x0003e20000100a00 */
[----:B----4-:R-:W-:-:S03]  /*38800*/  IMAD.WIDE R10, R241, 0x4, R214 ;  /* 0x00000004f10a7825 */ /* 0x010fc600078e02d6 */
[----:B------:R-:W4:Y:S04]  /*38810*/  LDL.LU.64 R198, [R1+0x490] ;  /* 0x0004900001c67983 */ /* 0x000f280000300a00 */
[----:B------:R1:W-:Y:S02]  /*38820*/  STL.64 [R1+0x11e8], R10 ;  /* 0x0011e80a01007387 */ /* 0x0003e40000100a00 */
[----:B-1----:R-:W-:-:S05]  /*38830*/  IMAD.WIDE R12, R241, 0x4, R232 ;  /* 0x00000004f10c7825 */ /* 0x002fca00078e02e8 */
[----:B------:R-:W-:Y:S04]  /*38840*/  STL.64 [R1+0x13c0], R12 ;  /* 0x0013c00c01007387 */ /* 0x000fe80000100a00 */
[----:B------:R-:W4:Y:S01]  /*38850*/  LDL.LU.64 R200, [R1+0x4c8] ;  /* 0x0004c80001c87983 */ /* 0x000f220000300a00 */
[----:B------:R-:W-:-:S03]  /*38860*/  IMAD.WIDE R10, R241, 0x4, R238 ;  /* 0x00000004f10a7825 */ /* 0x000fc600078e02ee */
[----:B------:R-:W4:Y:S04]  /*38870*/  LDL.LU.64 R238, [R1+0x4c0] ;  /* 0x0004c00001ee7983 */ /* 0x000f280000300a00 */
[----:B------:R1:W-:Y:S04]  /*38880*/  STL.64 [R1+0x1528], R10 ;  /* 0x0015280a01007387 */ /* 0x0003e80000100a00 */
[----:B------:R-:W4:Y:S04]  /*38890*/  LDL.LU.64 R202, [R1+0x4b8] ;  /* 0x0004b80001ca7983 */ /* 0x000f280000300a00 */
[----:B------:R-:W4:Y:S01]  /*388a0*/  LDL.LU.64 R206, [R1+0x4b0] ;  /* 0x0004b00001ce7983 */ /* 0x000f220000300a00 */
[----:B-1----:R-:W-:-:S05]  /*388b0*/  IMAD.WIDE R10, R241, 0x4, R244 ;  /* 0x00000004f10a7825 */ /* 0x002fca00078e02f4 */
[----:B------:R1:W-:Y:S04]  /*388c0*/  STL.64 [R1+0x1648], R10 ;  /* 0x0016480a01007387 */ /* 0x0003e80000100a00 */
[----:B------:R-:W4:Y:S04]  /*388d0*/  LDL.LU.64 R212, [R1+0x4a8] ;  /* 0x0004a80001d47983 */ /* 0x000f280000300a00 */
[----:B------:R-:W4:Y:S04]  /*388e0*/  LDL.LU.64 R214, [R1+0x4a0] ;  /* 0x0004a00001d67983 */ /* 0x000f280000300a00 */
[----:B------:R-:W4:Y:S01]  /*388f0*/  LDL.LU.64 R232, [R1+0x498] ;  /* 0x0004980001e87983 */ /* 0x000f220000300a00 */
[----:B---3--:R-:W-:-:S03]  /*38900*/  IMAD.WIDE R14, R241, 0x4, R8 ;  /* 0x00000004f10e7825 */ /* 0x008fc600078e0208 */
[----:B------:R-:W3:Y:S04]  /*38910*/  LDL.LU.64 R8, [R1+0x4d0] ;  /* 0x0004d00001087983 */ /* 0x000ee80000300a00 */
[----:B------:R1:W-:Y:S01]  /*38920*/  STL.64 [R1+0x1b08], R14 ;  /* 0x001b080e01007387 */ /* 0x0003e20000100a00 */
[----:B------:R-:W-:-:S03]  /*38930*/  IMAD.WIDE R16, R241, 0x4, R2 ;  /* 0x00000004f1107825 */ /* 0x000fc600078e0202 */
[----:B------:R-:W3:Y:S04]  /*38940*/  LDL.LU.64 R2, [R1+0x508] ;  /* 0x0005080001027983 */ /* 0x000ee80000300a00 */
[----:B------:R-:W3:Y:S01]  /*38950*/  LDL.LU.64 R244, [R1+0x500] ;  /* 0x0005000001f47983 */ /* 0x000ee20000300a00 */
[----:B------:R-:W-:-:S03]  /*38960*/  IMAD.WIDE R12, R241, 0x4, R196 ;  /* 0x00000004f10c7825 */ /* 0x000fc600078e02c4 */
[----:B------:R-:W-:Y:S04]  /*38970*/  STL.64 [R1+0x1b10], R16 ;  /* 0x001b101001007387 */ /* 0x000fe80000100a00 */
[----:B------:R1:W-:Y:S02]  /*38980*/  STL.64 [R1+0xa0], R12 ;  /* 0x0000a00c01007387 */ /* 0x0003e40000100a00 */
[----:B-1----:R-:W-:-:S04]  /*38990*/  IMAD.WIDE R10, R241, 0x4, R204 ;  /* 0x00000004f10a7825 */ /* 0x002fc800078e02cc */
[C---:B------:R-:W-:Y:S01]  /*389a0*/  IMAD.WIDE R14, R241.reuse, 0x4, R208 ;  /* 0x00000004f10e7825 */ /* 0x040fe200078e02d0 */
[----:B------:R1:W-:Y:S03]  /*389b0*/  STL.64 [R1+0xe50], R10 ;  /* 0x000e500a01007387 */ /* 0x0003e60000100a00 */
[C---:B------:R-:W-:Y:S01]  /*389c0*/  IMAD.WIDE R12, R241.reuse, 0x4, R210 ;  /* 0x00000004f10c7825 */ /* 0x040fe200078e02d2 */
[----:B------:R-:W-:Y:S04]  /*389d0*/  STL.64 [R1+0x11b0], R14 ;  /* 0x0011b00e01007387 */ /* 0x000fe80000100a00 */
[----:B------:R-:W3:Y:S01]  /*389e0*/  LDL.LU.64 R204, [R1+0x4f8] ;  /* 0x0004f80001cc7983 */ /* 0x000ee20000300a00 */
[----:B-1----:R-:W-:-:S03]  /*389f0*/  IMAD.WIDE R10, R241, 0x4, R250 ;  /* 0x00000004f10a7825 */ /* 0x002fc600078e02fa */
[----:B------:R-:W-:Y:S04]  /*38a00*/  STL.64 [R1+0x1390], R12 ;  /* 0x0013900c01007387 */ /* 0x000fe80000100a00 */
[----:B------:R-:W3:Y:S04]  /*38a10*/  LDL.LU.64 R208, [R1+0x4f0] ;  /* 0x0004f00001d07983 */ /* 0x000ee80000300a00 */
[----:B------:R1:W-:Y:S04]  /*38a20*/  STL.64 [R1+0x1500], R10 ;  /* 0x0015000a01007387 */ /* 0x0003e80000100a00 */
[----:B------:R-:W3:Y:S04]  /*38a30*/  LDL.LU.64 R210, [R1+0x4e8] ;  /* 0x0004e80001d27983 */ /* 0x000ee80000300a00 */
[----:B------:R-:W3:Y:S01]  /*38a40*/  LDL.LU.64 R250, [R1+0x4e0] ;  /* 0x0004e00001fa7983 */ /* 0x000ee20000300a00 */
[----:B-1----:R-:W-:-:S03]  /*38a50*/  IMAD.WIDE R10, R241, 0x4, R4 ;  /* 0x00000004f10a7825 */ /* 0x002fc600078e0204 */
[----:B------:R-:W3:Y:S04]  /*38a60*/  LDL.LU.64 R4, [R1+0x4d8] ;  /* 0x0004d80001047983 */ /* 0x000ee80000300a00 */
[----:B------:R1:W-:Y:S01]  /*38a70*/  STL.64 [R1+0x1628], R10 ;  /* 0x0016280a01007387 */ /* 0x0003e20000100a00 */
[----:B--2---:R-:W-:-:S03]  /*38a80*/  IMAD.WIDE R18, R241, 0x4, R216 ;  /* 0x00000004f1127825 */ /* 0x004fc600078e02d8 */
[----:B------:R-:W2:Y:S01]  /*38a90*/  LDL.LU.64 R216, [R1+0x510] ;  /* 0x0005100001d87983 */ /* 0x000ea20000300a00 */
[----:B----4-:R-:W-:-:S03]  /*38aa0*/  IMAD.WIDE R20, R241, 0x4, R198 ;  /* 0x00000004f1147825 */ /* 0x010fc600078e02c6 */
[----:B------:R-:W-:Y:S04]  /*38ab0*/  STL.64 [R1+0x1b18], R18 ;  /* 0x001b181201007387 */ /* 0x000fe80000100a00 */
[----:B------:R-:W-:Y:S01]  /*38ac0*/  STL.64 [R1+0x1b20], R20 ;  /* 0x001b201401007387 */ /* 0x000fe20000100a00 */
[----:B-1----:R-:W-:-:S04]  /*38ad0*/  IMAD.WIDE R10, R241, 0x4, R200 ;  /* 0x00000004f10a7825 */ /* 0x002fc800078e02c8 */
[C---:B------:R-:W-:Y:S02]  /*38ae0*/  IMAD.WIDE R12, R241.reuse, 0x4, R238 ;  /* 0x00000004f10c7825 */ /* 0x040fe400078e02ee */
[----:B------:R-:W4:Y:S04]  /*38af0*/  LDL.LU.64 R238, [R1+0x548] ;  /* 0x0005480001ee7983 */ /* 0x000f280000300a00 */
[----:B------:R1:W-:Y:S04]  /*38b00*/  STL.64 [R1+0x88], R10 ;  /* 0x0000880a01007387 */ /* 0x0003e80000100a00 */
[----:B------:R1:W-:Y:S01]  /*38b10*/  STL.64 [R1+0xe30], R12 ;  /* 0x000e300c01007387 */ /* 0x0003e20000100a00 */
[----:B------:R-:W-:-:S04]  /*38b20*/  IMAD.WIDE R14, R241, 0x4, R206 ;  /* 0x00000004f10e7825 */ /* 0x000fc800078e02ce */
[----:B-1----:R-:W-:-:S04]  /*38b30*/  IMAD.WIDE R10, R241, 0x4, R202 ;  /* 0x00000004f10a7825 */ /* 0x002fc800078e02ca */
[C---:B------:R-:W-:Y:S01]  /*38b40*/  IMAD.WIDE R12, R241.reuse, 0x4, R212 ;  /* 0x00000004f10c7825 */ /* 0x040fe200078e02d4 */
[----:B------:R1:W-:Y:S04]  /*38b50*/  STL.64 [R1+0x1178], R10 ;  /* 0x0011780a01007387 */ /* 0x0003e80000100a00 */
[----:B------:R-:W-:Y:S01]  /*38b60*/  STL.64 [R1+0x1360], R14 ;  /* 0x0013600e01007387 */ /* 0x000fe20000100a00 */
[----:B------:R-:W-:-:S03]  /*38b70*/  IMAD.WIDE R22, R241, 0x4, R232 ;  /* 0x00000004f1167825 */ /* 0x000fc600078e02e8 */
[----:B------:R3:W-:Y:S01]  /*38b80*/  STL.64 [R1+0x14d8], R12 ;  /* 0x0014d80c01007387 */ /* 0x0007e20000100a00 */
[----:B-1----:R-:W-:-:S03]  /*38b90*/  IMAD.WIDE R10, R241, 0x4, R214 ;  /* 0x00000004f10a7825 */ /* 0x002fc600078e02d6 */
[----:B------:R-:W4:Y:S04]  /*38ba0*/  LDL.LU.64 R232, [R1+0x540] ;  /* 0x0005400001e87983 */ /* 0x000f280000300a00 */
[----:B------:R1:W-:Y:S01]  /*38bb0*/  STL.64 [R1+0x1608], R10 ;  /* 0x0016080a01007387 */ /* 0x0003e20000100a00 */
[----:B---3--:R-:W-:-:S03]  /*38bc0*/  IMAD.WIDE R24, R241, 0x4, R8 ;  /* 0x00000004f1187825 */ /* 0x008fc600078e0208 */
[----:B------:R-:W3:Y:S04]  /*38bd0*/  LDL.LU.64 R190, [R1+0x538] ;  /* 0x0005380001be7983 */ /* 0x000ee80000300a00 */
[----:B------:R-:W3:Y:S01]  /*38be0*/  LDL.LU.64 R8, [R1+0x530] ;  /* 0x0005300001087983 */ /* 0x000ee20000300a00 */
[----:B------:R-:W-:-:S03]  /*38bf0*/  IMAD.WIDE R12, R241, 0x4, R2 ;  /* 0x00000004f10c7825 */ /* 0x000fc600078e0202 */
[----:B------:R-:W3:Y:S01]  /*38c00*/  LDL.LU.64 R2, [R1+0x528] ;  /* 0x0005280001027983 */ /* 0x000ee20000300a00 */
[----:B-1----:R-:W-:-:S03]  /*38c10*/  IMAD.WIDE R10, R241, 0x4, R244 ;  /* 0x00000004f10a7825 */ /* 0x002fc600078e02f4 */
[----:B------:R-:W-:Y:S04]  /*38c20*/  STL.64 [R1+0x70], R12 ;  /* 0x0000700c01007387 */ /* 0x000fe80000100a00 */
[----:B------:R-:W3:Y:S04]  /*38c30*/  LDL.LU.64 R192, [R1+0x520] ;  /* 0x0005200001c07983 */ /* 0x000ee80000300a00 */
[----:B------:R-:W3:Y:S04]  /*38c40*/  LDL.LU.64 R206, [R1+0x518] ;  /* 0x0005180001ce7983 */ /* 0x000ee80000300a00 */
[----:B------:R1:W-:Y:S04]  /*38c50*/  STL.64 [R1+0xe10], R10 ;  /* 0x000e100a01007387 */ /* 0x0003e80000100a00 */
[----:B------:R-:W3:Y:S04]  /*38c60*/  LDL.LU.64 R212, [R1+0x550] ;  /* 0x0005500001d47983 */ /* 0x000ee80000300a00 */
[----:B------:R-:W3:Y:S04]  /*38c70*/  LDL.LU.64 R214, [R1+0x588] ;  /* 0x0005880001d67983 */ /* 0x000ee80000300a00 */
[----:B------:R-:W3:Y:S01]  /*38c80*/  LDL.LU.64 R244, [R1+0x580] ;  /* 0x0005800001f47983 */ /* 0x000ee20000300a00 */
[----:B-1----:R-:W-:-:S04]  /*38c90*/  IMAD.WIDE R10, R241, 0x4, R204 ;  /* 0x00000004f10a7825 */ /* 0x002fc800078e02cc */
[C---:B------:R-:W-:Y:S01]  /*38ca0*/  IMAD.WIDE R14, R241.reuse, 0x4, R208 ;  /* 0x00000004f10e7825 */ /* 0x040fe200078e02d0 */
[----:B------:R1:W-:Y:S04]  /*38cb0*/  STL.64 [R1+0x1140], R10 ;  /* 0x0011400a01007387 */ /* 0x0003e80000100a00 */
[----:B------:R-:W-:Y:S01]  /*38cc0*/  STL.64 [R1+0x1330], R14 ;  /* 0x0013300e01007387 */ /* 0x000fe20000100a00 */
[----:B-1----:R-:W-:-:S03]  /*38cd0*/  IMAD.WIDE R10, R241, 0x4, R250 ;  /* 0x00000004f10a7825 */ /* 0x002fc600078e02fa */
[----:B------:R-:W3:Y:S01]  /*38ce0*/  LDL.LU.64 R250, [R1+0x578] ;  /* 0x0005780001fa7983 */ /* 0x000ee20000300a00 */
[----:B------:R-:W-:-:S05]  /*38cf0*/  IMAD.WIDE R12, R241, 0x4, R210 ;  /* 0x00000004f10c7825 */ /* 0x000fca00078e02d2 */
[----:B------:R-:W-:Y:S04]  /*38d00*/  STL.64 [R1+0x14b0], R12 ;  /* 0x0014b00c01007387 */ /* 0x000fe80000100a00 */
[----:B------:R4:W-:Y:S01]  /*38d10*/  STL.64 [R1+0x15e8], R10 ;  /* 0x0015e80a01007387 */ /* 0x0009e20000100a00 */
[----:B------:R-:W-:-:S03]  /*38d20*/  IMAD.WIDE R26, R241, 0x4, R4 ;  /* 0x00000004f11a7825 */ /* 0x000fc600078e0204 */
[----:B------:R-:W3:Y:S04]  /*38d30*/  LDL.LU.64 R4, [R1+0x570] ;  /* 0x0005700001047983 */ /* 0x000ee80000300a00 */
[----:B------:R-:W3:Y:S04]  /*38d40*/  LDL.LU.64 R194, [R1+0x568] ;  /* 0x0005680001c27983 */ /* 0x000ee80000300a00 */
[----:B------:R-:W3:Y:S01]  /*38d50*/  LDL.LU.64 R196, [R1+0x560] ;  /* 0x0005600001c47983 */ /* 0x000ee20000300a00 */
[----:B--2---:R-:W-:-:S03]  /*38d60*/  IMAD.WIDE R28, R241, 0x4, R216 ;  /* 0x00000004f11c7825 */ /* 0x004fc600078e02d8 */
[----:B------:R-:W2:Y:S04]  /*38d70*/  LDL.LU.64 R198, [R1+0x558] ;  /* 0x0005580001c67983 */ /* 0x000ea80000300a00 */
[----:B------:R-:W2:Y:S04]  /*38d80*/  LDL.LU.64 R200, [R1+0x590] ;  /* 0x0005900001c87983 */ /* 0x000ea80000300a00 */
[----:B------:R-:W2:Y:S04]  /*38d90*/  LDL.LU.64 R216, [R1+0x5c8] ;  /* 0x0005c80001d87983 */ /* 0x000ea80000300a00 */
[----:B------:R-:W2:Y:S04]  /*38da0*/  LDL.LU.64 R202, [R1+0x5c0] ;  /* 0x0005c00001ca7983 */ /* 0x000ea80000300a00 */
[----:B------:R-:W2:Y:S01]  /*38db0*/  LDL.LU.64 R204, [R1+0x5b8] ;  /* 0x0005b80001cc7983 */ /* 0x000ea20000300a00 */
[----:B----4-:R-:W-:-:S05]  /*38dc0*/  IMAD.WIDE R10, R241, 0x4, R238 ;  /* 0x00000004f10a7825 */ /* 0x010fca00078e02ee */
[----:B------:R1:W-:Y:S04]  /*38dd0*/  STL.64 [R1+0x58], R10 ;  /* 0x0000580a01007387 */ /* 0x0003e80000100a00 */
[----:B------:R-:W4:Y:S04]  /*38de0*/  LDL.LU.64 R208, [R1+0x5b0] ;  /* 0x0005b00001d07983 */ /* 0x000f280000300a00 */
[----:B------:R-:W4:Y:S04]  /*38df0*/  LDL.LU.64 R210, [R1+0x5a8] ;  /* 0x0005a80001d27983 */ /* 0x000f280000300a00 */
[----:B------:R-:W4:Y:S01]  /*38e00*/  LDL.LU.64 R238, [R1+0x5a0] ;  /* 0x0005a00001ee7983 */ /* 0x000f220000300a00 */
[----:B-1----:R-:W-:-:S03]  /*38e10*/  IMAD.WIDE R10, R241, 0x4, R232 ;  /* 0x00000004f10a7825 */ /* 0x002fc600078e02e8 */
[----:B------:R-:W4:Y:S04]  /*38e20*/  LDL.LU.64 R232, [R1+0x598] ;  /* 0x0005980001e87983 */ /* 0x000f280000300a00 */
[----:B------:R1:W-:Y:S01]  /*38e30*/  STL.64 [R1+0xdf0], R10 ;  /* 0x000df00a01007387 */ /* 0x0003e20000100a00 */
[----:B---3--:R-:W-:-:S04]  /*38e40*/  IMAD.WIDE R12, R241, 0x4, R190 ;  /* 0x00000004f10c7825 */ /* 0x008fc800078e02be */
[C---:B-1----:R-:W-:Y:S02]  /*38e50*/  IMAD.WIDE R10, R241.reuse, 0x4, R8 ;  /* 0x00000004f10a7825 */ /* 0x042fe400078e0208 */
[----:B------:R-:W3:Y:S04]  /*38e60*/  LDL.LU.64 R8, [R1+0x5d0] ;  /* 0x0005d00001087983 */ /* 0x000ee80000300a00 */
[----:B------:R1:W-:Y:S04]  /*38e70*/  STL.64 [R1+0x1110], R12 ;  /* 0x0011100c01007387 */ /* 0x0003e80000100a00 */
[----:B------:R1:W-:Y:S02]  /*38e80*/  STL.64 [R1+0x1300], R10 ;  /* 0x0013000a01007387 */ /* 0x0003e40000100a00 */
[----:B-1----:R-:W-:-:S02]  /*38e90*/  IMAD.WIDE R12, R241, 0x4, R2 ;  /* 0x00000004f10c7825 */ /* 0x002fc400078e0202 */
[----:B------:R-:W3:Y:S02]  /*38ea0*/  LDL.LU.64 R2, [R1+0x608] ;  /* 0x0006080001027983 */ /* 0x000ee40000300a00 */
[C---:B------:R-:W-:Y:S02]  /*38eb0*/  IMAD.WIDE R10, R241.reuse, 0x4, R192 ;  /* 0x00000004f10a7825 */ /* 0x040fe400078e02c0 */
[----:B------:R1:W-:Y:S02]  /*38ec0*/  STL.64 [R1+0x1488], R12 ;  /* 0x0014880c01007387 */ /* 0x0003e40000100a00 */
[C---:B------:R-:W-:Y:S02]  /*38ed0*/  IMAD.WIDE R30, R241.reuse, 0x4, R206 ;  /* 0x00000004f11e7825 */ /* 0x040fe400078e02ce */
[----:B------:R1:W-:Y:S02]  /*38ee0*/  STL.64 [R1+0x15c8], R10 ;  /* 0x0015c80a01007387 */ /* 0x0003e40000100a00 */
[----:B------:R-:W-:-:S02]  /*38ef0*/  IMAD.WIDE R32, R241, 0x4, R212 ;  /* 0x00000004f1207825 */ /* 0x000fc400078e02d4 */
[----:B------:R-:W3:Y:S02]  /*38f00*/  LDL.LU.64 R206, [R1+0x600] ;  /* 0x0006000001ce7983 */ /* 0x000ee40000300a00 */
[----:B-1----:R-:W-:-:S04]  /*38f10*/  IMAD.WIDE R12, R241, 0x4, R214 ;  /* 0x00000004f10c7825 */ /* 0x002fc800078e02d6 */
[C---:B------:R-:W-:Y:S01]  /*38f20*/  IMAD.WIDE R10, R241.reuse, 0x4, R244 ;  /* 0x00000004f10a7825 */ /* 0x040fe200078e02f4 */
[----:B------:R1:W-:Y:S04]  /*38f30*/  STL.64 [R1+0x40], R12 ;  /* 0x0000400c01007387 */ /* 0x0003e80000100a00 */
[----:B------:R-:W3:Y:S04]  /*38f40*/  LDL.LU.64 R212, [R1+0x5f8] ;  /* 0x0005f80001d47983 */ /* 0x000ee80000300a00 */
[----:B------:R1:W-:Y:S04]  /*38f50*/  STL.64 [R1+0xdd0], R10 ;  /* 0x000dd00a01007387 */ /* 0x0003e80000100a00 */
[----:B------:R-:W3:Y:S04]  /*38f60*/  LDL.LU.64 R214, [R1+0x5f0] ;  /* 0x0005f00001d67983 */ /* 0x000ee80000300a00 */
[----:B------:R-:W3:Y:S01]  /*38f70*/  LDL.LU.64 R244, [R1+0x5e8] ;  /* 0x0005e80001f47983 */ /* 0x000ee20000300a00 */
[----:B-1----:R-:W-:-:S03]  /*38f80*/  IMAD.WIDE R12, R241, 0x4, R250 ;  /* 0x00000004f10c7825 */ /* 0x002fc600078e02fa */
[----:B------:R-:W3:Y:S04]  /*38f90*/  LDL.LU.64 R250, [R1+0x5e0] ;  /* 0x0005e00001fa7983 */ /* 0x000ee80000300a00 */
[----:B------:R1:W-:Y:S01]  /*38fa0*/  STL.64 [R1+0x10e8], R12 ;  /* 0x0010e80c01007387 */ /* 0x0003e20000100a00 */
[----:B------:R-:W-:-:S03]  /*38fb0*/  IMAD.WIDE R10, R241, 0x4, R4 ;  /* 0x00000004f10a7825 */ /* 0x000fc600078e0204 */
[----:B------:R-:W3:Y:S01]  /*38fc0*/  LDL.LU.64 R4, [R1+0x5d8] ;  /* 0x0005d80001047983 */ /* 0x000ee20000300a00 */
[----:B-1----:R-:W-:-:S03]  /*38fd0*/  IMAD.WIDE R12, R241, 0x4, R194 ;  /* 0x00000004f10c7825 */ /* 0x002fc600078e02c2 */
[----:B------:R1:W-:Y:S04]  /*38fe0*/  STL.64 [R1+0x12d0], R10 ;  /* 0x0012d00a01007387 */ /* 0x0003e80000100a00 */
[----:B------:R-:W-:Y:S01]  /*38ff0*/  STL.64 [R1+0x1460], R12 ;  /* 0x0014600c01007387 */ /* 0x000fe20000100a00 */
[----:B-1----:R-:W-:-:S05]  /*39000*/  IMAD.WIDE R10, R241, 0x4, R196 ;  /* 0x00000004f10a7825 */ /* 0x002fca00078e02c4 */
[----:B------:R2:W-:Y:S02]  /*39010*/  STL.64 [R1+0x15a8], R10 ;  /* 0x0015a80a01007387 */ /* 0x0005e40000100a00 */
[C---:B--2---:R-:W-:Y:S02]  /*39020*/  IMAD.WIDE R10, R241.reuse, 0x4, R216 ;  /* 0x00000004f10a7825 */ /* 0x044fe400078e02d8 */
[----:B------:R-:W2:Y:S02]  /*39030*/  LDL.LU.64 R216, [R1+0x610] ;  /* 0x0006100001d87983 */ /* 0x000ea40000300a00 */
[C---:B------:R-:W-:Y:S02]  /*39040*/  IMAD.WIDE R12, R241.reuse, 0x4, R202 ;  /* 0x00000004f10c7825 */ /* 0x040fe400078e02ca */
[----:B------:R1:W-:Y:S04]  /*39050*/  STL.64 [R1+0x28], R10 ;  /* 0x0000280a01007387 */ /* 0x0003e80000100a00 */
[----:B------:R4:W-:Y:S01]  /*39060*/  STL.64 [R1+0xdb0], R12 ;  /* 0x000db00c01007387 */ /* 0x0009e20000100a00 */
[----:B-1----:R-:W-:-:S04]  /*39070*/  IMAD.WIDE R10, R241, 0x4, R204 ;  /* 0x00000004f10a7825 */ /* 0x002fc800078e02cc */
[C---:B----4-:R-:W-:Y:S01]  /*39080*/  IMAD.WIDE R14, R241.reuse, 0x4, R208 ;  /* 0x00000004f10e7825 */ /* 0x050fe200078e02d0 */
[----:B------:R1:W-:Y:S03]  /*39090*/  STL.64 [R1+0x10c0], R10 ;  /* 0x0010c00a01007387 */ /* 0x0003e60000100a00 */
[C---:B------:R-:W-:Y:S01]  /*390a0*/  IMAD.WIDE R12, R241.reuse, 0x4, R210 ;  /* 0x00000004f10c7825 */ /* 0x040fe200078e02d2 */
[----:B------:R-:W-:Y:S03]  /*390b0*/  STL.64 [R1+0x12a0], R14 ;  /* 0x0012a00e01007387 */ /* 0x000fe60000100a00 */
[C---:B-1----:R-:W-:Y:S02]  /*390c0*/  IMAD.WIDE R10, R241.reuse, 0x4, R238 ;  /* 0x00000004f10a7825 */ /* 0x042fe400078e02ee */
[----:B------:R-:W4:Y:S04]  /*390d0*/  LDL.LU.64 R238, [R1+0x648] ;  /* 0x0006480001ee7983 */ /* 0x000f280000300a00 */
[----:B------:R1:W-:Y:S04]  /*390e0*/  STL.64 [R1+0x1438], R12 ;  /* 0x0014380c01007387 */ /* 0x0003e80000100a00 */
[----:B------:R-:W-:Y:S04]  /*390f0*/  STL.64 [R1+0x1588], R10 ;  /* 0x0015880a01007387 */ /* 0x000fe80000100a00 */
[----:B------:R-:W4:Y:S01]  /*39100*/  LDL.LU.64 R190, [R1+0x640] ;  /* 0x0006400001be7983 */ /* 0x000f220000300a00 */
[----:B------:R-:W-:-:S03]  /*39110*/  IMAD.WIDE R38, R241, 0x4, R232 ;  /* 0x00000004f1267825 */ /* 0x000fc600078e02e8 */
[----:B------:R-:W4:Y:S01]  /*39120*/  LDL.LU.64 R232, [R1+0x638] ;  /* 0x0006380001e87983 */ /* 0x000f220000300a00 */
[----:B---3--:R-:W-:-:S03]  /*39130*/  IMAD.WIDE R40, R241, 0x4, R8 ;  /* 0x00000004f1287825 */ /* 0x008fc600078e0208 */
[----:B------:R-:W3:Y:S04]  /*39140*/  LDL.LU.64 R8, [R1+0x630] ;  /* 0x0006300001087983 */ /* 0x000ee80000300a00 */
[----:B------:R-:W3:Y:S04]  /*39150*/  LDL.LU.64 R192, [R1+0x628] ;  /* 0x0006280001c07983 */ /* 0x000ee80000300a00 */
[----:B------:R-:W3:Y:S01]  /*39160*/  LDL.LU.64 R194, [R1+0x620] ;  /* 0x0006200001c27983 */ /* 0x000ee20000300a00 */
[----:B------:R-:W-:-:S05]  /*39170*/  IMAD.WIDE R2, R241, 0x4, R2 ;  /* 0x00000004f1027825 */ /* 0x000fca00078e0202 */
[----:B------:R1:W-:Y:S04]  /*39180*/  STL.64 [R1+0x10], R2 ;  /* 0x0000100201007387 */ /* 0x0003e80000100a00 */
[----:B------:R-:W3:Y:S01]  /*39190*/  LDL.LU.64 R208, [R1+0x618] ;  /* 0x0006180001d07983 */ /* 0x000ee20000300a00 */
[----:B-1----:R-:W-:-:S03]  /*391a0*/  IMAD.WIDE R12, R241, 0x4, R206 ;  /* 0x00000004f10c7825 */ /* 0x002fc600078e02ce */
[----:B------:R-:W3:Y:S04]  /*391b0*/  LDL.LU.64 R210, [R1+0x650] ;  /* 0x0006500001d27983 */ /* 0x000ee80000300a00 */
[----:B------:R-:W3:Y:S04]  /*391c0*/  LDL.LU.64 R2, [R1+0x658] ;  /* 0x0006580001027983 */ /* 0x000ee80000300a00 */
[----:B------:R1:W-:Y:S01]  /*391d0*/  STL.64 [R1+0xd68], R12 ;  /* 0x000d680c01007387 */ /* 0x0003e20000100a00 */
[----:B------:R-:W-:-:S05]  /*391e0*/  IMAD.WIDE R14, R241, 0x4, R212 ;  /* 0x00000004f10e7825 */ /* 0x000fca00078e02d4 */
[----:B------:R-:W-:Y:S01]  /*391f0*/  STL.64 [R1+0x1098], R14 ;  /* 0x0010980e01007387 */ /* 0x000fe20000100a00 */
[----:B------:R-:W-:-:S04]  /*39200*/  IMAD.WIDE R10, R241, 0x4, R214 ;  /* 0x00000004f10a7825 */ /* 0x000fc800078e02d6 */
[C---:B-1----:R-:W-:Y:S02]  /*39210*/  IMAD.WIDE R12, R241.reuse, 0x4, R244 ;  /* 0x00000004f10c7825 */ /* 0x042fe400078e02f4 */
[----:B------:R-:W3:Y:S04]  /*39220*/  LDL.LU.64 R244, [R1+0x688] ;  /* 0x0006880001f47983 */ /* 0x000ee80000300a00 */
[----:B------:R1:W-:Y:S04]  /*39230*/  STL.64 [R1+0x1270], R10 ;  /* 0x0012700a01007387 */ /* 0x0003e80000100a00 */
[----:B------:R-:W-:Y:S01]  /*39240*/  STL.64 [R1+0x1410], R12 ;  /* 0x0014100c01007387 */ /* 0x000fe20000100a00 */
[----:B------:R-:W-:-:S04]  /*39250*/  IMAD.WIDE R34, R241, 0x4, R198 ;  /* 0x00000004f1227825 */ /* 0x000fc800078e02c6 */
[C---:B-1----:R-:W-:Y:S02]  /*39260*/  IMAD.WIDE R10, R241.reuse, 0x4, R250 ;  /* 0x00000004f10a7825 */ /* 0x042fe400078e02fa */
[----:B------:R-:W3:Y:S02]  /*39270*/  LDL.LU.64 R250, [R1+0x680] ;  /* 0x0006800001fa7983 */ /* 0x000ee40000300a00 */
[C---:B------:R-:W-:Y:S02]  /*39280*/  IMAD.WIDE R36, R241.reuse, 0x4, R200 ;  /* 0x00000004f1247825 */ /* 0x040fe400078e02c8 */
[----:B------:R1:W-:Y:S04]  /*39290*/  STL.64 [R1+0x1568], R10 ;  /* 0x0015680a01007387 */ /* 0x0003e80000100a00 */
[----:B------:R-:W3:Y:S04]  /*392a0*/  LDL.LU.64 R196, [R1+0x678] ;  /* 0x0006780001c47983 */ /* 0x000ee80000300a00 */
[----:B------:R-:W3:Y:S04]  /*392b0*/  LDL.LU.64 R198, [R1+0x670] ;  /* 0x0006700001c67983 */ /* 0x000ee80000300a00 */
[----:B------:R-:W3:Y:S04]  /*392c0*/  LDL.LU.64 R200, [R1+0x668] ;  /* 0x0006680001c87983 */ /* 0x000ee80000300a00 */
[----:B------:R-:W3:Y:S01]  /*392d0*/  LDL.LU.64 R202, [R1+0x660] ;  /* 0x0006600001ca7983 */ /* 0x000ee20000300a00 */
[----:B------:R-:W-:-:S03]  /*392e0*/  IMAD.WIDE R42, R241, 0x4, R4 ;  /* 0x00000004f12a7825 */ /* 0x000fc600078e0204 */
[----:B------:R-:W3:Y:S04]  /*392f0*/  LDL.LU.64 R4, [R1+0x690] ;  /* 0x0006900001047983 */ /* 0x000ee80000300a00 */
[----:B------:R-:W3:Y:S04]  /*39300*/  LDL.LU.64 R204, [R1+0x698] ;  /* 0x0006980001cc7983 */ /* 0x000ee80000300a00 */
[----:B------:R-:W3:Y:S04]  /*39310*/  LDL.LU.64 R206, [R1+0x6c8] ;  /* 0x0006c80001ce7983 */ /* 0x000ee80000300a00 */
[----:B------:R-:W3:Y:S04]  /*39320*/  LDL.LU.64 R212, [R1+0x6c0] ;  /* 0x0006c00001d47983 */ /* 0x000ee80000300a00 */
[----:B------:R-:W3:Y:S01]  /*39330*/  LDL.LU.64 R214, [R1+0x6b8] ;  /* 0x0006b80001d67983 */ /* 0x000ee20000300a00 */
[----:B--2---:R-:W-:-:S03]  /*39340*/  IMAD.WIDE R44, R241, 0x4, R216 ;  /* 0x00000004f12c7825 */ /* 0x004fc600078e02d8 */
[----:B------:R-:W2:Y:S01]  /*39350*/  LDL.LU.64 R216, [R1+0x6b0] ;  /* 0x0006b00001d87983 */ /* 0x000ea20000300a00 */
[----:B----4-:R-:W-:-:S05]  /*39360*/  IMAD.WIDE R238, R241, 0x4, R238 ;  /* 0x00000004f1ee7825 */ /* 0x010fca00078e02ee */
[----:B------:R-:W-:Y:S01]  /*39370*/  STL.64 [R1+0x1a80], R238 ;  /* 0x001a80ee01007387 */ /* 0x000fe20000100a00 */
[----:B-1----:R-:W-:-:S04]  /*39380*/  IMAD.WIDE R10, R241, 0x4, R190 ;  /* 0x00000004f10a7825 */ /* 0x002fc800078e02be */
[C---:B------:R-:W-:Y:S02]  /*39390*/  IMAD.WIDE R12, R241.reuse, 0x4, R232 ;  /* 0x00000004f10c7825 */ /* 0x040fe400078e02e8 */
[----:B------:R-:W4:Y:S04]  /*393a0*/  LDL.LU.64 R232, [R1+0x6a8] ;  /* 0x0006a80001e87983 */ /* 0x000f280000300a00 */
[----:B------:R3:W-:Y:S04]  /*393b0*/  STL.64 [R1+0xcd8], R10 ;  /* 0x000cd80a01007387 */ /* 0x0007e80000100a00 */
[----:B------:R1:W-:Y:S01]  /*393c0*/  STL.64 [R1+0x1070], R12 ;  /* 0x0010700c01007387 */ /* 0x0003e20000100a00 */
[----:B---3--:R-:W-:-:S03]  /*393d0*/  IMAD.WIDE R10, R241, 0x4, R8 ;  /* 0x00000004f10a7825 */ /* 0x008fc600078e0208 */
[----:B------:R-:W3:Y:S01]  /*393e0*/  LDL.LU.64 R8, [R1+0x6a0] ;  /* 0x0006a00001087983 */ /* 0x000ee20000300a00 */
[----:B-1----:R-:W-:-:S03]  /*393f0*/  IMAD.WIDE R12, R241, 0x4, R192 ;  /* 0x00000004f10c7825 */ /* 0x002fc600078e02c0 */
[----:B------:R1:W-:Y:S04]  /*39400*/  STL.64 [R1+0x1218], R10 ;  /* 0x0012180a01007387 */ /* 0x0003e80000100a00 */
[----:B------:R1:W-:Y:S02]  /*39410*/  STL.64 [R1+0x13e8], R12 ;  /* 0x0013e80c01007387 */ /* 0x0003e40000100a00 */
[----:B-1----:R-:W-:-:S04]  /*39420*/  IMAD.WIDE R10, R241, 0x4, R194 ;  /* 0x00000004f10a7825 */ /* 0x002fc800078e02c2 */
[C---:B------:R-:W-:Y:S01]  /*39430*/  IMAD.WIDE R46, R241.reuse, 0x4, R208 ;  /* 0x00000004f12e7825 */ /* 0x040fe200078e02d0 */
[----:B------:R1:W-:Y:S03]  /*39440*/  STL.64 [R1+0x1548], R10 ;  /* 0x0015480a01007387 */ /* 0x0003e60000100a00 */
[C---:B------:R-:W-:Y:S01]  /*39450*/  IMAD.WIDE R48, R241.reuse, 0x4, R210 ;  /* 0x00000004f1307825 */ /* 0x040fe200078e02d2 */
[----:B------:R-:W3:Y:S03]  /*39460*/  LDL.LU.64 R208, [R1+0x6d0] ;  /* 0x0006d00001d07983 */ /* 0x000ee60000300a00 */
[C---:B------:R-:W-:Y:S01]  /*39470*/  IMAD.WIDE R50, R241.reuse, 0x4, R2 ;  /* 0x00000004f1327825 */ /* 0x040fe200078e0202 */
[----:B------:R-:W3:Y:S04]  /*39480*/  LDL.LU.64 R210, [R1+0x6d8] ;  /* 0x0006d80001d27983 */ /* 0x000ee80000300a00 */
[----:B------:R-:W3:Y:S04]  /*39490*/  LDL.LU.64 R2, [R1+0x708] ;  /* 0x0007080001027983 */ /* 0x000ee80000300a00 */
[----:B------:R-:W-:Y:S01]  /*394a0*/  STL.64 [R1+0x1a88], R50 ;  /* 0x001a883201007387 */ /* 0x000fe20000100a00 */
[----:B------:R-:W-:-:S03]  /*394b0*/  IMAD.WIDE R12, R241, 0x4, R244 ;  /* 0x00000004f10c7825 */ /* 0x000fc600078e02f4 */
[----:B------:R-:W3:Y:S04]  /*394c0*/  LDL.LU.64 R244, [R1+0x700] ;  /* 0x0007000001f47983 */ /* 0x000ee80000300a00 */
[----:B------:R1:W-:Y:S02]  /*394d0*/  STL.64 [R1+0xc70], R12 ;  /* 0x000c700c01007387 */ /* 0x0003e40000100a00 */
[C---:B-1----:R-:W-:Y:S02]  /*394e0*/  IMAD.WIDE R10, R241.reuse, 0x4, R250 ;  /* 0x00000004f10a7825 */ /* 0x042fe400078e02fa */
[----:B------:R-:W3:Y:S04]  /*394f0*/  LDL.LU.64 R250, [R1+0x6f8] ;  /* 0x0006f80001fa7983 */ /* 0x000ee80000300a00 */
[----:B------:R1:W-:Y:S01]  /*39500*/  STL.64 [R1+0xe68], R10 ;  /* 0x000e680a01007387 */ /* 0x0003e20000100a00 */
[----:B------:R-:W-:-:S04]  /*39510*/  IMAD.WIDE R14, R241, 0x4, R196 ;  /* 0x00000004f10e7825 */ /* 0x000fc800078e02c4 */
[C---:B------:R-:W-:Y:S01]  /*39520*/  IMAD.WIDE R12, R241.reuse, 0x4, R198 ;  /* 0x00000004f10c7825 */ /* 0x040fe200078e02c6 */
[----:B------:R-:W-:Y:S03]  /*39530*/  STL.64 [R1+0x11e0], R14 ;  /* 0x0011e00e01007387 */ /* 0x000fe60000100a00 */
[C---:B-1----:R-:W-:Y:S01]  /*39540*/  IMAD.WIDE R10, R241.reuse, 0x4, R200 ;  /* 0x00000004f10a7825 */ /* 0x042fe200078e02c8 */
[----:B------:R-:W-:Y:S04]  /*39550*/  STL.64 [R1+0x13b8], R12 ;  /* 0x0013b80c01007387 */ /* 0x000fe80000100a00 */
[----:B------:R1:W-:Y:S01]  /*39560*/  STL.64 [R1+0x1520], R10 ;  /* 0x0015200a01007387 */ /* 0x0003e20000100a00 */
[----:B------:R-:W-:-:S03]  /*39570*/  IMAD.WIDE R54, R241, 0x4, R4 ;  /* 0x00000004f1367825 */ /* 0x000fc600078e0204 */
[----:B------:R-:W3:Y:S01]  /*39580*/  LDL.LU.64 R4, [R1+0x6f0] ;  /* 0x0006f00001047983 */ /* 0x000ee20000300a00 */
[----:B-1----:R-:W-:-:S04]  /*39590*/  IMAD.WIDE R10, R241, 0x4, R206 ;  /* 0x00000004f10a7825 */ /* 0x002fc800078e02ce */
[C---:B------:R-:W-:Y:S01]  /*395a0*/  IMAD.WIDE R14, R241.reuse, 0x4, R212 ;  /* 0x00000004f10e7825 */ /* 0x040fe200078e02d4 */
[----:B------:R2:W-:Y:S03]  /*395b0*/  STL.64 [R1+0xc30], R10 ;  /* 0x000c300a01007387 */ /* 0x0005e60000100a00 */
[C---:B------:R-:W-:Y:S01]  /*395c0*/  IMAD.WIDE R12, R241.reuse, 0x4, R214 ;  /* 0x00000004f10c7825 */ /* 0x040fe200078e02d6 */
[----:B------:R-:W-:Y:S04]  /*395d0*/  STL.64 [R1+0xe48], R14 ;  /* 0x000e480e01007387 */ /* 0x000fe80000100a00 */
[----:B------:R-:W3:Y:S04]  /*395e0*/  LDL.LU.64 R184, [R1+0x6e8] ;  /* 0x0006e80001b87983 */ /* 0x000ee80000300a00 */
[----:B------:R-:W-:Y:S04]  /*395f0*/  STL.64 [R1+0x11a8], R12 ;  /* 0x0011a80c01007387 */ /* 0x000fe80000100a00 */
[----:B------:R-:W3:Y:S01]  /*39600*/  LDL.LU.64 R186, [R1+0x6e0] ;  /* 0x0006e00001ba7983 */ /* 0x000ee20000300a00 */
[----:B--2---:R-:W-:-:S05]  /*39610*/  IMAD.WIDE R10, R241, 0x4, R216 ;  /* 0x00000004f10a7825 */ /* 0x004fca00078e02d8 */
[----:B------:R4:W-:Y:S04]  /*39620*/  STL.64 [R1+0x1388], R10 ;  /* 0x0013880a01007387 */ /* 0x0009e80000100a00 */
[----:B------:R-:W2:Y:S04]  /*39630*/  LDL.LU.64 R188, [R1+0x710] ;  /* 0x0007100001bc7983 */ /* 0x000ea80000300a00 */
[----:B------:R-:W2:Y:S04]  /*39640*/  LDL.LU.64 R214, [R1+0x718] ;  /* 0x0007180001d67983 */ /* 0x000ea80000300a00 */
[----:B------:R-:W2:Y:S01]  /*39650*/  LDL.LU.64 R216, [R1+0x748] ;  /* 0x0007480001d87983 */ /* 0x000ea20000300a00 */
[----:B------:R-:W-:-:S04]  /*39660*/  IMAD.WIDE R52, R241, 0x4, R202 ;  /* 0x00000004f1347825 */ /* 0x000fc800078e02ca */
[----:B------:R-:W-:-:S04]  /*39670*/  IMAD.WIDE R56, R241, 0x4, R204 ;  /* 0x00000004f1387825 */ /* 0x000fc800078e02cc */
[----:B----4-:R-:W-:-:S05]  /*39680*/  IMAD.WIDE R10, R241, 0x4, R232 ;  /* 0x00000004f10a7825 */ /* 0x010fca00078e02e8 */
[----:B------:R1:W-:Y:S04]  /*39690*/  STL.64 [R1+0x14f8], R10 ;  /* 0x0014f80a01007387 */ /* 0x0003e80000100a00 */
[----:B------:R-:W4:Y:S04]  /*396a0*/  LDL.LU.64 R190, [R1+0x740] ;  /* 0x0007400001be7983 */ /* 0x000f280000300a00 */
[----:B------:R-:W4:Y:S04]  /*396b0*/  LDL.LU.64 R192, [R1+0x738] ;  /* 0x0007380001c07983 */ /* 0x000f280000300a00 */
[----:B------:R-:W4:Y:S01]  /*396c0*/  LDL.LU.64 R194, [R1+0x730] ;  /* 0x0007300001c27983 */ /* 0x000f220000300a00 */
[----:B---3--:R-:W-:-:S03]  /*396d0*/  IMAD.WIDE R58, R241, 0x4, R8 ;  /* 0x00000004f13a7825 */ /* 0x008fc600078e0208 */
[----:B------:R-:W3:Y:S04]  /*396e0*/  LDL.LU.64 R212, [R1+0x728] ;  /* 0x0007280001d47983 */ /* 0x000ee80000300a00 */
[----:B------:R-:W3:Y:S04]  /*396f0*/  LDL.LU.64 R232, [R1+0x720] ;  /* 0x0007200001e87983 */ /* 0x000ee80000300a00 */
[----:B------:R-:W3:Y:S01]  /*39700*/  LDL.LU.64 R8, [R1+0x750] ;  /* 0x0007500001087983 */ /* 0x000ee20000300a00 */
[----:B-1----:R-:W-:-:S03]  /*39710*/  IMAD.WIDE R10, R241, 0x4, R2 ;  /* 0x00000004f10a7825 */ /* 0x002fc600078e0202 */
[----:B------:R-:W3:Y:S04]  /*39720*/  LDL.LU.64 R2, [R1+0x758] ;  /* 0x0007580001027983 */ /* 0x000ee80000300a00 */
[----:B------:R1:W-:Y:S01]  /*39730*/  STL.64 [R1+0xc18], R10 ;  /* 0x000c180a01007387 */ /* 0x0003e20000100a00 */
[----:B------:R-:W-:-:S03]  /*39740*/  IMAD.WIDE R12, R241, 0x4, R244 ;  /* 0x00000004f10c7825 */ /* 0x000fc600078e02f4 */
[----:B------:R-:W3:Y:S04]  /*39750*/  LDL.LU.64 R244, [R1+0x788] ;  /* 0x0007880001f47983 */ /* 0x000ee80000300a00 */
[----:B------:R-:W-:Y:S04]  /*39760*/  STL.64 [R1+0xe28], R12 ;  /* 0x000e280c01007387 */ /* 0x000fe80000100a00 */
[----:B------:R-:W3:Y:S04]  /*39770*/  LDL.LU.64 R196, [R1+0x780] ;  /* 0x0007800001c47983 */ /* 0x000ee80000300a00 */
[----:B------:R-:W3:Y:S01]  /*39780*/  LDL.LU.64 R198, [R1+0x778] ;  /* 0x0007780001c67983 */ /* 0x000ee20000300a00 */
[----:B-1----:R-:W-:-:S05]  /*39790*/  IMAD.WIDE R10, R241, 0x4, R250 ;  /* 0x00000004f10a7825 */ /* 0x002fca00078e02fa */
[----:B------:R-:W-:Y:S04]  /*397a0*/  STL.64 [R1+0x1170], R10 ;  /* 0x0011700a01007387 */ /* 0x000fe80000100a00 */
[----:B------:R-:W3:Y:S04]  /*397b0*/  LDL.LU.64 R200, [R1+0x770] ;  /* 0x0007700001c87983 */ /* 0x000ee80000300a00 */
[----:B------:R-:W3:Y:S01]  /*397c0*/  LDL.LU.64 R202, [R1+0x768] ;  /* 0x0007680001ca7983 */ /* 0x000ee20000300a00 */
[----:B------:R-:W-:-:S03]  /*397d0*/  IMAD.WIDE R60, R241, 0x4, R208 ;  /* 0x00000004f13c7825 */ /* 0x000fc600078e02d0 */
[----:B------:R-:W3:Y:S04]  /*397e0*/  LDL.LU.64 R250, [R1+0x760] ;  /* 0x0007600001fa7983 */ /* 0x000ee80000300a00 */
[----:B------:R-:W3:Y:S01]  /*397f0*/  LDL.LU.64 R204, [R1+0x790] ;  /* 0x0007900001cc7983 */ /* 0x000ee20000300a00 */
[----:B------:R-:W-:-:S03]  /*39800*/  IMAD.WIDE R62, R241, 0x4, R210 ;  /* 0x00000004f13e7825 */ /* 0x000fc600078e02d2 */
[----:B------:R-:W3:Y:S01]  /*39810*/  LDL.LU.64 R206, [R1+0x798] ;  /* 0x0007980001ce7983 */ /* 0x000ee20000300a00 */
[----:B------:R-:W-:-:S05]  /*39820*/  IMAD.WIDE R4, R241, 0x4, R4 ;  /* 0x00000004f1047825 */ /* 0x000fca00078e0204 */
[----:B------:R1:W-:Y:S04]  /*39830*/  STL.64 [R1+0x1358], R4 ;  /* 0x0013580401007387 */ /* 0x0003e80000100a00 */
[----:B------:R-:W3:Y:S04]  /*39840*/  LDL.LU.64 R208, [R1+0x7c8] ;  /* 0x0007c80001d07983 */ /* 0x000ee80000300a00 */
[----:B------:R-:W3:Y:S04]  /*39850*/  LDL.LU.64 R210, [R1+0x7c0] ;  /* 0x0007c00001d27983 */ /* 0x000ee80000300a00 */
[----:B-1----:R-:W3:Y:S01]  /*39860*/  LDL.LU.64 R4, [R1+0x7b8] ;  /* 0x0007b80001047983 */ /* 0x002ee20000300a00 */
[----:B------:R-:W-:-:S05]  /*39870*/  IMAD.WIDE R10, R241, 0x4, R184 ;  /* 0x00000004f10a7825 */ /* 0x000fca00078e02b8 */
[----:B------:R4:W-:Y:S01]  /*39880*/  STL.64 [R1+0x14d0], R10 ;  /* 0x0014d00a01007387 */ /* 0x0009e20000100a00 */
[----:B--2---:R-:W-:-:S03]  /*39890*/  IMAD.WIDE R68, R241, 0x4, R214 ;  /* 0x00000004f1447825 */ /* 0x004fc600078e02d6 */
[----:B------:R-:W2:Y:S01]  /*398a0*/  LDL.LU.64 R214, [R1+0x7b0] ;  /* 0x0007b00001d67983 */ /* 0x000ea20000300a00 */
[----:B------:R-:W-:-:S03]  /*398b0*/  IMAD.WIDE R12, R241, 0x4, R216 ;  /* 0x00000004f10c7825 */ /* 0x000fc600078e02d8 */
[----:B------:R-:W2:Y:S04]  /*398c0*/  LDL.LU.64 R216, [R1+0x7a8] ;  /* 0x0007a80001d87983 */ /* 0x000ea80000300a00 */
[----:B------:R1:W-:Y:S01]  /*398d0*/  STL.64 [R1+0xbe0], R12 ;  /* 0x000be00c01007387 */ /* 0x0003e20000100a00 */
[----:B------:R-:W-:-:S04]  /*398e0*/  IMAD.WIDE R64, R241, 0x4, R186 ;  /* 0x00000004f1407825 */ /* 0x000fc800078e02ba */
[----:B----4-:R-:W-:-:S04]  /*398f0*/  IMAD.WIDE R10, R241, 0x4, R190 ;  /* 0x00000004f10a7825 */ /* 0x010fc800078e02be */
[C---:B------:R-:W-:Y:S01]  /*39900*/  IMAD.WIDE R14, R241.reuse, 0x4, R192 ;  /* 0x00000004f10e7825 */ /* 0x040fe200078e02c0 */
[----:B------:R3:W-:Y:S03]  /*39910*/  STL.64 [R1+0xe08], R10 ;  /* 0x000e080a01007387 */ /* 0x0007e60000100a00 */
[C---:B-1----:R-:W-:Y:S01]  /*39920*/  IMAD.WIDE R12, R241.reuse, 0x4, R194 ;  /* 0x00000004f10c7825 */ /* 0x042fe200078e02c2 */
[----:B------:R-:W-:Y:S04]  /*39930*/  STL.64 [R1+0x1138], R14 ;  /* 0x0011380e01007387 */ /* 0x000fe80000100a00 */
[----:B------:R1:W-:Y:S01]  /*39940*/  STL.64 [R1+0x1328], R12 ;  /* 0x0013280c01007387 */ /* 0x0003e20000100a00 */
[----:B---3--:R-:W-:-:S04]  /*39950*/  IMAD.WIDE R10, R241, 0x4, R212 ;  /* 0x00000004f10a7825 */ /* 0x008fc800078e02d4 */
[C---:B------:R-:W-:Y:S01]  /*39960*/  IMAD.WIDE R70, R241.reuse, 0x4, R232 ;  /* 0x00000004f1467825 */ /* 0x040fe200078e02e8 */
[----:B------:R3:W-:Y:S03]  /*39970*/  STL.64 [R1+0x14a8], R10 ;  /* 0x0014a80a01007387 */ /* 0x0007e60000100a00 */
[C---:B------:R-:W-:Y:S01]  /*39980*/  IMAD.WIDE R72, R241.reuse, 0x4, R8 ;  /* 0x00000004f1487825 */ /* 0x040fe200078e0208 */
[----:B------:R-:W4:Y:S04]  /*39990*/  LDL.LU.64 R212, [R1+0x7a0] ;  /* 0x0007a00001d47983 */ /* 0x000f280000300a00 */
[----:B------:R-:W4:Y:S04]  /*399a0*/  LDL.LU.64 R232, [R1+0x7d0] ;  /* 0x0007d00001e87983 */ /* 0x000f280000300a00 */
[----:B------:R-:W4:Y:S01]  /*399b0*/  LDL.LU.64 R8, [R1+0x7d8] ;  /* 0x0007d80001087983 */ /* 0x000f220000300a00 */
[----:B------:R-:W-:-:S03]  /*399c0*/  IMAD.WIDE R74, R241, 0x4, R2 ;  /* 0x00000004f14a7825 */ /* 0x000fc600078e0202 */
[----:B------:R-:W4:Y:S01]  /*399d0*/  LDL.LU.64 R2, [R1+0x808] ;  /* 0x0008080001027983 */ /* 0x000f220000300a00 */
[----:B-1----:R-:W-:-:S03]  /*399e0*/  IMAD.WIDE R12, R241, 0x4, R244 ;  /* 0x00000004f10c7825 */ /* 0x002fc600078e02f4 */
[----:B------:R-:W4:Y:S01]  /*399f0*/  LDL.LU.64 R244, [R1+0x800] ;  /* 0x0008000001f47983 */ /* 0x000f220000300a00 */
[----:B---3--:R-:W-:-:S03]  /*39a00*/  IMAD.WIDE R10, R241, 0x4, R196 ;  /* 0x00000004f10a7825 */ /* 0x008fc600078e02c4 */
[----:B------:R1:W-:Y:S01]  /*39a10*/  STL.64 [R1+0x6f8], R12 ;  /* 0x0006f80c01007387 */ /* 0x0003e20000100a00 */
[----:B------:R-:W-:-:S03]  /*39a20*/  IMAD.WIDE R14, R241, 0x4, R198 ;  /* 0x00000004f10e7825 */ /* 0x000fc600078e02c6 */
[----:B------:R3:W-:Y:S04]  /*39a30*/  STL.64 [R1+0xde8], R10 ;  /* 0x000de80a01007387 */ /* 0x0007e80000100a00 */
[----:B------:R-:W-:Y:S01]  /*39a40*/  STL.64 [R1+0x1108], R14 ;  /* 0x0011080e01007387 */ /* 0x000fe20000100a00 */
[----:B-1----:R-:W-:-:S04]  /*39a50*/  IMAD.WIDE R12, R241, 0x4, R200 ;  /* 0x00000004f10c7825 */ /* 0x002fc800078e02c8 */
[C---:B---3--:R-:W-:Y:S01]  /*39a60*/  IMAD.WIDE R10, R241.reuse, 0x4, R202 ;  /* 0x00000004f10a7825 */ /* 0x048fe200078e02ca */
[----:B------:R1:W-:Y:S03]  /*39a70*/  STL.64 [R1+0x12f8], R12 ;  /* 0x0012f80c01007387 */ /* 0x0003e60000100a00 */
[C---:B------:R-:W-:Y:S02]  /*39a80*/  IMAD.WIDE R76, R241.reuse, 0x4, R250 ;  /* 0x00000004f14c7825 */ /* 0x040fe400078e02fa */
[----:B------:R-:W3:Y:S04]  /*39a90*/  LDL.LU.64 R250, [R1+0x7f8] ;  /* 0x0007f80001fa7983 */ /* 0x000ee80000300a00 */
[----:B------:R1:W-:Y:S01]  /*39aa0*/  STL.64 [R1+0x1480], R10 ;  /* 0x0014800a01007387 */ /* 0x0003e20000100a00 */
[----:B------:R-:W-:-:S04]  /*39ab0*/  IMAD.WIDE R66, R241, 0x4, R188 ;  /* 0x00000004f1427825 */ /* 0x000fc800078e02bc */
[----:B-1----:R-:W-:-:S04]  /*39ac0*/  IMAD.WIDE R12, R241, 0x4, R208 ;  /* 0x00000004f10c7825 */ /* 0x002fc800078e02d0 */
[C---:B------:R-:W-:Y:S01]  /*39ad0*/  IMAD.WIDE R10, R241.reuse, 0x4, R210 ;  /* 0x00000004f10a7825 */ /* 0x040fe200078e02d2 */
[----:B------:R-:W-:Y:S03]  /*39ae0*/  STL.64 [R1+0x6c0], R12 ;  /* 0x0006c00c01007387 */ /* 0x000fe60000100a00 */
[C---:B------:R-:W-:Y:S01]  /*39af0*/  IMAD.WIDE R4, R241.reuse, 0x4, R4 ;  /* 0x00000004f1047825 */ /* 0x040fe200078e0204 */
[----:B------:R-:W3:Y:S04]  /*39b00*/  LDL.LU.64 R184, [R1+0x7f0] ;  /* 0x0007f00001b87983 */ /* 0x000ee80000300a00 */
[----:B------:R-:W-:Y:S04]  /*39b10*/  STL.64 [R1+0xdc8], R10 ;  /* 0x000dc80a01007387 */ /* 0x000fe80000100a00 */
[----:B------:R-:W3:Y:S04]  /*39b20*/  LDL.LU.64 R186, [R1+0x7e8] ;  /* 0x0007e80001ba7983 */ /* 0x000ee80000300a00 */
[----:B------:R1:W-:Y:S04]  /*39b30*/  STL.64 [R1+0x10e0], R4 ;  /* 0x0010e00401007387 */ /* 0x0003e80000100a00 */
[----:B------:R-:W3:Y:S04]  /*39b40*/  LDL.LU.64 R188, [R1+0x7e0] ;  /* 0x0007e00001bc7983 */ /* 0x000ee80000300a00 */
[----:B-1----:R-:W3:Y:S01]  /*39b50*/  LDL.LU.64 R4, [R1+0x810] ;  /* 0x0008100001047983 */ /* 0x002ee20000300a00 */
[----:B--2---:R-:W-:-:S03]  /*39b60*/  IMAD.WIDE R12, R241, 0x4, R214 ;  /* 0x00000004f10c7825 */ /* 0x004fc600078e02d6 */
[----:B------:R-:W2:Y:S01]  /*39b70*/  LDL.LU.64 R214, [R1+0x818] ;  /* 0x0008180001d67983 */ /* 0x000ea20000300a00 */
[----:B------:R-:W-:-:S03]  /*39b80*/  IMAD.WIDE R10, R241, 0x4, R216 ;  /* 0x00000004f10a7825 */ /* 0x000fc600078e02d8 */
[----:B------:R1:W-:Y:S04]  /*39b90*/  STL.64 [R1+0x12c8], R12 ;  /* 0x0012c80c01007387 */ /* 0x0003e80000100a00 */
[----:B------:R-:W2:Y:S01]  /*39ba0*/  LDL.LU.64 R190, [R1+0x848] ;  /* 0x0008480001be7983 */ /* 0x000ea20000300a00 */
[----:B------:R-:W-:-:S03]  /*39bb0*/  IMAD.WIDE R78, R241, 0x4, R204 ;  /* 0x00000004f14e7825 */ /* 0x000fc600078e02cc */
[----:B------:R-:W2:Y:S04]  /*39bc0*/  LDL.LU.64 R192, [R1+0x840] ;  /* 0x0008400001c07983 */ /* 0x000ea80000300a00 */
[----:B------:R1:W-:Y:S04]  /*39bd0*/  STL.64 [R1+0x1458], R10 ;  /* 0x0014580a01007387 */ /* 0x0003e80000100a00 */
[----:B------:R-:W2:Y:S04]  /*39be0*/  LDL.LU.64 R194, [R1+0x838] ;  /* 0x0008380001c27983 */ /* 0x000ea80000300a00 */
[----:B------:R-:W2:Y:S04]  /*39bf0*/  LDL.LU.64 R204, [R1+0x830] ;  /* 0x0008300001cc7983 */ /* 0x000ea80000300a00 */
[----:B------:R-:W2:Y:S04]  /*39c00*/  LDL.LU.64 R210, [R1+0x828] ;  /* 0x0008280001d27983 */ /* 0x000ea80000300a00 */
[----:B------:R-:W2:Y:S01]  /*39c10*/  LDL.LU.64 R216, [R1+0x820] ;  /* 0x0008200001d87983 */ /* 0x000ea20000300a00 */
[----:B------:R-:W-:-:S04]  /*39c20*/  IMAD.WIDE R80, R241, 0x4, R206 ;  /* 0x00000004f1507825 */ /* 0x000fc800078e02ce */
[C---:B----4-:R-:W-:Y:S02]  /*39c30*/  IMAD.WIDE R86, R241.reuse, 0x4, R8 ;  /* 0x00000004f1567825 */ /* 0x050fe400078e0208 */
[----:B------:R-:W4:Y:S02]  /*39c40*/  LDL.LU.64 R8, [R1+0x850] ;  /* 0x0008500001087983 */ /* 0x000f240000300a00 */
[C---:B-1----:R-:W-:Y:S02]  /*39c50*/  IMAD.WIDE R12, R241.reuse, 0x4, R2 ;  /* 0x00000004f10c7825 */ /* 0x042fe400078e0202 */
[----:B------:R-:W4:Y:S04]  /*39c60*/  LDL.LU.64 R2, [R1+0x858] ;  /* 0x0008580001027983 */ /* 0x000f280000300a00 */
[----:B------:R-:W-:Y:S04]  /*39c70*/  STL.64 [R1+0x6a8], R12 ;  /* 0x0006a80c01007387 */ /* 0x000fe80000100a00 */
[----:B------:R-:W4:Y:S04]  /*39c80*/  LDL.LU.64 R196, [R1+0x888] ;  /* 0x0008880001c47983 */ /* 0x000f280000300a00 */
[----:B------:R-:W4:Y:S01]  /*39c90*/  LDL.LU.64 R198, [R1+0x880] ;  /* 0x0008800001c67983 */ /* 0x000f220000300a00 */
[----:B------:R-:W-:-:S05]  /*39ca0*/  IMAD.WIDE R10, R241, 0x4, R244 ;  /* 0x00000004f10a7825 */ /* 0x000fca00078e02f4 */
[----:B------:R3:W-:Y:S04]  /*39cb0*/  STL.64 [R1+0xda8], R10 ;  /* 0x000da80a01007387 */ /* 0x0007e80000100a00 */
[----:B------:R-:W4:Y:S04]  /*39cc0*/  LDL.LU.64 R200, [R1+0x878] ;  /* 0x0008780001c87983 */ /* 0x000f280000300a00 */
[----:B------:R-:W4:Y:S01]  /*39cd0*/  LDL.LU.64 R202, [R1+0x870] ;  /* 0x0008700001ca7983 */ /* 0x000f220000300a00 */
[----:B------:R-:W-:-:S03]  /*39ce0*/  IMAD.WIDE R82, R241, 0x4, R212 ;  /* 0x00000004f1527825 */ /* 0x000fc600078e02d4 */
[----:B------:R-:W4:Y:S01]  /*39cf0*/  LDL.LU.64 R244, [R1+0x868] ;  /* 0x0008680001f47983 */ /* 0x000f220000300a00 */
[----:B------:R-:W-:-:S03]  /*39d00*/  IMAD.WIDE R84, R241, 0x4, R232 ;  /* 0x00000004f1547825 */ /* 0x000fc600078e02e8 */
[----:B------:R-:W4:Y:S04]  /*39d10*/  LDL.LU.64 R206, [R1+0x860] ;  /* 0x0008600001ce7983 */ /* 0x000f280000300a00 */
[----:B------:R-:W4:Y:S01]  /*39d20*/  LDL.LU.64 R208, [R1+0x890] ;  /* 0x0008900001d07983 */ /* 0x000f220000300a00 */
[----:B---3--:R-:W-:-:S05]  /*39d30*/  IMAD.WIDE R10, R241, 0x4, R250 ;  /* 0x00000004f10a7825 */ /* 0x008fca00078e02fa */
[----:B------:R1:W-:Y:S04]  /*39d40*/  STL.64 [R1+0x10b8], R10 ;  /* 0x0010b80a01007387 */ /* 0x0003e80000100a00 */
[----:B------:R-:W3:Y:S04]  /*39d50*/  LDL.LU.64 R212, [R1+0x898] ;  /* 0x0008980001d47983 */ /* 0x000ee80000300a00 */
[----:B------:R-:W3:Y:S04]  /*39d60*/  LDL.LU.64 R232, [R1+0x8a0] ;  /* 0x0008a00001e87983 */ /* 0x000ee80000300a00 */
[----:B------:R-:W3:Y:S01]  /*39d70*/  LDL.LU.64 R250, [R1+0x8c8] ;  /* 0x0008c80001fa7983 */ /* 0x000ee20000300a00 */
[----:B------:R-:W-:-:S04]  /*39d80*/  IMAD.WIDE R12, R241, 0x4, R184 ;  /* 0x00000004f10c7825 */ /* 0x000fc800078e02b8 */
[C---:B-1----:R-:W-:Y:S01]  /*39d90*/  IMAD.WIDE R10, R241.reuse, 0x4, R186 ;  /* 0x00000004f10a7825 */ /* 0x042fe200078e02ba */
[----:B------:R1:W-:Y:S04]  /*39da0*/  STL.64 [R1+0x1298], R12 ;  /* 0x0012980c01007387 */ /* 0x0003e80000100a00 */
[----:B------:R1:W-:Y:S01]  /*39db0*/  STL.64 [R1+0x1430], R10 ;  /* 0x0014300a01007387 */ /* 0x0003e20000100a00 */
[----:B------:R-:W-:-:S03]  /*39dc0*/  IMAD.WIDE R90, R241, 0x4, R4 ;  /* 0x00000004f15a7825 */ /* 0x000fc600078e0204 */
[----:B------:R-:W3:Y:S01]  /*39dd0*/  LDL.LU.64 R4, [R1+0x8c0] ;  /* 0x0008c00001047983 */ /* 0x000ee20000300a00 */
[----:B--2---:R-:W-:-:S03]  /*39de0*/  IMAD.WIDE R92, R241, 0x4, R214 ;  /* 0x00000004f15c7825 */ /* 0x004fc600078e02d6 */
[----:B------:R-:W2:Y:S01]  /*39df0*/  LDL.LU.64 R214, [R1+0x8b8] ;  /* 0x0008b80001d67983 */ /* 0x000ea20000300a00 */
[----:B-1----:R-:W-:-:S04]  /*39e00*/  IMAD.WIDE R12, R241, 0x4, R190 ;  /* 0x00000004f10c7825 */ /* 0x002fc800078e02be */
[C---:B------:R-:W-:Y:S01]  /*39e10*/  IMAD.WIDE R10, R241.reuse, 0x4, R192 ;  /* 0x00000004f10a7825 */ /* 0x040fe200078e02c0 */
[----:B------:R1:W-:Y:S04]  /*39e20*/  STL.64 [R1+0x688], R12 ;  /* 0x0006880c01007387 */ /* 0x0003e80000100a00 */
[----:B------:R1:W-:Y:S01]  /*39e30*/  STL.64 [R1+0xd30], R10 ;  /* 0x000d300a01007387 */ /* 0x0003e20000100a00 */
[----:B------:R-:W-:-:S04]  /*39e40*/  IMAD.WIDE R14, R241, 0x4, R194 ;  /* 0x00000004f10e7825 */ /* 0x000fc800078e02c2 */
[C---:B-1----:R-:W-:Y:S01]  /*39e50*/  IMAD.WIDE R12, R241.reuse, 0x4, R204 ;  /* 0x00000004f10c7825 */ /* 0x042fe200078e02cc */
[----:B------:R-:W-:Y:S03]  /*39e60*/  STL.64 [R1+0x1090], R14 ;  /* 0x0010900e01007387 */ /* 0x000fe60000100a00 */
[C---:B------:R-:W-:Y:S01]  /*39e70*/  IMAD.WIDE R10, R241.reuse, 0x4, R210 ;  /* 0x00000004f10a7825 */ /* 0x040fe200078e02d2 */
[----:B------:R1:W-:Y:S04]  /*39e80*/  STL.64 [R1+0x1268], R12 ;  /* 0x0012680c01007387 */ /* 0x0003e80000100a00 */
[----:B------:R-:W2:Y:S01]  /*39e90*/  LDL.LU.64 R204, [R1+0x8a8] ;  /* 0x0008a80001cc7983 */ /* 0x000ea20000300a00 */
[----:B------:R-:W-:-:S03]  /*39ea0*/  IMAD.WIDE R94, R241, 0x4, R216 ;  /* 0x00000004f15e7825 */ /* 0x000fc600078e02d8 */
[----:B------:R1:W-:Y:S04]  /*39eb0*/  STL.64 [R1+0x1408], R10 ;  /* 0x0014080a01007387 */ /* 0x0003e80000100a00 */
[----:B------:R-:W2:Y:S04]  /*39ec0*/  LDL.LU.64 R210, [R1+0x8d0] ;  /* 0x0008d00001d27983 */ /* 0x000ea80000300a00 */
[----:B------:R-:W2:Y:S01]  /*39ed0*/  LDL.LU.64 R216, [R1+0x8d8] ;  /* 0x0008d80001d87983 */ /* 0x000ea20000300a00 */
[----:B----4-:R-:W-:-:S03]  /*39ee0*/  IMAD.WIDE R96, R241, 0x4, R8 ;  /* 0x00000004f1607825 */ /* 0x010fc600078e0208 */
[----:B------:R-:W4:Y:S01]  /*39ef0*/  LDL.LU.64 R8, [R1+0x8e0] ;  /* 0x0008e00001087983 */ /* 0x000f220000300a00 */
[----:B------:R-:W-:-:S03]  /*39f00*/  IMAD.WIDE R98, R241, 0x4, R2 ;  /* 0x00000004f1627825 */ /* 0x000fc600078e0202 */
[----:B------:R-:W4:Y:S01]  /*39f10*/  LDL.LU.64 R2, [R1+0x908] ;  /* 0x0009080001027983 */ /* 0x000f220000300a00 */
[----:B-1----:R-:W-:-:S04]  /*39f20*/  IMAD.WIDE R12, R241, 0x4, R196 ;  /* 0x00000004f10c7825 */ /* 0x002fc800078e02c4 */
[C---:B------:R-:W-:Y:S01]  /*39f30*/  IMAD.WIDE R10, R241.reuse, 0x4, R198 ;  /* 0x00000004f10a7825 */ /* 0x040fe200078e02c6 */
[----:B------:R1:W-:Y:S04]  /*39f40*/  STL.64 [R1+0x668], R12 ;  /* 0x0006680c01007387 */ /* 0x0003e80000100a00 */
[----:B------:R1:W-:Y:S01]  /*39f50*/  STL.64 [R1+0xcc0], R10 ;  /* 0x000cc00a01007387 */ /* 0x0003e20000100a00 */
[----:B------:R-:W-:-:S04]  /*39f60*/  IMAD.WIDE R14, R241, 0x4, R200 ;  /* 0x00000004f10e7825 */ /* 0x000fc800078e02c8 */
[C---:B-1----:R-:W-:Y:S01]  /*39f70*/  IMAD.WIDE R12, R241.reuse, 0x4, R202 ;  /* 0x00000004f10c7825 */ /* 0x042fe200078e02ca */
[----:B------:R-:W-:Y:S03]  /*39f80*/  STL.64 [R1+0x1068], R14 ;  /* 0x0010680e01007387 */ /* 0x000fe60000100a00 */
[C---:B------:R-:W-:Y:S02]  /*39f90*/  IMAD.WIDE R10, R241.reuse, 0x4, R244 ;  /* 0x00000004f10a7825 */ /* 0x040fe400078e02f4 */
[----:B------:R-:W4:Y:S04]  /*39fa0*/  LDL.LU.64 R244, [R1+0x900] ;  /* 0x0009000001f47983 */ /* 0x000f280000300a00 */
[----:B------:R-:W-:Y:S04]  /*39fb0*/  STL.64 [R1+0x1210], R12 ;  /* 0x0012100c01007387 */ /* 0x000fe80000100a00 */
[----:B------:R3:W-:Y:S04]  /*39fc0*/  STL.64 [R1+0x13e0], R10 ;  /* 0x0013e00a01007387 */ /* 0x0007e80000100a00 */
[----:B------:R-:W4:Y:S04]  /*39fd0*/  LDL.LU.64 R190, [R1+0x8f0] ;  /* 0x0008f00001be7983 */ /* 0x000f280000300a00 */
[----:B------:R-:W4:Y:S01]  /*39fe0*/  LDL.LU.64 R192, [R1+0x8e8] ;  /* 0x0008e80001c07983 */ /* 0x000f220000300a00 */
[----:B------:R-:W-:-:S04]  /*39ff0*/  IMAD.WIDE R100, R241, 0x4, R206 ;  /* 0x00000004f1647825 */ /* 0x000fc800078e02ce */
[----:B---3--:R-:W-:-:S04]  /*3a000*/  IMAD.WIDE R10, R241, 0x4, R250 ;  /* 0x00000004f10a7825 */ /* 0x008fc800078e02fa */
[C---:B------:R-:W-:Y:S01]  /*3a010*/  IMAD.WIDE R106, R241.reuse, 0x4, R232 ;  /* 0x00000004f16a7825 */ /* 0x040fe200078e02e8 */
[----:B------:R2:W-:Y:S04]  /*3a020*/  STL.64 [R1+0x800], R10 ;  /* 0x0008000a01007387 */ /* 0x0005e80000100a00 */
[----:B------:R-:W3:Y:S04]  /*3a030*/  LDL.LU.64 R232, [R1+0x910] ;  /* 0x0009100001e87983 */ /* 0x000ee80000300a00 */
[----:B------:R-:W3:Y:S01]  /*3a040*/  LDL.LU.64 R250, [R1+0x918] ;  /* 0x0009180001fa7983 */ /* 0x000ee20000300a00 */
[----:B------:R-:W-:-:S04]  /*3a050*/  IMAD.WIDE R104, R241, 0x4, R212 ;  /* 0x00000004f1687825 */ /* 0x000fc800078e02d4 */
[C---:B------:R-:W-:Y:S02]  /*3a060*/  IMAD.WIDE R12, R241.reuse, 0x4, R4 ;  /* 0x00000004f10c7825 */ /* 0x040fe400078e0204 */
[----:B------:R-:W3:Y:S04]  /*3a070*/  LDL.LU.64 R4, [R1+0x920] ;  /* 0x0009200001047983 */ /* 0x000ee80000300a00 */
[----:B------:R-:W-:Y:S01]  /*3a080*/  STL.64 [R1+0xe60], R12 ;  /* 0x000e600c01007387 */ /* 0x000fe20000100a00 */
[----:B--2---:R-:W-:-:S03]  /*3a090*/  IMAD.WIDE R10, R241, 0x4, R214 ;  /* 0x00000004f10a7825 */ /* 0x004fc600078e02d6 */
[----:B------:R-:W2:Y:S04]  /*3a0a0*/  LDL.LU.64 R194, [R1+0x948] ;  /* 0x0009480001c27983 */ /* 0x000ea80000300a00 */
[----:B------:R-:W2:Y:S04]  /*3a0b0*/  LDL.LU.64 R206, [R1+0x940] ;  /* 0x0009400001ce7983 */ /* 0x000ea80000300a00 */
[----:B------:R1:W-:Y:S04]  /*3a0c0*/  STL.64 [R1+0x11d8], R10 ;  /* 0x0011d80a01007387 */ /* 0x0003e80000100a00 */
[----:B------:R-:W2:Y:S01]  /*3a0d0*/  LDL.LU.64 R212, [R1+0x938] ;  /* 0x0009380001d47983 */ /* 0x000ea20000300a00 */
[----:B-1----:R-:W-:-:S03]  /*3a0e0*/  IMAD.WIDE R10, R241, 0x4, R248 ;  /* 0x00000004f10a7825 */ /* 0x002fc600078e02f8 */
[----:B------:R-:W2:Y:S01]  /*3a0f0*/  LDL.LU.64 R248, [R1+0x1b28] ;  /* 0x001b280001f87983 */ /* 0x000ea20000300a00 */
[----:B------:R-:W-:-:S03]  /*3a100*/  IMAD.WIDE R102, R241, 0x4, R208 ;  /* 0x00000004f1667825 */ /* 0x000fc600078e02d0 */
[----:B------:R-:W2:Y:S04]  /*3a110*/  LDL.LU.64 R208, [R1+0x930] ;  /* 0x0009300001d07983 */ /* 0x000ea80000300a00 */
[----:B------:R-:W2:Y:S04]  /*3a120*/  LDL.LU.64 R214, [R1+0x928] ;  /* 0x0009280001d67983 */ /* 0x000ea80000300a00 */
[----:B------:R-:W-:Y:S01]  /*3a130*/  STL.64 [R1+0x13b0], R10 ;  /* 0x0013b00a01007387 */ /* 0x000fe20000100a00 */
[----:B------:R-:W-:-:S03]  /*3a140*/  IMAD.WIDE R112, R241, 0x4, R216 ;  /* 0x00000004f1707825 */ /* 0x000fc600078e02d8 */
[----:B------:R-:W2:Y:S01]  /*3a150*/  LDL.LU.64 R216, [R1+0x950] ;  /* 0x0009500001d87983 */ /* 0x000ea20000300a00 */
[----:B------:R-:W-:-:S04]  /*3a160*/  IMAD.WIDE R108, R241, 0x4, R204 ;  /* 0x00000004f16c7825 */ /* 0x000fc800078e02cc */
[----:B------:R-:W-:-:S04]  /*3a170*/  IMAD.WIDE R110, R241, 0x4, R210 ;  /* 0x00000004f16e7825 */ /* 0x000fc800078e02d2 */
[C---:B----4-:R-:W-:Y:S02]  /*3a180*/  IMAD.WIDE R114, R241.reuse, 0x4, R8 ;  /* 0x00000004f1727825 */ /* 0x050fe400078e0208 */
[----:B------:R-:W4:Y:S04]  /*3a190*/  LDL.LU.64 R8, [R1+0x958] ;  /* 0x0009580001087983 */ /* 0x000f280000300a00 */
[----:B------:R-:W4:Y:S04]  /*3a1a0*/  LDL.LU.64 R196, [R1+0x960] ;  /* 0x0009600001c47983 */ /* 0x000f280000300a00 */
[----:B------:R-:W4:Y:S01]  /*3a1b0*/  LDL.LU.64 R198, [R1+0x988] ;  /* 0x0009880001c67983 */ /* 0x000f220000300a00 */
[----:B------:R-:W-:-:S05]  /*3a1c0*/  IMAD.WIDE R2, R241, 0x4, R2 ;  /* 0x00000004f1027825 */ /* 0x000fca00078e0202 */
[----:B------:R1:W-:Y:S04]  /*3a1d0*/  STL.64 [R1+0x7e0], R2 ;  /* 0x0007e00201007387 */ /* 0x0003e80000100a00 */
[----:B------:R-:W4:Y:S04]  /*3a1e0*/  LDL.LU.64 R200, [R1+0x980] ;  /* 0x0009800001c87983 */ /* 0x000f280000300a00 */
[----:B------:R-:W4:Y:S04]  /*3a1f0*/  LDL.LU.64 R202, [R1+0x978] ;  /* 0x0009780001ca7983 */ /* 0x000f280000300a00 */
[----:B-1----:R-:W4:Y:S04]  /*3a200*/  LDL.LU.64 R2, [R1+0x970] ;  /* 0x0009700001027983 */ /* 0x002f280000300a00 */
[----:B------:R-:W4:Y:S01]  /*3a210*/  LDL.LU.64 R204, [R1+0x968] ;  /* 0x0009680001cc7983 */ /* 0x000f220000300a00 */
[----:B------:R-:W-:-:S03]  /*3a220*/  IMAD.WIDE R10, R241, 0x4, R244 ;  /* 0x00000004f10a7825 */ /* 0x000fc600078e02f4 */
[----:B------:R-:W4:Y:S04]  /*3a230*/  LDL.LU.64 R244, [R1+0x990] ;  /* 0x0009900001f47983 */ /* 0x000f280000300a00 */
[----:B------:R2:W-:Y:S04]  /*3a240*/  STL.64 [R1+0xe40], R10 ;  /* 0x000e400a01007387 */ /* 0x0005e80000100a00 */
[----:B------:R-:W4:Y:S01]  /*3a250*/  LDL.LU.64 R210, [R1+0x998] ;  /* 0x0009980001d27983 */ /* 0x000f220000300a00 */
[----:B---3--:R-:W-:-:S04]  /*3a260*/  IMAD.WIDE R120, R241, 0x4, R250 ;  /* 0x00000004f1787825 */ /* 0x008fc800078e02fa */
[C---:B--2---:R-:W-:Y:S02]  /*3a270*/  IMAD.WIDE R10, R241.reuse, 0x4, R248 ;  /* 0x00000004f10a7825 */ /* 0x044fe400078e02f8 */
[----:B------:R-:W2:Y:S04]  /*3a280*/  LDL.LU.64 R248, [R1+0x9a0] ;  /* 0x0009a00001f87983 */ /* 0x000ea80000300a00 */
[----:B------:R1:W-:Y:S02]  /*3a290*/  STL.64 [R1+0x11a0], R10 ;  /* 0x0011a00a01007387 */ /* 0x0003e40000100a00 */
[----:B-1----:R-:W-:-:S05]  /*3a2a0*/  IMAD.WIDE R10, R241, 0x4, R190 ;  /* 0x00000004f10a7825 */ /* 0x002fca00078e02be */
[----:B------:R1:W-:Y:S04]  /*3a2b0*/  STL.64 [R1+0x1380], R10 ;  /* 0x0013800a01007387 */ /* 0x0003e80000100a00 */
[----:B------:R-:W3:Y:S01]  /*3a2c0*/  LDL.LU.64 R250, [R1+0x9c8] ;  /* 0x0009c80001fa7983 */ /* 0x000ee20000300a00 */
[----:B------:R-:W-:-:S04]  /*3a2d0*/  IMAD.WIDE R118, R241, 0x4, R232 ;  /* 0x00000004f1767825 */ /* 0x000fc800078e02e8 */
[C---:B------:R-:W-:Y:S02]  /*3a2e0*/  IMAD.WIDE R232, R241.reuse, 0x4, R4 ;  /* 0x00000004f1e87825 */ /* 0x040fe400078e0204 */
[----:B------:R-:W3:Y:S02]  /*3a2f0*/  LDL.LU.64 R4, [R1+0x9c0] ;  /* 0x0009c00001047983 */ /* 0x000ee40000300a00 */
[----:B------:R-:W-:-:S04]  /*3a300*/  IMAD.WIDE R14, R241, 0x4, R194 ;  /* 0x00000004f10e7825 */ /* 0x000fc800078e02c2 */
[C---:B-1----:R-:W-:Y:S01]  /*3a310*/  IMAD.WIDE R10, R241.reuse, 0x4, R206 ;  /* 0x00000004f10a7825 */ /* 0x042fe200078e02ce */
[----:B------:R-:W-:Y:S03]  /*3a320*/  STL.64 [R1+0x728], R14 ;  /* 0x0007280e01007387 */ /* 0x000fe60000100a00 */
[C---:B------:R-:W-:Y:S02]  /*3a330*/  IMAD.WIDE R12, R241.reuse, 0x4, R212 ;  /* 0x00000004f10c7825 */ /* 0x040fe400078e02d4 */
[----:B------:R-:W3:Y:S04]  /*3a340*/  LDL.LU.64 R212, [R1+0x9b8] ;  /* 0x0009b80001d47983 */ /* 0x000ee80000300a00 */
[----:B------:R1:W-:Y:S01]  /*3a350*/  STL.64 [R1+0xe20], R10 ;  /* 0x000e200a01007387 */ /* 0x0003e20000100a00 */
[----:B------:R-:W-:-:S03]  /*3a360*/  IMAD.WIDE R122, R241, 0x4, R214 ;  /* 0x00000004f17a7825 */ /* 0x000fc600078e02d6 */
[----:B------:R4:W-:Y:S01]  /*3a370*/  STL.64 [R1+0x1168], R12 ;  /* 0x0011680c01007387 */ /* 0x0009e20000100a00 */
[----:B------:R-:W-:-:S03]  /*3a380*/  IMAD.WIDE R124, R241, 0x4, R216 ;  /* 0x00000004f17c7825 */ /* 0x000fc600078e02d8 */
[----:B------:R-:W3:Y:S01]  /*3a390*/  LDL.LU.64 R206, [R1+0x9b0] ;  /* 0x0009b00001ce7983 */ /* 0x000ee20000300a00 */
[----:B-1----:R-:W-:-:S05]  /*3a3a0*/  IMAD.WIDE R10, R241, 0x4, R208 ;  /* 0x00000004f10a7825 */ /* 0x002fca00078e02d0 */
[----:B------:R1:W-:Y:S01]  /*3a3b0*/  STL.64 [R1+0x1350], R10 ;  /* 0x0013500a01007387 */ /* 0x0003e20000100a00 */
[----:B----4-:R-:W-:-:S03]  /*3a3c0*/  IMAD.WIDE R126, R241, 0x4, R8 ;  /* 0x00000004f17e7825 */ /* 0x010fc600078e0208 */
[----:B------:R-:W4:Y:S04]  /*3a3d0*/  LDL.LU.64 R208, [R1+0x9a8] ;  /* 0x0009a80001d07983 */ /* 0x000f280000300a00 */
[----:B------:R-:W4:Y:S01]  /*3a3e0*/  LDL.LU.64 R214, [R1+0x9d0] ;  /* 0x0009d00001d67983 */ /* 0x000f220000300a00 */
[----:B------:R-:W-:-:S03]  /*3a3f0*/  IMAD.WIDE R12, R241, 0x4, R196 ;  /* 0x00000004f10c7825 */ /* 0x000fc600078e02c4 */
[----:B------:R-:W4:Y:S01]  /*3a400*/  LDL.LU.64 R216, [R1+0x9d8] ;  /* 0x0009d80001d87983 */ /* 0x000f220000300a00 */
[----:B-1----:R-:W-:-:S03]  /*3a410*/  IMAD.WIDE R10, R241, 0x4, R198 ;  /* 0x00000004f10a7825 */ /* 0x002fc600078e02c6 */
[----:B------:R-:W4:Y:S01]  /*3a420*/  LDL.LU.64 R8, [R1+0x9e0] ;  /* 0x0009e00001087983 */ /* 0x000f220000300a00 */
[----:B------:R-:W-:-:S03]  /*3a430*/  IMAD.WIDE R14, R241, 0x4, R200 ;  /* 0x00000004f10e7825 */ /* 0x000fc600078e02c8 */
[----:B------:R1:W-:Y:S04]  /*3a440*/  STL.64 [R1+0x158], R12 ;  /* 0x0001580c01007387 */ /* 0x0003e80000100a00 */
[----:B------:R1:W-:Y:S04]  /*3a450*/  STL.64 [R1+0x708], R10 ;  /* 0x0007080a01007387 */ /* 0x0003e80000100a00 */
[----:B------:R-:W-:Y:S01]  /*3a460*/  STL.64 [R1+0xe00], R14 ;  /* 0x000e000e01007387 */ /* 0x000fe20000100a00 */
[----:B-1----:R-:W-:-:S04]  /*3a470*/  IMAD.WIDE R12, R241, 0x4, R202 ;  /* 0x00000004f10c7825 */ /* 0x002fc800078e02ca */
[C---:B------:R-:W-:Y:S02]  /*3a480*/  IMAD.WIDE R10, R241.reuse, 0x4, R2 ;  /* 0x00000004f10a7825 */ /* 0x040fe400078e0202 */
[----:B------:R-:W4:Y:S02]  /*3a490*/  LDL.LU.64 R2, [R1+0xa08] ;  /* 0x000a080001027983 */ /* 0x000f240000300a00 */
[C---:B------:R-:W-:Y:S02]  /*3a4a0*/  IMAD.WIDE R130, R241.reuse, 0x4, R244 ;  /* 0x00000004f1827825 */ /* 0x040fe400078e02f4 */
[----:B------:R-:W-:Y:S04]  /*3a4b0*/  STL.64 [R1+0x1130], R12 ;  /* 0x0011300c01007387 */ /* 0x000fe80000100a00 */
[----:B------:R2:W-:Y:S04]  /*3a4c0*/  STL.64 [R1+0x1320], R10 ;  /* 0x0013200a01007387 */ /* 0x0005e80000100a00 */
[----:B------:R-:W4:Y:S01]  /*3a4d0*/  LDL.LU.64 R244, [R1+0xa00] ;  /* 0x000a000001f47983 */ /* 0x000f220000300a00 */
[----:B------:R-:W-:-:S03]  /*3a4e0*/  IMAD.WIDE R88, R241, 0x4, R188 ;  /* 0x00000004f1587825 */ /* 0x000fc600078e02bc */
[----:B------:R-:W4:Y:S01]  /*3a4f0*/  LDL.LU.64 R188, [R1+0x9f8] ;  /* 0x0009f80001bc7983 */ /* 0x000f220000300a00 */
[----:B------:R-:W-:-:S03]  /*3a500*/  IMAD.WIDE R116, R241, 0x4, R192 ;  /* 0x00000004f1747825 */ /* 0x000fc600078e02c0 */
[----:B------:R-:W4:Y:S01]  /*3a510*/  LDL.LU.64 R190, [R1+0x9f0] ;  /* 0x0009f00001be7983 */ /* 0x000f220000300a00 */
[----:B--2---:R-:W-:-:S05]  /*3a520*/  IMAD.WIDE R10, R241, 0x4, R248 ;  /* 0x00000004f10a7825 */ /* 0x004fca00078e02f8 */
[----:B------:R3:W-:Y:S04]  /*3a530*/  STL.64 [R1+0x168], R10 ;  /* 0x0001680a01007387 */ /* 0x0007e80000100a00 */
[----:B------:R-:W2:Y:S04]  /*3a540*/  LDL.LU.64 R192, [R1+0x9e8] ;  /* 0x0009e80001c07983 */ /* 0x000ea80000300a00 */
[----:B------:R-:W2:Y:S01]  /*3a550*/  LDL.LU.64 R248, [R1+0xa10] ;  /* 0x000a100001f87983 */ /* 0x000ea20000300a00 */
[----:B---3--:R-:W-:-:S03]  /*3a560*/  IMAD.WIDE R10, R241, 0x4, R250 ;  /* 0x00000004f10a7825 */ /* 0x008fc600078e02fa */
[----:B------:R-:W3:Y:S01]  /*3a570*/  LDL.LU.64 R250, [R1+0xa18] ;  /* 0x000a180001fa7983 */ /* 0x000ee20000300a00 */
[----:B------:R-:W-:-:S03]  /*3a580*/  IMAD.WIDE R128, R241, 0x4, R204 ;  /* 0x00000004f1807825 */ /* 0x000fc600078e02cc */
[----:B------:R1:W-:Y:S01]  /*3a590*/  STL.64 [R1+0x6e0], R10 ;  /* 0x0006e00a01007387 */ /* 0x0003e20000100a00 */
[----:B------:R-:W-:-:S03]  /*3a5a0*/  IMAD.WIDE R4, R241, 0x4, R4 ;  /* 0x00000004f1047825 */ /* 0x000fc600078e0204 */
[----:B------:R-:W3:Y:S04]  /*3a5b0*/  LDL.LU.64 R194, [R1+0xa20] ;  /* 0x000a200001c27983 */ /* 0x000ee80000300a00 */
[----:B------:R-:W3:Y:S01]  /*3a5c0*/  LDL.LU.64 R204, [R1+0xa48] ;  /* 0x000a480001cc7983 */ /* 0x000ee20000300a00 */
[----:B------:R-:W-:-:S03]  /*3a5d0*/  IMAD.WIDE R132, R241, 0x4, R210 ;  /* 0x00000004f1847825 */ /* 0x000fc600078e02d2 */
[----:B------:R1:W-:Y:S02]  /*3a5e0*/  STL.64 [R1+0xde0], R4 ;  /* 0x000de00401007387 */ /* 0x0003e40000100a00 */
[C---:B-1----:R-:W-:Y:S02]  /*3a5f0*/  IMAD.WIDE R10, R241.reuse, 0x4, R212 ;  /* 0x00000004f10a7825 */ /* 0x042fe400078e02d4 */
[----:B------:R-:W3:Y:S04]  /*3a600*/  LDL.LU.64 R4, [R1+0xa40] ;  /* 0x000a400001047983 */ /* 0x000ee80000300a00 */
[----:B------:R-:W3:Y:S04]  /*3a610*/  LDL.LU.64 R210, [R1+0xa38] ;  /* 0x000a380001d27983 */ /* 0x000ee80000300a00 */
[----:B------:R-:W3:Y:S04]  /*3a620*/  LDL.LU.64 R212, [R1+0xa30] ;  /* 0x000a300001d47983 */ /* 0x000ee80000300a00 */
[----:B------:R1:W-:Y:S01]  /*3a630*/  STL.64 [R1+0x1100], R10 ;  /* 0x0011000a01007387 */ /* 0x0003e20000100a00 */
[----:B----4-:R-:W-:-:S04]  /*3a640*/  IMAD.WIDE R136, R241, 0x4, R214 ;  /* 0x00000004f1887825 */ /* 0x010fc800078e02d6 */
[----:B-1----:R-:W-:-:S04]  /*3a650*/  IMAD.WIDE R10, R241, 0x4, R206 ;  /* 0x00000004f10a7825 */ /* 0x002fc800078e02ce */
[C---:B------:R-:W-:Y:S01]  /*3a660*/  IMAD.WIDE R8, R241.reuse, 0x4, R8 ;  /* 0x00000004f1087825 */ /* 0x040fe200078e0208 */
[----:B------:R1:W-:Y:S03]  /*3a670*/  STL.64 [R1+0x12f0], R10 ;  /* 0x0012f00a01007387 */ /* 0x0003e60000100a00 */
[C---:B------:R-:W-:Y:S01]  /*3a680*/  IMAD.WIDE R138, R241.reuse, 0x4, R216 ;  /* 0x00000004f18a7825 */ /* 0x040fe200078e02d8 */
[----:B------:R-:W4:Y:S04]  /*3a690*/  LDL.LU.64 R214, [R1+0xa28] ;  /* 0x000a280001d67983 */ /* 0x000f280000300a00 */
[----:B------:R-:W4:Y:S04]  /*3a6a0*/  LDL.LU.64 R216, [R1+0xa50] ;  /* 0x000a500001d87983 */ /* 0x000f280000300a00 */
[----:B------:R-:W4:Y:S04]  /*3a6b0*/  LDL.LU.64 R196, [R1+0xa58] ;  /* 0x000a580001c47983 */ /* 0x000f280000300a00 */
[----:B------:R-:W4:Y:S04]  /*3a6c0*/  LDL.LU.64 R198, [R1+0xa60] ;  /* 0x000a600001c67983 */ /* 0x000f280000300a00 */
[----:B------:R1:W-:Y:S04]  /*3a6d0*/  STL.64 [R1+0x178], R8 ;  /* 0x0001780801007387 */ /* 0x0003e80000100a00 */
[----:B------:R-:W4:Y:S01]  /*3a6e0*/  LDL.LU.64 R200, [R1+0xa88] ;  /* 0x000a880001c87983 */ /* 0x000f220000300a00 */
[----:B-1----:R-:W-:-:S03]  /*3a6f0*/  IMAD.WIDE R10, R241, 0x4, R2 ;  /* 0x00000004f10a7825 */ /* 0x002fc600078e0202 */
[----:B------:R-:W4:Y:S04]  /*3a700*/  LDL.LU.64 R202, [R1+0xa80] ;  /* 0x000a800001ca7983 */ /* 0x000f280000300a00 */
[----:B------:R-:W4:Y:S04]  /*3a710*/  LDL.LU.64 R8, [R1+0xa78] ;  /* 0x000a780001087983 */ /* 0x000f280000300a00 */
[----:B------:R-:W4:Y:S04]  /*3a720*/  LDL.LU.64 R206, [R1+0xa70] ;  /* 0x000a700001ce7983 */ /* 0x000f280000300a00 */
[----:B------:R-:W4:Y:S01]  /*3a730*/  LDL.LU.64 R2, [R1+0xa68] ;  /* 0x000a680001027983 */ /* 0x000f220000300a00 */
[----:B------:R-:W-:-:S03]  /*3a740*/  IMAD.WIDE R134, R241, 0x4, R208 ;  /* 0x00000004f1867825 */ /* 0x000fc600078e02d0 */
[----:B------:R1:W-:Y:S01]  /*3a750*/  STL.64 [R1+0x6b8], R10 ;  /* 0x0006b80a01007387 */ /* 0x0003e20000100a00 */
[----:B------:R-:W-:-:S03]  /*3a760*/  IMAD.WIDE R12, R241, 0x4, R188 ;  /* 0x00000004f10c7825 */ /* 0x000fc600078e02bc */
[----:B------:R-:W4:Y:S01]  /*3a770*/  LDL.LU.64 R208, [R1+0xa90] ;  /* 0x000a900001d07983 */ /* 0x000f220000300a00 */
[----:B-1----:R-:W-:-:S03]  /*3a780*/  IMAD.WIDE R10, R241, 0x4, R244 ;  /* 0x00000004f10a7825 */ /* 0x002fc600078e02f4 */
[----:B------:R-:W4:Y:S04]  /*3a790*/  LDL.LU.64 R244, [R1+0xa98] ;  /* 0x000a980001f47983 */ /* 0x000f280000300a00 */
[----:B------:R1:W-:Y:S04]  /*3a7a0*/  STL.64 [R1+0xdc0], R10 ;  /* 0x000dc00a01007387 */ /* 0x0003e80000100a00 */
[----:B------:R3:W-:Y:S01]  /*3a7b0*/  STL.64 [R1+0x10d8], R12 ;  /* 0x0010d80c01007387 */ /* 0x0007e20000100a00 */
[----:B-1----:R-:W-:-:S05]  /*3a7c0*/  IMAD.WIDE R10, R241, 0x4, R190 ;  /* 0x00000004f10a7825 */ /* 0x002fca00078e02be */
[----:B------:R1:W-:Y:S01]  /*3a7d0*/  STL.64 [R1+0x12c0], R10 ;  /* 0x0012c00a01007387 */ /* 0x0003e20000100a00 */
[----:B--2---:R-:W-:-:S03]  /*3a7e0*/  IMAD.WIDE R142, R241, 0x4, R248 ;  /* 0x00000004f18e7825 */ /* 0x004fc600078e02f8 */
[----:B------:R-:W2:Y:S01]  /*3a7f0*/  LDL.LU.64 R248, [R1+0xaa0] ;  /* 0x000aa00001f87983 */ /* 0x000ea20000300a00 */
[----:B---3--:R-:W-:-:S03]  /*3a800*/  IMAD.WIDE R144, R241, 0x4, R250 ;  /* 0x00000004f1907825 */ /* 0x008fc600078e02fa */
[----:B------:R-:W3:Y:S01]  /*3a810*/  LDL.LU.64 R250, [R1+0xac8] ;  /* 0x000ac80001fa7983 */ /* 0x000ee20000300a00 */
[----:B------:R-:W-:-:S04]  /*3a820*/  IMAD.WIDE R14, R241, 0x4, R194 ;  /* 0x00000004f10e7825 */ /* 0x000fc800078e02c2 */
[C---:B------:R-:W-:Y:S01]  /*3a830*/  IMAD.WIDE R12, R241.reuse, 0x4, R204 ;  /* 0x00000004f10c7825 */ /* 0x040fe200078e02cc */
[----:B------:R-:W-:Y:S03]  /*3a840*/  STL.64 [R1+0x188], R14 ;  /* 0x0001880e01007387 */ /* 0x000fe60000100a00 */
[C---:B-1----:R-:W-:Y:S02]  /*3a850*/  IMAD.WIDE R10, R241.reuse, 0x4, R4 ;  /* 0x00000004f10a7825 */ /* 0x042fe400078e0204 */
[----:B------:R-:W3:Y:S04]  /*3a860*/  LDL.LU.64 R4, [R1+0xac0] ;  /* 0x000ac00001047983 */ /* 0x000ee80000300a00 */
[----:B------:R1:W-:Y:S04]  /*3a870*/  STL.64 [R1+0x698], R12 ;  /* 0x0006980c01007387 */ /* 0x0003e80000100a00 */
[----:B------:R1:W-:Y:S04]  /*3a880*/  STL.64 [R1+0xda0], R10 ;  /* 0x000da00a01007387 */ /* 0x0003e80000100a00 */
[----:B------:R-:W3:Y:S01]  /*3a890*/  LDL.LU.64 R204, [R1+0xab8] ;  /* 0x000ab80001cc7983 */ /* 0x000ee20000300a00 */
[----:B-1----:R-:W-:-:S04]  /*3a8a0*/  IMAD.WIDE R12, R241, 0x4, R210 ;  /* 0x00000004f10c7825 */ /* 0x002fc800078e02d2 */
[C---:B------:R-:W-:Y:S01]  /*3a8b0*/  IMAD.WIDE R10, R241.reuse, 0x4, R212 ;  /* 0x00000004f10a7825 */ /* 0x040fe200078e02d4 */
[----:B------:R1:W-:Y:S04]  /*3a8c0*/  STL.64 [R1+0x10b0], R12 ;  /* 0x0010b00c01007387 */ /* 0x0003e80000100a00 */
[----:B------:R-:W3:Y:S04]  /*3a8d0*/  LDL.LU.64 R210, [R1+0xab0] ;  /* 0x000ab00001d27983 */ /* 0x000ee80000300a00 */
[----:B------:R1:W-:Y:S04]  /*3a8e0*/  STL.64 [R1+0x1290], R10 ;  /* 0x0012900a01007387 */ /* 0x0003e80000100a00 */
[----:B------:R-:W3:Y:S01]  /*3a8f0*/  LDL.LU.64 R212, [R1+0xaa8] ;  /* 0x000aa80001d47983 */ /* 0x000ee20000300a00 */
[----:B----4-:R-:W-:-:S03]  /*3a900*/  IMAD.WIDE R146, R241, 0x4, R214 ;  /* 0x00000004f1927825 */ /* 0x010fc600078e02d6 */
[----:B------:R-:W4:Y:S01]  /*3a910*/  LDL.LU.64 R214, [R1+0xad0] ;  /* 0x000ad00001d67983 */ /* 0x000f220000300a00 */
[----:B------:R-:W-:-:S03]  /*3a920*/  IMAD.WIDE R148, R241, 0x4, R216 ;  /* 0x00000004f1947825 */ /* 0x000fc600078e02d8 */
[----:B------:R-:W4:Y:S01]  /*3a930*/  LDL.LU.64 R216, [R1+0xad8] ;  /* 0x000ad80001d87983 */ /* 0x000f220000300a00 */
[----:B-1----:R-:W-:-:S04]  /*3a940*/  IMAD.WIDE R12, R241, 0x4, R198 ;  /* 0x00000004f10c7825 */ /* 0x002fc800078e02c6 */
[C---:B------:R-:W-:Y:S01]  /*3a950*/  IMAD.WIDE R14, R241.reuse, 0x4, R200 ;  /* 0x00000004f10e7825 */ /* 0x040fe200078e02c8 */
[----:B------:R1:W-:Y:S03]  /*3a960*/  STL.64 [R1+0x198], R12 ;  /* 0x0001980c01007387 */ /* 0x0003e60000100a00 */
[C---:B------:R-:W-:Y:S01]  /*3a970*/  IMAD.WIDE R10, R241.reuse, 0x4, R202 ;  /* 0x00000004f10a7825 */ /* 0x040fe200078e02ca */
[----:B------:R-:W-:Y:S03]  /*3a980*/  STL.64 [R1+0x678], R14 ;  /* 0x0006780e01007387 */ /* 0x000fe60000100a00 */
[C---:B-1----:R-:W-:Y:S02]  /*3a990*/  IMAD.WIDE R12, R241.reuse, 0x4, R8 ;  /* 0x00000004f10c7825 */ /* 0x042fe400078e0208 */
[----:B------:R-:W4:Y:S04]  /*3a9a0*/  LDL.LU.64 R8, [R1+0xae0] ;  /* 0x000ae00001087983 */ /* 0x000f280000300a00 */
[----:B------:R1:W-:Y:S01]  /*3a9b0*/  STL.64 [R1+0xd10], R10 ;  /* 0x000d100a01007387 */ /* 0x0003e20000100a00 */
[----:B------:R-:W-:-:S03]  /*3a9c0*/  IMAD.WIDE R152, R241, 0x4, R2 ;  /* 0x00000004f1987825 */ /* 0x000fc600078e0202 */
[----:B------:R2:W-:Y:S04]  /*3a9d0*/  STL.64 [R1+0x1088], R12 ;  /* 0x0010880c01007387 */ /* 0x0005e80000100a00 */
[----:B------:R-:W4:Y:S01]  /*3a9e0*/  LDL.LU.64 R2, [R1+0xae8] ;  /* 0x000ae80001027983 */ /* 0x000f220000300a00 */
[----:B-1----:R-:W-:-:S05]  /*3a9f0*/  IMAD.WIDE R10, R241, 0x4, R206 ;  /* 0x00000004f10a7825 */ /* 0x002fca00078e02ce */
[----:B------:R3:W-:Y:S01]  /*3aa00*/  STL.64 [R1+0x1260], R10 ;  /* 0x0012600a01007387 */ /* 0x0007e20000100a00 */
[----:B------:R-:W-:-:S03]  /*3aa10*/  IMAD.WIDE R140, R241, 0x4, R192 ;  /* 0x00000004f18c7825 */ /* 0x000fc600078e02c0 */
[----:B------:R-:W4:Y:S04]  /*3aa20*/  LDL.LU.64 R188, [R1+0xb08] ;  /* 0x000b080001bc7983 */ /* 0x000f280000300a00 */
[----:B------:R-:W4:Y:S01]  /*3aa30*/  LDL.LU.64 R190, [R1+0xb00] ;  /* 0x000b000001be7983 */ /* 0x000f220000300a00 */
[----:B------:R-:W-:-:S03]  /*3aa40*/  IMAD.WIDE R156, R241, 0x4, R244 ;  /* 0x00000004f19c7825 */ /* 0x000fc600078e02f4 */
[----:B------:R-:W4:Y:S04]  /*3aa50*/  LDL.LU.64 R192, [R1+0xaf8] ;  /* 0x000af80001c07983 */ /* 0x000f280000300a00 */
[----:B------:R-:W4:Y:S01]  /*3aa60*/  LDL.LU.64 R244, [R1+0xaf0] ;  /* 0x000af00001f47983 */ /* 0x000f220000300a00 */
[----:B--2---:R-:W-:-:S03]  /*3aa70*/  IMAD.WIDE R12, R241, 0x4, R248 ;  /* 0x00000004f10c7825 */ /* 0x004fc600078e02f8 */
[----:B------:R-:W2:Y:S04]  /*3aa80*/  LDL.LU.64 R248, [R1+0xb10] ;  /* 0x000b100001f87983 */ /* 0x000ea80000300a00 */
[----:B------:R-:W-:Y:S04]  /*3aa90*/  STL.64 [R1+0x1a8], R12 ;  /* 0x0001a80c01007387 */ /* 0x000fe80000100a00 */
[----:B------:R-:W2:Y:S01]  /*3aaa0*/  LDL.LU.64 R194, [R1+0xb18] ;  /* 0x000b180001c27983 */ /* 0x000ea20000300a00 */
[----:B---3--:R-:W-:-:S03]  /*3aab0*/  IMAD.WIDE R10, R241, 0x4, R250 ;  /* 0x00000004f10a7825 */ /* 0x008fc600078e02fa */
[----:B------:R-:W3:Y:S04]  /*3aac0*/  LDL.LU.64 R206, [R1+0xb20] ;  /* 0x000b200001ce7983 */ /* 0x000ee80000300a00 */
[----:B------:R1:W-:Y:S04]  /*3aad0*/  STL.64 [R1+0x650], R10 ;  /* 0x0006500a01007387 */ /* 0x0003e80000100a00 */
[----:B------:R-:W3:Y:S01]  /*3aae0*/  LDL.LU.64 R250, [R1+0xb28] ;  /* 0x000b280001fa7983 */ /* 0x000ee20000300a00 */
[----:B------:R-:W-:-:S03]  /*3aaf0*/  IMAD.WIDE R154, R241, 0x4, R208 ;  /* 0x00000004f19a7825 */ /* 0x000fc600078e02d0 */
[----:B------:R-:W3:Y:S01]  /*3ab00*/  LDL.LU.64 R208, [R1+0xb48] ;  /* 0x000b480001d07983 */ /* 0x000ee20000300a00 */
[----:B------:R-:W-:-:S04]  /*3ab10*/  IMAD.WIDE R150, R241, 0x4, R196 ;  /* 0x00000004f1967825 */ /* 0x000fc800078e02c4 */
[C---:B-1----:R-:W-:Y:S02]  /*3ab20*/  IMAD.WIDE R10, R241.reuse, 0x4, R4 ;  /* 0x00000004f10a7825 */ /* 0x042fe400078e0204 */
[----:B------:R-:W3:Y:S04]  /*3ab30*/  LDL.LU.64 R4, [R1+0xb40] ;  /* 0x000b400001047983 */ /* 0x000ee80000300a00 */
[----:B------:R1:W-:Y:S01]  /*3ab40*/  STL.64 [R1+0xc90], R10 ;  /* 0x000c900a01007387 */ /* 0x0003e20000100a00 */
[----:B------:R-:W-:-:S05]  /*3ab50*/  IMAD.WIDE R12, R241, 0x4, R204 ;  /* 0x00000004f10c7825 */ /* 0x000fca00078e02cc */
[----:B------:R-:W-:Y:S01]  /*3ab60*/  STL.64 [R1+0x1060], R12 ;  /* 0x0010600c01007387 */ /* 0x000fe20000100a00 */
[----:B-1----:R-:W-:-:S03]  /*3ab70*/  IMAD.WIDE R10, R241, 0x4, R210 ;  /* 0x00000004f10a7825 */ /* 0x002fc600078e02d2 */
[----:B------:R-:W3:Y:S04]  /*3ab80*/  LDL.LU.64 R210, [R1+0xb38] ;  /* 0x000b380001d27983 */ /* 0x000ee80000300a00 */
[----:B------:R1:W-:Y:S01]  /*3ab90*/  STL.64 [R1+0x1208], R10 ;  /* 0x0012080a01007387 */ /* 0x0003e20000100a00 */
[----:B------:R-:W-:-:S03]  /*3aba0*/  IMAD.WIDE R158, R241, 0x4, R212 ;  /* 0x00000004f19e7825 */ /* 0x000fc600078e02d4 */
[----:B------:R-:W3:Y:S04]  /*3abb0*/  LDL.LU.64 R212, [R1+0xb30] ;  /* 0x000b300001d47983 */ /* 0x000ee80000300a00 */
[----:B------:R-:W3:Y:S01]  /*3abc0*/  LDL.LU.64 R196, [R1+0xb50] ;  /* 0x000b500001c47983 */ /* 0x000ee20000300a00 */
[----:B----4-:R-:W-:-:S03]  /*3abd0*/  IMAD.WIDE R160, R241, 0x4, R214 ;  /* 0x00000004f1a07825 */ /* 0x010fc600078e02d6 */
[----:B------:R-:W4:Y:S04]  /*3abe0*/  LDL.LU.64 R198, [R1+0xb58] ;  /* 0x000b580001c67983 */ /* 0x000f280000300a00 */
[----:B------:R-:W4:Y:S04]  /*3abf0*/  LDL.LU.64 R200, [R1+0xb60] ;  /* 0x000b600001c87983 */ /* 0x000f280000300a00 */
[----:B------:R-:W4:Y:S04]  /*3ac00*/  LDL.LU.64 R202, [R1+0xb68] ;  /* 0x000b680001ca7983 */ /* 0x000f280000300a00 */
[----:B------:R-:W4:Y:S04]  /*3ac10*/  LDL.LU.64 R214, [R1+0xb88] ;  /* 0x000b880001d67983 */ /* 0x000f280000300a00 */
[----:B------:R-:W4:Y:S01]  /*3ac20*/  LDL.LU.64 R204, [R1+0xb80] ;  /* 0x000b800001cc7983 */ /* 0x000f220000300a00 */
[----:B-1----:R-:W-:-:S03]  /*3ac30*/  IMAD.WIDE R10, R241, 0x4, R8 ;  /* 0x00000004f10a7825 */ /* 0x002fc600078e0208 */
[----:B------:R-:W4:Y:S04]  /*3ac40*/  LDL.LU.64 R8, [R1+0xb78] ;  /* 0x000b780001087983 */ /* 0x000f280000300a00 */
[----:B------:R1:W-:Y:S01]  /*3ac50*/  STL.64 [R1+0x1b8], R10 ;  /* 0x0001b80a01007387 */ /* 0x0003e20000100a00 */
[----:B------:R-:W-:-:S03]  /*3ac60*/  IMAD.WIDE R162, R241, 0x4, R216 ;  /* 0x00000004f1a27825 */ /* 0x000fc600078e02d8 */
[----:B------:R-:W4:Y:S01]  /*3ac70*/  LDL.LU.64 R216, [R1+0xb70] ;  /* 0x000b700001d87983 */ /* 0x000f220000300a00 */
[----:B-1----:R-:W-:-:S03]  /*3ac80*/  IMAD.WIDE R10, R241, 0x4, R2 ;  /* 0x00000004f10a7825 */ /* 0x002fc600078e0202 */
[----:B------:R-:W4:Y:S01]  /*3ac90*/  LDL.LU.64 R2, [R1+0xb90] ;  /* 0x000b900001027983 */ /* 0x000f220000300a00 */
[----:B------:R-:W-:-:S03]  /*3aca0*/  IMAD.WIDE R14, R241, 0x4, R188 ;  /* 0x00000004f10e7825 */ /* 0x000fc600078e02bc */
[----:B------:R1:W-:Y:S01]  /*3acb0*/  STL.64 [R1+0x440], R10 ;  /* 0x0004400a01007387 */ /* 0x0003e20000100a00 */
[----:B------:R-:W-:-:S03]  /*3acc0*/  IMAD.WIDE R12, R241, 0x4, R190 ;  /* 0x00000004f10c7825 */ /* 0x000fc600078e02be */
[----:B------:R-:W-:Y:S04]  /*3acd0*/  STL.64 [R1+0x7f0], R14 ;  /* 0x0007f00e01007387 */ /* 0x000fe80000100a00 */
[----:B------:R3:W-:Y:S01]  /*3ace0*/  STL.64 [R1+0xe58], R12 ;  /* 0x000e580c01007387 */ /* 0x0007e20000100a00 */
[----:B-1----:R-:W-:-:S04]  /*3acf0*/  IMAD.WIDE R10, R241, 0x4, R192 ;  /* 0x00000004f10a7825 */ /* 0x002fc800078e02c0 */
[C---:B------:R-:W-:Y:S02]  /*3ad00*/  IMAD.WIDE R164, R241.reuse, 0x4, R244 ;  /* 0x00000004f1a47825 */ /* 0x040fe400078e02f4 */
[----:B------:R-:W4:Y:S04]  /*3ad10*/  LDL.LU.64 R244, [R1+0xb98] ;  /* 0x000b980001f47983 */ /* 0x000f280000300a00 */
[----:B------:R1:W-:Y:S01]  /*3ad20*/  STL.64 [R1+0x11d0], R10 ;  /* 0x0011d00a01007387 */ /* 0x0003e20000100a00 */
[----:B--2---:R-:W-:-:S03]  /*3ad30*/  IMAD.WIDE R166, R241, 0x4, R248 ;  /* 0x00000004f1a67825 */ /* 0x004fc600078e02f8 */
[----:B------:R-:W2:Y:S01]  /*3ad40*/  LDL.LU.64 R248, [R1+0xba0] ;  /* 0x000ba00001f87983 */ /* 0x000ea20000300a00 */
[----:B---3--:R-:W-:-:S03]  /*3ad50*/  IMAD.WIDE R12, R241, 0x4, R250 ;  /* 0x00000004f10c7825 */ /* 0x008fc600078e02fa */
[----:B------:R-:W3:Y:S01]  /*3ad60*/  LDL.LU.64 R250, [R1+0xba8] ;  /* 0x000ba80001fa7983 */ /* 0x000ee20000300a00 */
[----:B-1----:R-:W-:-:S05]  /*3ad70*/  IMAD.WIDE R10, R241, 0x4, R206 ;  /* 0x00000004f10a7825 */ /* 0x002fca00078e02ce */
[----:B------:R1:W-:Y:S04]  /*3ad80*/  STL.64 [R1+0x1c8], R10 ;  /* 0x0001c80a01007387 */ /* 0x0003e80000100a00 */
[----:B------:R-:W-:Y:S04]  /*3ad90*/  STL.64 [R1+0x458], R12 ;  /* 0x0004580c01007387 */ /* 0x000fe80000100a00 */
[----:B------:R-:W3:Y:S01]  /*3ada0*/  LDL.LU.64 R206, [R1+0xbc8] ;  /* 0x000bc80001ce7983 */ /* 0x000ee20000300a00 */
[----:B-1----:R-:W-:-:S04]  /*3adb0*/  IMAD.WIDE R10, R241, 0x4, R208 ;  /* 0x00000004f10a7825 */ /* 0x002fc800078e02d0 */
[C---:B------:R-:W-:Y:S01]  /*3adc0*/  IMAD.WIDE R4, R241.reuse, 0x4, R4 ;  /* 0x00000004f1047825 */ /* 0x040fe200078e0204 */
[----:B------:R1:W-:Y:S04]  /*3add0*/  STL.64 [R1+0x740], R10 ;  /* 0x0007400a01007387 */ /* 0x0003e80000100a00 */
[----:B------:R-:W3:Y:S04]  /*3ade0*/  LDL.LU.64 R208, [R1+0xbc0] ;  /* 0x000bc00001d07983 */ /* 0x000ee80000300a00 */
[----:B------:R1:W-:Y:S02]  /*3adf0*/  STL.64 [R1+0xe38], R4 ;  /* 0x000e380401007387 */ /* 0x0003e40000100a00 */
[----:B-1----:R-:W-:-:S02]  /*3ae00*/  IMAD.WIDE R10, R241, 0x4, R210 ;  /* 0x00000004f10a7825 */ /* 0x002fc400078e02d2 */
[----:B------:R-:W3:Y:S04]  /*3ae10*/  LDL.LU.64 R4, [R1+0xbb8] ;  /* 0x000bb80001047983 */ /* 0x000ee80000300a00 */
[----:B------:R-:W3:Y:S01]  /*3ae20*/  LDL.LU.64 R210, [R1+0xbb0] ;  /* 0x000bb00001d27983 */ /* 0x000ee20000300a00 */
[----:B------:R-:W-:-:S03]  /*3ae30*/  IMAD.WIDE R170, R241, 0x4, R212 ;  /* 0x00000004f1aa7825 */ /* 0x000fc600078e02d4 */
[----:B------:R1:W-:Y:S04]  /*3ae40*/  STL.64 [R1+0x1198], R10 ;  /* 0x0011980a01007387 */ /* 0x0003e80000100a00 */
[----:B------:R-:W3:Y:S01]  /*3ae50*/  LDL.LU.64 R212, [R1+0xbd0] ;  /* 0x000bd00001d47983 */ /* 0x000ee20000300a00 */
[----:B----4-:R-:W-:-:S04]  /*3ae60*/  IMAD.WIDE R14, R241, 0x4, R200 ;  /* 0x00000004f10e7825 */ /* 0x010fc800078e02c8 */
[C---:B------:R-:W-:Y:S01]  /*3ae70*/  IMAD.WIDE R12, R241.reuse, 0x4, R202 ;  /* 0x00000004f10c7825 */ /* 0x040fe200078e02ca */
[----:B------:R-:W-:Y:S03]  /*3ae80*/  STL.64 [R1+0x1d8], R14 ;  /* 0x0001d80e01007387 */ /* 0x000fe60000100a00 */
[C---:B-1----:R-:W-:Y:S02]  /*3ae90*/  IMAD.WIDE R10, R241.reuse, 0x4, R214 ;  /* 0x00000004f10a7825 */ /* 0x042fe400078e02d6 */
[----:B------:R-:W4:Y:S04]  /*3aea0*/  LDL.LU.64 R214, [R1+0xbd8] ;  /* 0x000bd80001d67983 */ /* 0x000f280000300a00 */
[----:B------:R1:W-:Y:S04]  /*3aeb0*/  STL.64 [R1+0x5e8], R12 ;  /* 0x0005e80c01007387 */ /* 0x0003e80000100a00 */
[----:B------:R1:W-:Y:S02]  /*3aec0*/  STL.64 [R1+0x758], R10 ;  /* 0x0007580a01007387 */ /* 0x0003e40000100a00 */
[----:B-1----:R-:W-:-:S04]  /*3aed0*/  IMAD.WIDE R12, R241, 0x4, R204 ;  /* 0x00000004f10c7825 */ /* 0x002fc800078e02cc */
[C---:B------:R-:W-:Y:S02]  /*3aee0*/  IMAD.WIDE R10, R241.reuse, 0x4, R8 ;  /* 0x00000004f10a7825 */ /* 0x040fe400078e0208 */
[----:B------:R-:W4:Y:S04]  /*3aef0*/  LDL.LU.64 R8, [R1+0xbe8] ;  /* 0x000be80001087983 */ /* 0x000f280000300a00 */
[----:B------:R-:W-:Y:S04]  /*3af00*/  STL.64 [R1+0xe18], R12 ;  /* 0x000e180c01007387 */ /* 0x000fe80000100a00 */
[----:B------:R2:W-:Y:S04]  /*3af10*/  STL.64 [R1+0x1160], R10 ;  /* 0x0011600a01007387 */ /* 0x0005e80000100a00 */
[----:B------:R-:W4:Y:S01]  /*3af20*/  LDL.LU.64 R188, [R1+0xbf0] ;  /* 0x000bf00001bc7983 */ /* 0x000f220000300a00 */
[----:B------:R-:W-:-:S03]  /*3af30*/  IMAD.WIDE R178, R241, 0x4, R2 ;  /* 0x00000004f1b27825 */ /* 0x000fc600078e0202 */
[----:B------:R-:W4:Y:S01]  /*3af40*/  LDL.LU.64 R190, [R1+0xc10] ;  /* 0x000c100001be7983 */ /* 0x000f220000300a00 */
[----:B------:R-:W-:-:S03]  /*3af50*/  IMAD.WIDE R176, R241, 0x4, R216 ;  /* 0x00000004f1b07825 */ /* 0x000fc600078e02d8 */
[----:B------:R-:W4:Y:S01]  /*3af60*/  LDL.LU.64 R192, [R1+0xc08] ;  /* 0x000c080001c07983 */ /* 0x000f220000300a00 */
[----:B------:R-:W-:-:S03]  /*3af70*/  IMAD.WIDE R168, R241, 0x4, R194 ;  /* 0x00000004f1a87825 */ /* 0x000fc600078e02c2 */
[----:B------:R-:W4:Y:S01]  /*3af80*/  LDL.LU.64 R2, [R1+0xc00] ;  /* 0x000c000001027983 */ /* 0x000f220000300a00 */
[----:B------:R-:W-:-:S03]  /*3af90*/  IMAD.WIDE R172, R241, 0x4, R196 ;  /* 0x00000004f1ac7825 */ /* 0x000fc600078e02c4 */
[----:B------:R-:W4:Y:S04]  /*3afa0*/  LDL.LU.64 R216, [R1+0xbf8] ;  /* 0x000bf80001d87983 */ /* 0x000f280000300a00 */
[----:B------:R-:W4:Y:S04]  /*3afb0*/  LDL.LU.64 R194, [R1+0xc20] ;  /* 0x000c200001c27983 */ /* 0x000f280000300a00 */
[----:B------:R-:W4:Y:S01]  /*3afc0*/  LDL.LU.64 R196, [R1+0xc28] ;  /* 0x000c280001c47983 */ /* 0x000f220000300a00 */
[----:B------:R-:W-:-:S04]  /*3afd0*/  IMAD.WIDE R180, R241, 0x4, R244 ;  /* 0x00000004f1b47825 */ /* 0x000fc800078e02f4 */
[----:B--2---:R-:W-:-:S05]  /*3afe0*/  IMAD.WIDE R10, R241, 0x4, R248 ;  /* 0x00000004f10a7825 */ /* 0x004fca00078e02f8 */
[----:B------:R3:W-:Y:S04]  /*3aff0*/  STL.64 [R1+0x1e8], R10 ;  /* 0x0001e80a01007387 */ /* 0x0007e80000100a00 */
[----:B------:R-:W2:Y:S04]  /*3b000*/  LDL.LU.64 R248, [R1+0xc38] ;  /* 0x000c380001f87983 */ /* 0x000ea80000300a00 */
[----:B------:R-:W2:Y:S01]  /*3b010*/  LDL.LU.64 R244, [R1+0xc40] ;  /* 0x000c400001f47983 */ /* 0x000ea20000300a00 */
[----:B---3--:R-:W-:-:S03]  /*3b020*/  IMAD.WIDE R10, R241, 0x4, R250 ;  /* 0x00000004f10a7825 */ /* 0x008fc600078e02fa */
[----:B------:R-:W3:Y:S04]  /*3b030*/  LDL.LU.64 R250, [R1+0xc60] ;  /* 0x000c600001fa7983 */ /* 0x000ee80000300a00 */
[----:B------:R1:W-:Y:S01]  /*3b040*/  STL.64 [R1+0x5f0], R10 ;  /* 0x0005f00a01007387 */ /* 0x0003e20000100a00 */
[----:B------:R-:W-:-:S05]  /*3b050*/  IMAD.WIDE R14, R241, 0x4, R206 ;  /* 0x00000004f10e7825 */ /* 0x000fca00078e02ce */
[----:B------:R-:W-:Y:S01]  /*3b060*/  STL.64 [R1+0x768], R14 ;  /* 0x0007680e01007387 */ /* 0x000fe20000100a00 */
[----:B------:R-:W-:-:S04]  /*3b070*/  IMAD.WIDE R12, R241, 0x4, R208 ;  /* 0x00000004f10c7825 */ /* 0x000fc800078e02d0 */
[----:B------:R-:W-:-:S04]  /*3b080*/  IMAD.WIDE R174, R241, 0x4, R198 ;  /* 0x00000004f1ae7825 */ /* 0x000fc800078e02c6 */
[C---:B-1----:R-:W-:Y:S02]  /*3b090*/  IMAD.WIDE R10, R241.reuse, 0x4, R4 ;  /* 0x00000004f10a7825 */ /* 0x042fe400078e0204 */
[----:B------:R-:W3:Y:S04]  /*3b0a0*/  LDL.LU.64 R4, [R1+0xc58] ;  /* 0x000c580001047983 */ /* 0x000ee80000300a00 */
[----:B------:R-:W-:Y:S04]  /*3b0b0*/  STL.64 [R1+0xdf8], R12 ;  /* 0x000df80c01007387 */ /* 0x000fe80000100a00 */
[----:B------:R1:W-:Y:S04]  /*3b0c0*/  STL.64 [R1+0x1128], R10 ;  /* 0x0011280a01007387 */ /* 0x0003e80000100a00 */
[----:B------:R-:W3:Y:S04]  /*3b0d0*/  LDL.LU.64 R206, [R1+0xc50] ;  /* 0x000c500001ce7983 */ /* 0x000ee80000300a00 */
[----:B------:R-:W3:Y:S01]  /*3b0e0*/  LDL.LU.64 R198, [R1+0xc48] ;  /* 0x000c480001c67983 */ /* 0x000ee20000300a00 */
[----:B------:R-:W-:-:S03]  /*3b0f0*/  IMAD.WIDE R182, R241, 0x4, R210 ;  /* 0x00000004f1b67825 */ /* 0x000fc600078e02d2 */
[----:B------:R-:W3:Y:S01]  /*3b100*/  LDL.LU.64 R200, [R1+0xc68] ;  /* 0x000c680001c87983 */ /* 0x000ee20000300a00 */
[----:B------:R-:W-:-:S03]  /*3b110*/  IMAD.WIDE R184, R241, 0x4, R212 ;  /* 0x00000004f1b87825 */ /* 0x000fc600078e02d4 */
[----:B------:R-:W3:Y:S04]  /*3b120*/  LDL.LU.64 R202, [R1+0xc78] ;  /* 0x000c780001ca7983 */ /* 0x000ee80000300a00 */
[----:B------:R-:W3:Y:S01]  /*3b130*/  LDL.LU.64 R204, [R1+0xc80] ;  /* 0x000c800001cc7983 */ /* 0x000ee20000300a00 */
[----:B----4-:R-:W-:-:S03]  /*3b140*/  IMAD.WIDE R186, R241, 0x4, R214 ;  /* 0x00000004f1ba7825 */ /* 0x010fc600078e02d6 */
[----:B------:R-:W4:Y:S04]  /*3b150*/  LDL.LU.64 R208, [R1+0xc88] ;  /* 0x000c880001d07983 */ /* 0x000f280000300a00 */
[----:B------:R-:W4:Y:S04]  /*3b160*/  LDL.LU.64 R210, [R1+0xcb0] ;  /* 0x000cb00001d27983 */ /* 0x000f280000300a00 */
[----:B------:R-:W4:Y:S01]  /*3b170*/  LDL.LU.64 R212, [R1+0xca8] ;  /* 0x000ca80001d47983 */ /* 0x000f220000300a00 */
[----:B-1----:R-:W-:-:S03]  /*3b180*/  IMAD.WIDE R10, R241, 0x4, R8 ;  /* 0x00000004f10a7825 */ /* 0x002fc600078e0208 */
[----:B------:R-:W4:Y:S04]  /*3b190*/  LDL.LU.64 R8, [R1+0xca0] ;  /* 0x000ca00001087983 */ /* 0x000f280000300a00 */
[----:B------:R-:W4:Y:S04]  /*3b1a0*/  LDL.LU.64 R214, [R1+0xc98] ;  /* 0x000c980001d67983 */ /* 0x000f280000300a00 */
[----:B------:R1:W-:Y:S01]  /*3b1b0*/  STL.64 [R1+0x1f8], R10 ;  /* 0x0001f80a01007387 */ /* 0x0003e20000100a00 */
[----:B------:R-:W-:-:S04]  /*3b1c0*/  IMAD.WIDE R14, R241, 0x4, R190 ;  /* 0x00000004f10e7825 */ /* 0x000fc800078e02be */
[----:B-1----:R-:W-:-:S04]  /*3b1d0*/  IMAD.WIDE R10, R241, 0x4, R188 ;  /* 0x00000004f10a7825 */ /* 0x002fc800078e02bc */
[C---:B------:R-:W-:Y:S01]  /*3b1e0*/  IMAD.WIDE R12, R241.reuse, 0x4, R192 ;  /* 0x00000004f10c7825 */ /* 0x040fe200078e02c0 */
[----:B------:R1:W-:Y:S04]  /*3b1f0*/  STL.64 [R1+0x5f8], R10 ;  /* 0x0005f80a01007387 */ /* 0x0003e80000100a00 */
[----:B------:R-:W-:Y:S01]  /*3b200*/  STL.64 [R1+0x778], R14 ;  /* 0x0007780e01007387 */ /* 0x000fe20000100a00 */
[----:B-1----:R-:W-:-:S03]  /*3b210*/  IMAD.WIDE R10, R241, 0x4, R2 ;  /* 0x00000004f10a7825 */ /* 0x002fc600078e0202 */
[----:B------:R-:W4:Y:S04]  /*3b220*/  LDL.LU.64 R2, [R1+0xcb8] ;  /* 0x000cb80001027983 */ /* 0x000f280000300a00 */
[----:B------:R-:W-:Y:S01]  /*3b230*/  STL.64 [R1+0xdd8], R12 ;  /* 0x000dd80c01007387 */ /* 0x000fe20000100a00 */
[----:B------:R-:W-:-:S03]  /*3b240*/  IMAD.WIDE R188, R241, 0x4, R216 ;  /* 0x00000004f1bc7825 */ /* 0x000fc600078e02d8 */
[----:B------:R2:W-:Y:S04]  /*3b250*/  STL.64 [R1+0x10f8], R10 ;  /* 0x0010f80a01007387 */ /* 0x0005e80000100a00 */
[----:B------:R-:W4:Y:S01]  /*3b260*/  LDL.LU.64 R216, [R1+0xcc8] ;  /* 0x000cc80001d87983 */ /* 0x000f220000300a00 */
[----:B--2---:R-:W-:-:S03]  /*3b270*/  IMAD.WIDE R10, R241, 0x4, R248 ;  /* 0x00000004f10a7825 */ /* 0x004fc600078e02f8 */
[----:B------:R-:W2:Y:S01]  /*3b280*/  LDL.LU.64 R248, [R1+0xcd0] ;  /* 0x000cd00001f87983 */ /* 0x000ea20000300a00 */
[----:B------:R-:W-:-:S03]  /*3b290*/  IMAD.WIDE R12, R241, 0x4, R244 ;  /* 0x00000004f10c7825 */ /* 0x000fc600078e02f4 */
[----:B------:R3:W-:Y:S04]  /*3b2a0*/  STL.64 [R1+0x208], R10 ;  /* 0x0002080a01007387 */ /* 0x0007e80000100a00 */
[----:B------:R-:W2:Y:S04]  /*3b2b0*/  LDL.LU.64 R236, [R1+0xce0] ;  /* 0x000ce00001ec7983 */ /* 0x000ea80000300a00 */
[----:B------:R1:W-:Y:S01]  /*3b2c0*/  STL.64 [R1+0x600], R12 ;  /* 0x0006000c01007387 */ /* 0x0003e20000100a00 */
[----:B---3--:R-:W-:-:S03]  /*3b2d0*/  IMAD.WIDE R10, R241, 0x4, R250 ;  /* 0x00000004f10a7825 */ /* 0x008fc600078e02fa */
[----:B------:R-:W3:Y:S04]  /*3b2e0*/  LDL.LU.64 R250, [R1+0xd00] ;  /* 0x000d000001fa7983 */ /* 0x000ee80000300a00 */
[----:B------:R1:W-:Y:S04]  /*3b2f0*/  STL.64 [R1+0x788], R10 ;  /* 0x0007880a01007387 */ /* 0x0003e80000100a00 */
[----:B------:R-:W3:Y:S01]  /*3b300*/  LDL.LU.64 R244, [R1+0xcf8] ;  /* 0x000cf80001f47983 */ /* 0x000ee20000300a00 */
[----:B------:R-:W-:-:S04]  /*3b310*/  IMAD.WIDE R190, R241, 0x4, R194 ;  /* 0x00000004f1be7825 */ /* 0x000fc800078e02c2 */
[C---:B-1----:R-:W-:Y:S02]  /*3b320*/  IMAD.WIDE R12, R241.reuse, 0x4, R4 ;  /* 0x00000004f10c7825 */ /* 0x042fe400078e0204 */
[----:B------:R-:W3:Y:S04]  /*3b330*/  LDL.LU.64 R4, [R1+0xcf0] ;  /* 0x000cf00001047983 */ /* 0x000ee80000300a00 */
[----:B------:R1:W-:Y:S01]  /*3b340*/  STL.64 [R1+0xdb8], R12 ;  /* 0x000db80c01007387 */ /* 0x0003e20000100a00 */
[----:B------:R-:W-:-:S03]  /*3b350*/  IMAD.WIDE R10, R241, 0x4, R206 ;  /* 0x00000004f10a7825 */ /* 0x000fc600078e02ce */
[----:B------:R-:W3:Y:S04]  /*3b360*/  LDL.LU.64 R206, [R1+0xce8] ;  /* 0x000ce80001ce7983 */ /* 0x000ee80000300a00 */
[----:B------:R4:W-:Y:S01]  /*3b370*/  STL.64 [R1+0x10d0], R10 ;  /* 0x0010d00a01007387 */ /* 0x0009e20000100a00 */
[----:B-1----:R-:W-:-:S04]  /*3b380*/  IMAD.WIDE R12, R241, 0x4, R204 ;  /* 0x00000004f10c7825 */ /* 0x002fc800078e02cc */
[C---:B----4-:R-:W-:Y:S02]  /*3b390*/  IMAD.WIDE R10, R241.reuse, 0x4, R208 ;  /* 0x00000004f10a7825 */ /* 0x050fe400078e02d0 */
[----:B------:R-:W4:Y:S04]  /*3b3a0*/  LDL.LU.64 R208, [R1+0xd08] ;  /* 0x000d080001d07983 */ /* 0x000f280000300a00 */
[----:B------:R1:W-:Y:S04]  /*3b3b0*/  STL.64 [R1+0x218], R12 ;  /* 0x0002180c01007387 */ /* 0x0003e80000100a00 */
[----:B------:R1:W-:Y:S02]  /*3b3c0*/  STL.64 [R1+0x608], R10 ;  /* 0x0006080a01007387 */ /* 0x0003e40000100a00 */
[----:B-1----:R-:W-:-:S02]  /*3b3d0*/  IMAD.WIDE R12, R241, 0x4, R210 ;  /* 0x00000004f10c7825 */ /* 0x002fc400078e02d2 */
[----:B------:R-:W4:Y:S02]  /*3b3e0*/  LDL.LU.64 R210, [R1+0xd18] ;  /* 0x000d180001d27983 */ /* 0x000f240000300a00 */
[C---:B------:R-:W-:Y:S02]  /*3b3f0*/  IMAD.WIDE R10, R241.reuse, 0x4, R212 ;  /* 0x00000004f10a7825 */ /* 0x040fe400078e02d4 */
[----:B------:R-:W-:Y:S04]  /*3b400*/  STL.64 [R1+0x798], R12 ;  /* 0x0007980c01007387 */ /* 0x000fe80000100a00 */
[----:B------:R1:W-:Y:S04]  /*3b410*/  STL.64 [R1+0xd90], R10 ;  /* 0x000d900a01007387 */ /* 0x0003e80000100a00 */
[----:B------:R-:W4:Y:S04]  /*3b420*/  LDL.LU.64 R222, [R1+0xd20] ;  /* 0x000d200001de7983 */ /* 0x000f280000300a00 */
[----:B------:R-:W4:Y:S04]  /*3b430*/  LDL.LU.64 R224, [R1+0xd28] ;  /* 0x000d280001e07983 */ /* 0x000f280000300a00 */
[----:B------:R-:W4:Y:S04]  /*3b440*/  LDL.LU.64 R226, [R1+0xd50] ;  /* 0x000d500001e27983 */ /* 0x000f280000300a00 */
[----:B------:R-:W4:Y:S01]  /*3b450*/  LDL.LU.64 R228, [R1+0xd48] ;  /* 0x000d480001e47983 */ /* 0x000f220000300a00 */
[----:B------:R-:W-:-:S04]  /*3b460*/  IMAD.WIDE R194, R241, 0x4, R198 ;  /* 0x00000004f1c27825 */ /* 0x000fc800078e02c6 */
[----:B------:R-:W-:-:S04]  /*3b470*/  IMAD.WIDE R8, R241, 0x4, R8 ;  /* 0x00000004f1087825 */ /* 0x000fc800078e0208 */
[----:B------:R-:W-:-:S04]  /*3b480*/  IMAD.WIDE R198, R241, 0x4, R202 ;  /* 0x00000004f1c67825 */ /* 0x000fc800078e02ca */
[C---:B------:R-:W-:Y:S02]  /*3b490*/  IMAD.WIDE R202, R241.reuse, 0x4, R2 ;  /* 0x00000004f1ca7825 */ /* 0x040fe400078e0202 */
[----:B------:R-:W4:Y:S02]  /*3b4a0*/  LDL.LU.64 R2, [R1+0xd40] ;  /* 0x000d400001027983 */ /* 0x000f240000300a00 */
[C---:B------:R-:W-:Y:S02]  /*3b4b0*/  IMAD.WIDE R192, R241.reuse, 0x4, R196 ;  /* 0x00000004f1c07825 */ /* 0x040fe400078e02c4 */
[----:B------:R-:W4:Y:S02]  /*3b4c0*/  LDL.LU.64 R212, [R1+0xd38] ;  /* 0x000d380001d47983 */ /* 0x000f240000300a00 */
[C---:B------:R-:W-:Y:S02]  /*3b4d0*/  IMAD.WIDE R196, R241.reuse, 0x4, R200 ;  /* 0x00000004f1c47825 */ /* 0x040fe400078e02c8 */
[----:B------:R-:W-:Y:S02]  /*3b4e0*/  STL.64 [R1+0x10a8], R8 ;  /* 0x0010a80801007387 */ /* 0x000fe40000100a00 */
[----:B------:R-:W-:-:S02]  /*3b4f0*/  IMAD.WIDE R200, R241, 0x4, R214 ;  /* 0x00000004f1c87825 */ /* 0x000fc400078e02d6 */
[----:B------:R3:W-:Y:S02]  /*3b500*/  STL.64 [R1+0x1958], R8 ;  /* 0x0019580801007387 */ /* 0x0007e40000100a00 */
[C---:B------:R-:W-:Y:S02]  /*3b510*/  IMAD.WIDE R204, R241.reuse, 0x4, R216 ;  /* 0x00000004f1cc7825 */ /* 0x040fe400078e02d8 */
[----:B------:R-:W4:Y:S04]  /*3b520*/  LDL.LU.64 R214, [R1+0xd58] ;  /* 0x000d580001d67983 */ /* 0x000f280000300a00 */
[----:B------:R-:W4:Y:S01]  /*3b530*/  LDL.LU.64 R216, [R1+0xd60] ;  /* 0x000d600001d87983 */ /* 0x000f220000300a00 */
[----:B--2---:R-:W-:-:S04]  /*3b540*/  IMAD.WIDE R248, R241, 0x4, R248 ;  /* 0x00000004f1f87825 */ /* 0x004fc800078e02f8 */
[----:B-1----:R-:W-:-:S05]  /*3b550*/  IMAD.WIDE R10, R241, 0x4, R236 ;  /* 0x00000004f10a7825 */ /* 0x002fca00078e02ec */
[----:B------:R-:W-:Y:S04]  /*3b560*/  STL.64 [R1+0x610], R10 ;  /* 0x0006100a01007387 */ /* 0x000fe80000100a00 */
[----:B------:R-:W-:Y:S01]  /*3b570*/  STL.64 [R1+0x228], R248 ;  /* 0x000228f801007387 */ /* 0x000fe20000100a00 */
[----:B---3--:R-:W-:-:S03]  /*3b580*/  IMAD.WIDE R8, R241, 0x4, R244 ;  /* 0x00000004f1087825 */ /* 0x008fc600078e02f4 */
[----:B------:R-:W2:Y:S01]  /*3b590*/  LDL.LU.64 R244, [R1+0xd70] ;  /* 0x000d700001f47983 */ /* 0x000ea20000300a00 */
[----:B------:R-:W-:-:S03]  /*3b5a0*/  IMAD.WIDE R250, R241, 0x4, R250 ;  /* 0x00000004f1fa7825 */ /* 0x000fc600078e02fa */
[----:B------:R-:W3:Y:S04]  /*3b5b0*/  LDL.LU.64 R230, [R1+0xd78] ;  /* 0x000d780001e67983 */ /* 0x000ee80000300a00 */
[----:B------:R-:W3:Y:S04]  /*3b5c0*/  LDL.LU.64 R234, [R1+0xd88] ;  /* 0x000d880001ea7983 */ /* 0x000ee80000300a00 */
[----:B------:R-:W3:Y:S04]  /*3b5d0*/  LDL.LU.64 R236, [R1+0xd80] ;  /* 0x000d800001ec7983 */ /* 0x000ee80000300a00 */
[----:B------:R-:W-:Y:S04]  /*3b5e0*/  STL.64 [R1+0x7a8], R250 ;  /* 0x0007a8fa01007387 */ /* 0x000fe80000100a00 */
[----:B------:R4:W-:Y:S04]  /*3b5f0*/  STL.64 [R1+0x1a60], R250 ;  /* 0x001a60fa01007387 */ /* 0x0009e80000100a00 */
[----:B------:R-:W-:Y:S01]  /*3b600*/  STL.64 [R1+0xcc8], R8 ;  /* 0x000cc80801007387 */ /* 0x000fe20000100a00 */
[----:B------:R-:W-:-:S03]  /*3b610*/  IMAD.WIDE R4, R241, 0x4, R4 ;  /* 0x00000004f1047825 */ /* 0x000fc600078e0204 */
[----:B------:R1:W-:Y:S04]  /*3b620*/  STL.64 [R1+0x1a50], R8 ;  /* 0x001a500801007387 */ /* 0x0003e80000100a00 */
[----:B------:R-:W-:Y:S04]  /*3b630*/  STL.64 [R1+0x1080], R4 ;  /* 0x0010800401007387 */ /* 0x000fe80000100a00 */
[----:B------:R1:W-:Y:S01]  /*3b640*/  STL.64 [R1+0x1960], R4 ;  /* 0x0019600401007387 */ /* 0x0003e20000100a00 */
[----:B----4-:R-:W-:-:S04]  /*3b650*/  IMAD.WIDE R250, R241, 0x4, R222 ;  /* 0x00000004f1fa7825 */ /* 0x010fc800078e02de */
[C---:B-1----:R-:W-:Y:S01]  /*3b660*/  IMAD.WIDE R8, R241.reuse, 0x4, R224 ;  /* 0x00000004f1087825 */ /* 0x042fe200078e02e0 */
[----:B------:R-:W-:Y:S03]  /*3b670*/  STL.64 [R1+0x238], R250 ;  /* 0x000238fa01007387 */ /* 0x000fe60000100a00 */
[----:B------:R-:W-:-:S04]  /*3b680*/  IMAD.WIDE R4, R241, 0x4, R226 ;  /* 0x00000004f1047825 */ /* 0x000fc800078e02e2 */
[----:B------:R-:W-:-:S05]  /*3b690*/  IMAD.WIDE R10, R241, 0x4, R228 ;  /* 0x00000004f10a7825 */ /* 0x000fca00078e02e4 */
[----:B------:R-:W-:Y:S04]  /*3b6a0*/  STL.64 [R1+0xc28], R10 ;  /* 0x000c280a01007387 */ /* 0x000fe80000100a00 */
[----:B------:R-:W-:Y:S04]  /*3b6b0*/  STL.64 [R1+0x620], R8 ;  /* 0x0006200801007387 */ /* 0x000fe80000100a00 */
[----:B------:R2:W-:Y:S01]  /*3b6c0*/  STL.64 [R1+0x1a70], R8 ;  /* 0x001a700801007387 */ /* 0x0005e20000100a00 */
[----:B------:R-:W-:-:S03]  /*3b6d0*/  IMAD.WIDE R2, R241, 0x4, R2 ;  /* 0x00000004f1027825 */ /* 0x000fc600078e0202 */
[----:B------:R-:W-:Y:S04]  /*3b6e0*/  STL.64 [R1+0x7b8], R4 ;  /* 0x0007b80401007387 */ /* 0x000fe80000100a00 */
[----:B------:R-:W-:Y:S04]  /*3b6f0*/  STL.64 [R1+0x1a68], R4 ;  /* 0x001a680401007387 */ /* 0x000fe80000100a00 */
[----:B------:R-:W4:Y:S04]  /*3b700*/  LDL.64 R20, [R1+0xf60] ;  /* 0x000f600001147983 */ /* 0x000f280000100a00 */
[----:B------:R-:W4:Y:S04]  /*3b710*/  LDL.64 R18, [R1+0xf58] ;  /* 0x000f580001127983 */ /* 0x000f280000100a00 */
[----:B------:R-:W4:Y:S04]  /*3b720*/  LDL.64 R16, [R1+0x288] ;  /* 0x0002880001107983 */ /* 0x000f280000100a00 */
[----:B------:R-:W-:Y:S04]  /*3b730*/  STL.64 [R1+0x1058], R2 ;  /* 0x0010580201007387 */ /* 0x000fe80000100a00 */
[----:B------:R1:W-:Y:S04]  /*3b740*/  STL.64 [R1+0x1968], R2 ;  /* 0x0019680201007387 */ /* 0x0003e80000100a00 */
[----:B------:R-:W4:Y:S04]  /*3b750*/  LDL.64 R14, [R1+0x280] ;  /* 0x00028000010e7983 */ /* 0x000f280000100a00 */
[----:B------:R-:W4:Y:S01]  /*3b760*/  LDL.64 R12, [R1+0x268] ;  /* 0x00026800010c7983 */ /* 0x000f220000100a00 */
[----:B--2---:R-:W-:-:S03]  /*3b770*/  IMAD.WIDE R8, R241, 0x4, R244 ;  /* 0x00000004f1087825 */ /* 0x004fc600078e02f4 */
[----:B------:R-:W2:Y:S01]  /*3b780*/  LDL.64 R244, [R1+0x278] ;  /* 0x0002780001f47983 */ /* 0x000ea20000100a00 */
[----:B---3--:R-:W-:-:S04]  /*3b790*/  IMAD.WIDE R10, R241, 0x4, R234 ;  /* 0x00000004f10a7825 */ /* 0x008fc800078e02ea */
[C---:B-1----:R-:W-:Y:S01]  /*3b7a0*/  IMAD.WIDE R2, R241.reuse, 0x4, R236 ;  /* 0x00000004f1027825 */ /* 0x042fe200078e02ec */
[----:B------:R1:W-:Y:S03]  /*3b7b0*/  STL.64 [R1+0x7c8], R10 ;  /* 0x0007c80a01007387 */ /* 0x0003e60000100a00 */
[----:B------:R-:W-:Y:S01]  /*3b7c0*/  IMAD.WIDE R4, R241, 0x4, R230 ;  /* 0x00000004f1047825 */ /* 0x000fe200078e02e6 */
[----:B------:R-:W-:-:S03]  /*3b7d0*/  ISETP.NE.U32.AND P5, PT, R240, RZ, PT ;  /* 0x000000fff000720c */ /* 0x000fc60003fa5070 */
[C---:B------:R-:W-:Y:S01]  /*3b7e0*/  IMAD.WIDE R206, R241.reuse, 0x4, R206 ;  /* 0x00000004f1ce7825 */ /* 0x040fe200078e02ce */
[----:B-1----:R-:W3:Y:S04]  /*3b7f0*/  LDL.64 R10, [R1+0x230] ;  /* 0x00023000010a7983 */ /* 0x002ee80000100a00 */
[----:B------:R1:W-:Y:S01]  /*3b800*/  STL.64 [R1+0xb10], R2 ;  /* 0x000b100201007387 */ /* 0x0003e20000100a00 */
[----:B------:R-:W-:-:S03]  /*3b810*/  IMAD.WIDE R208, R241, 0x4, R208 ;  /* 0x00000004f1d07825 */ /* 0x000fc600078e02d0 */
[----:B------:R-:W3:Y:S01]  /*3b820*/  LDL.64 R246, [R1+0x1f0] ;  /* 0x0001f00001f67983 */ /* 0x000ee20000100a00 */
        /* <DEDUP_REMOVED lines=9> */
[----:B------:R-:W3:Y:S04]  /*3b8c0*/  LDL.64 R226, [R1+0xf8] ;  /* 0x0000f80001e27983 */ /* 0x000ee80000100a00 */
[----:B------:R-:W3:Y:S04]  /*3b8d0*/  LDL.64 R228, [R1+0xe0] ;  /* 0x0000e00001e47983 */ /* 0x000ee80000100a00 */
[----:B------:R-:W3:Y:S04]  /*3b8e0*/  LDL.64 R230, [R1+0xc8] ;  /* 0x0000c80001e67983 */ /* 0x000ee80000100a00 */
[----:B------:R-:W3:Y:S04]  /*3b8f0*/  LDL.64 R234, [R1+0xb0] ;  /* 0x0000b00001ea7983 */ /* 0x000ee80000100a00 */
[----:B------:R-:W3:Y:S04]  /*3b900*/  LDL.64 R236, [R1+0x98] ;  /* 0x0000980001ec7983 */ /* 0x000ee80000100a00 */
[----:B-1----:R-:W3:Y:S04]  /*3b910*/  LDL.64 R2, [R1+0x38] ;  /* 0x0000380001027983 */ /* 0x002ee80000100a00 */
[----:B------:R-:W3:Y:S04]  /*3b920*/  LDL.64 R50, [R1+0x20] ;  /* 0x0000200001327983 */ /* 0x000ee80000100a00 */
[----:B------:R-:W3:Y:S04]  /*3b930*/  LDL.64 R238, [R1+0x8] ;  /* 0x0000080001ee7983 */ /* 0x000ee80000100a00 */
[----:B------:R-:W-:Y:S04]  /*3b940*/  STL.64 [R1+0x248], R8 ;  /* 0x0002480801007387 */ /* 0x000fe80000100a00 */
[----:B------:R-:W-:Y:S04]  /*3b950*/  STL.64 [R1+0x628], R4 ;  /* 0x0006280401007387 */ /* 0x000fe80000100a00 */
[----:B------:R1:W-:Y:S04]  /*3b960*/  STL [R1+0x1970], R241 ;  /* 0x001970f101007387 */ /* 0x0003e80000100800 */
[----:B-1----:R-:W3:Y:S04]  /*3b970*/  LDL.64 R240, [R1+0x50] ;  /* 0x0000500001f07983 */ /* 0x002ee80000100a00 */
[----:B----4-:R-:W-:Y:S04]  /*3b980*/  LDGSTS.E [R243+-0x76000], desc[UR48][R20.64], P4 ;  /* 0x8a00000014f37fae */ /* 0x010fe8000a121870 */
[----:B------:R-:W-:Y:S04]  /*3b990*/  LDGSTS.E [R243+-0x75ff8], desc[UR48][R18.64], P1 ;  /* 0x8a00800012f37fae */ /* 0x000fe80008921870 */
[----:B------:R-:W-:Y:S04]  /*3b9a0*/  LDGSTS.E [R243+-0x74000], desc[UR48][R16.64], P0 ;  /* 0x8c00000010f37fae */ /* 0x000fe80008121870 */
[----:B------:R-:W4:Y:S04]  /*3b9b0*/  LDL.LU.64 R20, [R1+0x1b20] ;  /* 0x001b200001147983 */ /* 0x000f280000300a00 */
[----:B------:R-:W4:Y:S04]  /*3b9c0*/  LDL.LU.64 R18, [R1+0x1b18] ;  /* 0x001b180001127983 */ /* 0x000f280000300a00 */
[----:B------:R-:W4:Y:S04]  /*3b9d0*/  LDL.LU.64 R16, [R1+0x1b10] ;  /* 0x001b100001107983 */ /* 0x000f280000300a00 */
[----:B------:R-:W-:Y:S04]  /*3b9e0*/  STL.64 [R1+0xae0], R6 ;  /* 0x000ae00601007387 */ /* 0x000fe80000100a00 */
[----:B------:R1:W-:Y:S04]  /*3b9f0*/  STL.64 [R1+0x1978], R6 ;  /* 0x0019780601007387 */ /* 0x0003e80000100a00 */
[----:B------:R-:W-:Y:S04]  /*3ba00*/  LDGSTS.E [R243+-0x73ff8], desc[UR48][R14.64], P3 ;  /* 0x8c0080000ef37fae */ /* 0x000fe80009921870 */
[----:B-1----:R-:W4:Y:S04]  /*3ba10*/  LDL.64 R6, [R1+0x68] ;  /* 0x0000680001067983 */ /* 0x002f280000100a00 */
[----:B------:R-:W4:Y:S04]  /*3ba20*/  LDL.LU.64 R14, [R1+0x1b08] ;  /* 0x001b0800010e7983 */ /* 0x000f280000300a00 */
[----:B--2---:R-:W-:Y:S04]  /*3ba30*/  LDGSTS.E [R243+-0x72000], desc[UR48][R244.64], P2 ;  /* 0x8e000000f4f37fae */ /* 0x004fe80009121870 */
[----:B------:R-:W2:Y:S04]  /*3ba40*/  LDL.LU.64 R244, [R1+0x1b00] ;  /* 0x001b000001f47983 */ /* 0x000ea80000300a00 */
[----:B--2---:R-:W-:Y:S04]  /*3ba50*/  LDGSTS.E [R243+-0x71ff8], desc[UR48][R244.64], P5 ;  /* 0x8e008000f4f37fae */ /* 0x004fe8000a921870 */
[----:B------:R-:W0:Y:S04]  /*3ba60*/  LDGDEPBAR ;  /* 0x00000000000079af */ /* 0x000e280000000000 */
[----:B------:R-:W2:Y:S04]  /*3ba70*/  LDL.LU.64 R244, [R1+0x1af8] ;  /* 0x001af80001f47983 */ /* 0x000ea80000300a00 */
[----:B------:R1:W-:Y:S04]  /*3ba80*/  STL.64 [R1+0x1980], R242 ;  /* 0x001980f201007387 */ /* 0x0003e80000100a00 */
[----:B-1----:R-:W4:Y:S04]  /*3ba90*/  LDL.64 R242, [R1+0x80] ;  /* 0x0000800001f27983 */ /* 0x002f280000100a00 */
[----:B--2---:R-:W-:Y:S04]  /*3baa0*/  LDGSTS.E [R244+0x40000], desc[UR48][R12.64], P6 ;  /* 0x400000000cf47fae */ /* 0x004fe8000b121870 */
[----:B---3--:R-:W-:Y:S04]  /*3bab0*/  LDGSTS.E [R244+0x40400], desc[UR48][R10.64], P6 ;  /* 0x404000000af47fae */ /* 0x008fe8000b121870 */
[----:B------:R-:W-:Y:S04]  /*3bac0*/  LDGSTS.E [R244+0x40800], desc[UR48][R246.64], P6 ;  /* 0x40800000f6f47fae */ /* 0x000fe8000b121870 */
[----:B------:R-:W2:Y:S04]  /*3bad0*/  LDL.LU.64 R12, [R1+0x1af0] ;  /* 0x001af000010c7983 */ /* 0x000ea80000300a00 */
[----:B------:R-:W3:Y:S04]  /*3bae0*/  LDL.LU.64 R10, [R1+0x1ae8] ;  /* 0x001ae800010a7983 */ /* 0x000ee80000300a00 */
[----:B------:R-:W2:Y:S04]  /*3baf0*/  LDL.LU.64 R246, [R1+0x1ae0] ;  /* 0x001ae00001f67983 */ /* 0x000ea80000300a00 */
[----:B------:R-:W-:Y:S04]  /*3bb00*/  LDGSTS.E [R244+0x40c00], desc[UR48][R218.64], P6 ;  /* 0x40c00000daf47fae */ /* 0x000fe8000b121870 */
[----:B------:R-:W-:Y:S04]  /*3bb10*/  LDGSTS.E [R244+0x41000], desc[UR48][R220.64], P6 ;  /* 0x41000000dcf47fae */ /* 0x000fe8000b121870 */
[----:B------:R-:W-:Y:S04]  /*3bb20*/  LDGSTS.E [R244+0x41400], desc[UR48][R222.64], P6 ;  /* 0x41400000def47fae */ /* 0x000fe8000b121870 */
[----:B------:R-:W3:Y:S04]  /*3bb30*/  LDL.LU.64 R218, [R1+0x1ad8] ;  /* 0x001ad80001da7983 */ /* 0x000ee80000300a00 */
[----:B------:R-:W2:Y:S04]  /*3bb40*/  LDL.LU.64 R220, [R1+0x1ad0] ;  /* 0x001ad00001dc7983 */ /* 0x000ea80000300a00 */
[----:B------:R-:W3:Y:S04]  /*3bb50*/  LDL.LU.64 R222, [R1+0x1ac8] ;  /* 0x001ac80001de7983 */ /* 0x000ee80000300a00 */
[----:B------:R-:W-:Y:S04]  /*3bb60*/  LDGSTS.E [R244+0x41800], desc[UR48][R224.64], P6 ;  /* 0x41800000e0f47fae */ /* 0x000fe8000b121870 */
[----:B------:R-:W-:Y:S04]  /*3bb70*/  LDGSTS.E [R244+0x41c00], desc[UR48][R226.64], P6 ;  /* 0x41c00000e2f47fae */ /* 0x000fe8000b121870 */
        /* <DEDUP_REMOVED lines=10> */
[----:B----4-:R-:W-:Y:S04]  /*3bc20*/  LDGSTS.E [R244+0x43000], desc[UR48][R242.64], P6 ;  /* 0x43000000f2f47fae */ /* 0x010fe8000b121870 */
        /* <DEDUP_REMOVED lines=10> */
[----:B------:R-:W4:Y:S04]  /*3bcd0*/  LDL.64 R238, [R1+0x18] ;  /* 0x0000180001ee7983 */ /* 0x000f280000100a00 */
[----:B---3--:R-:W-:Y:S04]  /*3bce0*/  LDGSTS.E [R244+0x44800], desc[UR48][R236.64], P6 ;  /* 0x44800000ecf47fae */ /* 0x008fe8000b121870 */
[----:B------:R1:W-:Y:S04]  /*3bcf0*/  STL.64 [R1+0x1988], R236 ;  /* 0x001988ec01007387 */ /* 0x0003e80000100a00 */
[----:B--2---:R-:W-:Y:S04]  /*3bd00*/  LDGSTS.E [R244+0x44c00], desc[UR48][R234.64], P6 ;  /* 0x44c00000eaf47fae */ /* 0x004fe8000b121870 */
[----:B------:R-:W-:Y:S04]  /*3bd10*/  LDGSTS.E [R244+0x45000], desc[UR48][R230.64], P6 ;  /* 0x45000000e6f47fae */ /* 0x000fe8000b121870 */
[----:B-1----:R-:W2:Y:S04]  /*3bd20*/  LDL.64 R236, [R1+0xa8] ;  /* 0x0000a80001ec7983 */ /* 0x002ea80000100a00 */
[----:B------:R1:W-:Y:S04]  /*3bd30*/  STL.64 [R1+0x1990], R234 ;  /* 0x001990ea01007387 */ /* 0x0003e80000100a00 */
[----:B------:R-:W-:Y:S04]  /*3bd40*/  LDGSTS.E [R244+0x45400], desc[UR48][R228.64], P6 ;  /* 0x45400000e4f47fae */ /* 0x000fe8000b121870 */
[----:B------:R-:W-:Y:S04]  /*3bd50*/  LDGSTS.E [R244+0x45800], desc[UR48][R226.64], P6 ;  /* 0x45800000e2f47fae */ /* 0x000fe8000b121870 */
[----:B-1----:R-:W3:Y:S04]  /*3bd60*/  LDL.64 R234, [R1+0xc0] ;  /* 0x0000c00001ea7983 */ /* 0x002ee80000100a00 */
[----:B------:R1:W-:Y:S04]  /*3bd70*/  STL.64 [R1+0x1998], R230 ;  /* 0x001998e601007387 */ /* 0x0003e80000100a00 */
[----:B------:R-:W-:Y:S04]  /*3bd80*/  LDGSTS.E [R244+0x45c00], desc[UR48][R224.64], P6 ;  /* 0x45c00000e0f47fae */ /* 0x000fe8000b121870 */
[----:B------:R-:W-:Y:S04]  /*3bd90*/  LDGSTS.E [R244+0x46000], desc[UR48][R222.64], P6 ;  /* 0x46000000def47fae */ /* 0x000fe8000b121870 */
[----:B-1----:R-:W4:Y:S04]  /*3bda0*/  LDL.64 R230, [R1+0xd8] ;  /* 0x0000d80001e67983 */ /* 0x002f280000100a00 */
[----:B------:R1:W-:Y:S04]  /*3bdb0*/  STL.64 [R1+0x19a0], R228 ;  /* 0x0019a0e401007387 */ /* 0x0003e80000100a00 */
[----:B------:R-:W-:Y:S04]  /*3bdc0*/  LDGSTS.E [R244+0x46400], desc[UR48][R220.64], P6 ;  /* 0x46400000dcf47fae */ /* 0x000fe8000b121870 */
        /* <DEDUP_REMOVED lines=66> */
[----:B------:R-:W-:Y:S04]  /*3c1f0*/  LDGSTS.E [R244+0x66c00], desc[UR48][R188.64], P6 ;  /* 0x66c00000bcf47fae */ /* 0x000fe8000b121870 */
[----:B------:R-:W-:Y:S04]  /*3c200*/  LDGSTS.E [R244+0x67000], desc[UR48][R194.64], P6 ;  /* 0x67000000c2f47fae */ /* 0x000fe8000b121870 */
[----:B------:R-:W-:Y:S04]  /*3c210*/  LDGSTS.E [R244+0x67400], desc[UR48][R200.64], P6 ;  /* 0x67400000c8f47fae */ /* 0x000fe8000b121870 */
[----:B------:R-:W-:Y:S04]  /*3c220*/  LDGSTS.E [R244+0x67800], desc[UR48][R206.64], P6 ;  /* 0x67800000cef47fae */ /* 0x000fe8000b121870 */
[----:B------:R-:W-:Y:S04]  /*3c230*/  LDGSTS.E [R244+0x67c00], desc[UR48][R212.64], P6 ;  /* 0x67c00000d4f47fae */ /* 0x000fe8000b121870 */
[----:B------:R-:W-:Y:S04]  /*3c240*/  STL.64 [R1+0x1a28], R58 ;  /* 0x001a283a01007387 */ /* 0x000fe80000100a00 */
[----:B------:R-:W-:Y:S04]  /*3c250*/  STL.64 [R1+0x1a30], R64 ;  /* 0x001a304001007387 */ /* 0x000fe80000100a00 */
[----:B------:R-:W-:Y:S04]  /*3c260*/  STL.64 [R1+0x1a38], R70 ;  /* 0x001a384601007387 */ /* 0x000fe80000100a00 */
[----:B------:R-:W-:Y:S04]  /*3c270*/  STL.64 [R1+0x1a40], R76 ;  /* 0x001a404c01007387 */ /* 0x000fe80000100a00 */
[----:B------:R1:W-:Y:S04]  /*3c280*/  STL.64 [R1+0x1a48], R82 ;  /* 0x001a485201007387 */ /* 0x0003e80000100a00 */
[----:B---3--:R-:W-:Y:S04]  /*3c290*/  LDGSTS.E [R245+0x40080], desc[UR48][R52.64], P6 ;  /* 0x4008000034f57fae */ /* 0x008fe8000b121870 */
[----:B--2---:R-:W-:Y:S04]  /*3c2a0*/  LDGSTS.E [R245+0x40480], desc[UR48][R46.64], P6 ;  /* 0x404800002ef57fae */ /* 0x004fe8000b121870 */
        /* <DEDUP_REMOVED lines=28> */
[----:B------:R-:W2:Y:S04]  /*3c470*/  LDL.64 R240, [R1+0x13d8] ;  /* 0x0013d80001f07983 */ /* 0x000ea80000100a00 */
[----:B------:R-:W3:Y:S04]  /*3c480*/  LDL.64 R2, [R1+0x13a8] ;  /* 0x0013a80001027983 */ /* 0x000ee80000100a00 */
        /* <DEDUP_REMOVED lines=37> */
[----:B-1----:R-:W4:Y:S04]  /*3c6e0*/  LDL.64 R82, [R1+0x12b8] ;  /* 0x0012b80001527983 */ /* 0x002f280000100a00 */
        /* <DEDUP_REMOVED lines=30> */
[----:B------:R-:W2:Y:S04]  /*3c8d0*/  LDL.64 R240, [R1+0x28] ;  /* 0x0000280001f07983 */ /* 0x000ea80000100a00 */
[----:B------:R-:W3:Y:S04]  /*3c8e0*/  LDL.64 R50, [R1+0x1318] ;  /* 0x0013180001327983 */ /* 0x000ee80000100a00 */
[----:B------:R-:W4:Y:S04]  /*3c8f0*/  LDL.64 R238, [R1+0x12e8] ;  /* 0x0012e80001ee7983 */ /* 0x000f280000100a00 */
[----:B------:R-:W2:Y:S04]  /*3c900*/  LDL.64 R2, [R1+0x10] ;  /* 0x0000100001027983 */ /* 0x000ea80000100a00 */
[----:B---3--:R-:W-:Y:S04]  /*3c910*/  LDGSTS.E [R246+0x41100], desc[UR48][R50.64], P6 ;  /* 0x4110000032f67fae */ /* 0x008fe8000b121870 */
[----:B----4-:R-:W-:Y:S04]  /*3c920*/  LDGSTS.E [R246+0x41500], desc[UR48][R238.64], P6 ;  /* 0x41500000eef67fae */ /* 0x010fe8000b121870 */
[----:B------:R-:W-:Y:S04]  /*3c930*/  LDGSTS.E [R246+0x41900], desc[UR48][R82.64], P6 ;  /* 0x4190000052f67fae */ /* 0x000fe8000b121870 */
[----:B------:R-:W3:Y:S04]  /*3c940*/  LDL.LU.64 R50, [R1+0x1a88] ;  /* 0x001a880001327983 */ /* 0x000ee80000300a00 */
        /* <DEDUP_REMOVED lines=17> */
[----:B------:R-:W3:Y:S04]  /*3ca60*/  LDL.64 R70, [R1+0x1540] ;  /* 0x0015400001467983 */ /* 0x000ee80000100a00 */
        /* <DEDUP_REMOVED lines=20> */
[----:B--2---:R-:W-:Y:S04]  /*3cbb0*/  LDGSTS.E [R246+0x60500], desc[UR48][R240.64], P6 ;  /* 0x60500000f0f67fae */ /* 0x004fe8000b121870 */
[----:B------:R-:W2:Y:S04]  /*3cbc0*/  LDL.64 R6, [R1+0x1370] ;  /* 0x0013700001067983 */ /* 0x000ea80000100a00 */
[----:B------:R-:W-:Y:S04]  /*3cbd0*/  LDGSTS.E [R246+0x60900], desc[UR48][R2.64], P6 ;  /* 0x6090000002f67fae */ /* 0x000fe8000b121870 */
[----:B------:R-:W2:Y:S04]  /*3cbe0*/  LDL.64 R240, [R1+0x1340] ;  /* 0x0013400001f07983 */ /* 0x000ea80000100a00 */
        /* <DEDUP_REMOVED lines=15> */
[----:B----4-:R-:W-:Y:S04]  /*3cce0*/  LDGSTS.E [R246+0x60d00], desc[UR48][R238.64], P6 ;  /* 0x60d00000eef67fae */ /* 0x010fe8000b121870 */
        /* <DEDUP_REMOVED lines=40> */
[----:B------:R-:W-:Y:S04]  /*3cf70*/  LDGSTS.E [R247+0x43180], desc[UR48][R240.64], P6 ;  /* 0x43180000f0f77fae */ /* 0x000fe8000b121870 */
[----:B------:R-:W2:Y:S04]  /*3cf80*/  LDL.64 R70, [R1+0xdf0] ;  /* 0x000df00001467983 */ /* 0x000ea80000100a00 */
[----:B------:R-:W3:Y:S04]  /*3cf90*/  LDL.64 R6, [R1+0xe70] ;  /* 0x000e700001067983 */ /* 0x000ee80000100a00 */
[----:B------:R-:W-:Y:S04]  /*3cfa0*/  LDGSTS.E [R247+0x43580], desc[UR48][R2.64], P6 ;  /* 0x4358000002f77fae */ /* 0x000fe8000b121870 */
[----:B------:R-:W4:Y:S04]  /*3cfb0*/  LDL.64 R240, [R1+0xe50] ;  /* 0x000e500001f07983 */ /* 0x000f280000100a00 */
        /* <DEDUP_REMOVED lines=37> */
[----:B---3--:R-:W-:Y:S04]  /*3d210*/  LDGSTS.E [R247+0x46d80], desc[UR48][R6.64], P6 ;  /* 0x46d8000006f77fae */ /* 0x008fe8000b121870 */
[----:B----4-:R-:W-:Y:S04]  /*3d220*/  LDGSTS.E [R247+0x47180], desc[UR48][R240.64], P6 ;  /* 0x47180000f0f77fae */ /* 0x010fe8000b121870 */
[----:B------:R-:W3:Y:S04]  /*3d230*/  LDL.64 R6, [R1+0x1f8] ;  /* 0x0001f80001067983 */ /* 0x000ee80000100a00 */
[----:B--2---:R-:W-:Y:S04]  /*3d240*/  LDGSTS.E [R247+0x47580], desc[UR48][R2.64], P6 ;  /* 0x4758000002f77fae */ /* 0x004fe8000b121870 */
[----:B------:R-:W2:Y:S04]  /*3d250*/  LDL.64 R240, [R1+0x208] ;  /* 0x0002080001f07983 */ /* 0x000ea80000100a00 */
        /* <DEDUP_REMOVED lines=29> */
[----:B---3--:R-:W-:Y:S04]  /*3d430*/  LDGSTS.E [R247+0x66980], desc[UR48][R6.64], P6 ;  /* 0x6698000006f77fae */ /* 0x008fe8000b121870 */
[----:B--2---:R-:W-:Y:S04]  /*3d440*/  LDGSTS.E [R247+0x66d80], desc[UR48][R240.64], P6 ;  /* 0x66d80000f0f77fae */ /* 0x004fe8000b121870 */
[----:B----4-:R-:W-:Y:S04]  /*3d450*/  LDGSTS.E [R247+0x67180], desc[UR48][R2.64], P6 ;  /* 0x6718000002f77fae */ /* 0x010fe8000b121870 */
        /* <DEDUP_REMOVED lines=68> */
[----:B------:R-:W3:Y:S04]  /*3d8a0*/  LDL.64 R70, [R1+0x1098] ;  /* 0x0010980001467983 */ /* 0x000ee80000100a00 */
        /* <DEDUP_REMOVED lines=25> */
[----:B------:R-:W-:Y:S04]  /*3da40*/  LDGSTS.E [R248+0x47a00], desc[UR48][R250.64], P6 ;  /* 0x47a00000faf87fae */ /* 0x000fe8000b121870 */
[----:B------:R-:W3:Y:S04]  /*3da50*/  LDL.64 R2, [R1+0x608] ;  /* 0x0006080001027983 */ /* 0x000ee80000100a00 */
[----:B------:R-:W3:Y:S04]  /*3da60*/  LDL.64 R250, [R1+0x610] ;  /* 0x0006100001fa7983 */ /* 0x000ee80000100a00 */
[----:B----4-:R-:W-:Y:S04]  /*3da70*/  LDGSTS.E [R248+0x47e00], desc[UR48][R8.64], P6 ;  /* 0x47e0000008f87fae */ /* 0x010fe8000b121870 */
[----:B--2---:R-:W-:Y:S04]  /*3da80*/  LDGSTS.E [R248+0x60200], desc[UR48][R82.64], P6 ;  /* 0x6020000052f87fae */ /* 0x004fe8000b121870 */
[----:B---3--:R-:W-:Y:S04]  /*3da90*/  LDGSTS.E [R248+0x60600], desc[UR48][R76.64], P6 ;  /* 0x606000004cf87fae */ /* 0x008fe8000b121870 */
[----:B------:R-:W2:Y:S04]  /*3daa0*/  LDL.LU.64 R8, [R1+0x1a70] ;  /* 0x001a700001087983 */ /* 0x000ea80000300a00 */
[----:B------:R-:W-:Y:S04]  /*3dab0*/  LDGSTS.E [R248+0x60a00], desc[UR48][R70.64], P6 ;  /* 0x60a0000046f87fae */ /* 0x000fe8000b121870 */
[----:B------:R-:W-:Y:S04]  /*3dac0*/  LDGSTS.E [R248+0x60e00], desc[UR48][R64.64], P6 ;  /* 0x60e0000040f87fae */ /* 0x000fe8000b121870 */
        /* <DEDUP_REMOVED lines=55> */
[----:B--2---:R-:W-:Y:S04]  /*3de40*/  LDGSTS.E [R248+0x67a00], desc[UR48][R8.64], P6 ;  /* 0x67a0000008f87fae */ /* 0x004fe8000b121870 */
[----:B------:R-:W-:Y:S04]  /*3de50*/  LDGSTS.E [R248+0x67e00], desc[UR48][R4.64], P6 ;  /* 0x67e0000004f87fae */ /* 0x000fe8000b121870 */
[----:B------:R-:W2:Y:S04]  /*3de60*/  LDL.64 R8, [R1+0x1390] ;  /* 0x0013900001087983 */ /* 0x000ea80000100a00 */
[----:B---3--:R-:W-:Y:S04]  /*3de70*/  LDGSTS.E [R249+0x40280], desc[UR48][R76.64], P6 ;  /* 0x402800004cf97fae */ /* 0x008fe8000b121870 */
[----:B----4-:R-:W-:Y:S04]  /*3de80*/  LDGSTS.E [R249+0x40680], desc[UR48][R70.64], P6 ;  /* 0x4068000046f97fae */ /* 0x010fe8000b121870 */
[----:B------:R-:W3:Y:S04]  /*3de90*/  LDL.LU.64 R4, [R1+0x1a68] ;  /* 0x001a680001047983 */ /* 0x000ee80000300a00 */
[----:B------:R-:W-:Y:S04]  /*3dea0*/  LDGSTS.E [R249+0x40a80], desc[UR48][R64.64], P6 ;  /* 0x40a8000040f97fae */ /* 0x000fe8000b121870 */
[----:B------:R-:W4:Y:S04]  /*3deb0*/  LDL.64 R82, [R1+0x1300] ;  /* 0x0013000001527983 */ /* 0x000f280000100a00 */
        /* <DEDUP_REMOVED lines=47> */
[----:B------:R-:W-:Y:S04]  /*3e1b0*/  LDGSTS.E [R249+0x46e80], desc[UR48][R2.64], P6 ;  /* 0x46e8000002f97fae */ /* 0x000fe8000b121870 */
[----:B------:R-:W3:Y:S04]  /*3e1c0*/  LDL.64 R236, [R1+0x740] ;  /* 0x0007400001ec7983 */ /* 0x000ee80000100a00 */
[----:B------:R-:W3:Y:S04]  /*3e1d0*/  LDL.64 R242, [R1+0x758] ;  /* 0x0007580001f27983 */ /* 0x000ee80000100a00 */
[----:B------:R-:W3:Y:S04]  /*3e1e0*/  LDL.64 R6, [R1+0x768] ;  /* 0x0007680001067983 */ /* 0x000ee80000100a00 */
[----:B------:R-:W3:Y:S04]  /*3e1f0*/  LDL.64 R240, [R1+0x778] ;  /* 0x0007780001f07983 */ /* 0x000ee80000100a00 */
[----:B------:R-:W3:Y:S04]  /*3e200*/  LDL.64 R2, [R1+0x788] ;  /* 0x0007880001027983 */ /* 0x000ee80000100a00 */
[----:B--2---:R-:W-:Y:S04]  /*3e210*/  LDGSTS.E [R249+0x47280], desc[UR48][R8.64], P6 ;  /* 0x4728000008f97fae */ /* 0x004fe8000b121870 */
[----:B------:R-:W-:Y:S04]  /*3e220*/  LDGSTS.E [R249+0x47680], desc[UR48][R250.64], P6 ;  /* 0x47680000faf97fae */ /* 0x000fe8000b121870 */
[----:B------:R-:W2:Y:S04]  /*3e230*/  LDL.64 R8, [R1+0x798] ;  /* 0x0007980001087983 */ /* 0x000ea80000100a00 */
[----:B------:R-:W4:Y:S04]  /*3e240*/  LDL.64 R250, [R1+0x1330] ;  /* 0x0013300001fa7983 */ /* 0x000f280000100a00 */
[----:B----4-:R-:W-:Y:S04]  /*3e250*/  LDGSTS.E [R249+0x47a80], desc[UR48][R250.64], P6 ;  /* 0x47a80000faf97fae */ /* 0x010fe8000b121870 */
[----:B------:R-:W-:Y:S04]  /*3e260*/  LDGSTS.E [R249+0x47e80], desc[UR48][R82.64], P6 ;  /* 0x47e8000052f97fae */ /* 0x000fe8000b121870 */
[----:B---3--:R-:W-:Y:S04]  /*3e270*/  LDGSTS.E [R249+0x60280], desc[UR48][R76.64], P6 ;  /* 0x602800004cf97fae */ /* 0x008fe8000b121870 */
[----:B------:R-:W3:Y:S04]  /*3e280*/  LDL.LU.64 R250, [R1+0x1a60] ;  /* 0x001a600001fa7983 */ /* 0x000ee80000300a00 */
        /* <DEDUP_REMOVED lines=30> */
[----:B------:R-:W2:Y:S04]  /*3e470*/  LDL.LU.64 R250, [R1+0x1a58] ;  /* 0x001a580001fa7983 */ /* 0x000ea80000300a00 */
[----:B------:R-:W3:Y:S04]  /*3e480*/  LDL.64 R82, [R1+0x7c8] ;  /* 0x0007c80001527983 */ /* 0x000ee80000100a00 */
[----:B------:R-:W2:Y:S04]  /*3e490*/  LDL.64 R76, [R1+0x17c8] ;  /* 0x0017c800014c7983 */ /* 0x000ea80000100a00 */
        /* <DEDUP_REMOVED lines=91> */
[----:B----4-:R-:W-:Y:S04]  /*3ea50*/  LDGSTS.E [R250+0x47b00], desc[UR48][R8.64], P6 ;  /* 0x47b0000008fa7fae */ /* 0x010fe8000b121870 */
[----:B--2---:R-:W-:Y:S04]  /*3ea60*/  LDGSTS.E [R250+0x47f00], desc[UR48][R82.64], P6 ;  /* 0x47f0000052fa7fae */ /* 0x004fe8000b121870 */
[----:B---3--:R-:W-:Y:S04]  /*3ea70*/  LDGSTS.E [R250+0x60300], desc[UR48][R76.64], P6 ;  /* 0x603000004cfa7fae */ /* 0x008fe8000b121870 */
[----:B------:R-:W2:Y:S04]  /*3ea80*/  LDL.LU.64 R8, [R1+0x1a50] ;  /* 0x001a500001087983 */ /* 0x000ea80000300a00 */
        /* <DEDUP_REMOVED lines=60> */
[----:B------:R-:W2:Y:S04]  /*3ee50*/  LDL.64 R8, [R1+0x1628] ;  /* 0x0016280001087983 */ /* 0x000ea80000100a00 */
[----:B----4-:R-:W-:Y:S04]  /*3ee60*/  LDGSTS.E [R250+0x67f00], desc[UR48][R76.64], P6 ;  /* 0x67f000004cfa7fae */ /* 0x010fe8000b121870 */
        /* <DEDUP_REMOVED lines=62> */
[----:B------:R-:W3:Y:S04]  /*3f250*/  LDL.LU.64 R82, [R1+0x1a48] ;  /* 0x001a480001527983 */ /* 0x000ee80000300a00 */
[----:B------:R-:W-:Y:S04]  /*3f260*/  LDGSTS.E [R251+0x47f80], desc[UR48][R70.64], P6 ;  /* 0x47f8000046fb7fae */ /* 0x000fe8000b121870 */
[----:B------:R-:W4:Y:S04]  /*3f270*/  LDL.LU.64 R76, [R1+0x1a40] ;  /* 0x001a4000014c7983 */ /* 0x000f280000300a00 */
[----:B------:R-:W-:Y:S04]  /*3f280*/  LDGSTS.E [R251+0x60380], desc[UR48][R64.64], P6 ;  /* 0x6038000040fb7fae */ /* 0x000fe8000b121870 */
        /* <DEDUP_REMOVED lines=47> */
[----:B------:R1:W-:Y:S04]  /*3f580*/  LDGSTS.E [R251+0x66380], desc[UR48][R240.64], P6 ;  /* 0x66380000f0fb7fae */ /* 0x0003e8000b121870 */
[----:B------:R-:W4:Y:S04]  /*3f590*/  LDL.LU.64 R6, [R1+0x1978] ;  /* 0x0019780001067983 */ /* 0x000f280000300a00 */
[----:B------:R-:W-:Y:S04]  /*3f5a0*/  LDGSTS.E [R251+0x66780], desc[UR48][R2.64], P6 ;  /* 0x6678000002fb7fae */ /* 0x000fe8000b121870 */
[----:B------:R-:W3:Y:S04]  /*3f5b0*/  LDL.LU R241, [R1+0x1970] ;  /* 0x0019700001f17983 */ /* 0x000ee80000300800 */
[----:B------:R-:W-:Y:S04]  /*3f5c0*/  LDGSTS.E [R251+0x66b80], desc[UR48][R4.64], P6 ;  /* 0x66b8000004fb7fae */ /* 0x000fe8000b121870 */
[----:B------:R-:W4:Y:S04]  /*3f5d0*/  LDL.LU.64 R2, [R1+0x1968] ;  /* 0x0019680001027983 */ /* 0x000f280000300a00 */
[----:B------:R-:W3:Y:S04]  /*3f5e0*/  LDL.LU.64 R4, [R1+0x1960] ;  /* 0x0019600001047983 */ /* 0x000ee80000300a00 */
[----:B--2---:R-:W-:Y:S04]  /*3f5f0*/  LDGSTS.E [R251+0x66f80], desc[UR48][R8.64], P6 ;  /* 0x66f8000008fb7fae */ /* 0x004fe8000b121870 */
[----:B------:R-:W2:Y:S04]  /*3f600*/  LDL.LU.64 R8, [R1+0x1958] ;  /* 0x0019580001087983 */ /* 0x000ea80000300a00 */
[----:B--2---:R-:W-:Y:S04]  /*3f610*/  LDGSTS.E [R251+0x67380], desc[UR48][R8.64], P6 ;  /* 0x6738000008fb7fae */ /* 0x004fe8000b121870 */
[----:B---3--:R-:W-:Y:S04]  /*3f620*/  LDGSTS.E [R251+0x67780], desc[UR48][R4.64], P6 ;  /* 0x6778000004fb7fae */ /* 0x008fe8000b121870 */
[----:B----4-:R2:W-:Y:S04]  /*3f630*/  LDGSTS.E [R251+0x67b80], desc[UR48][R2.64], P6 ;  /* 0x67b8000002fb7fae */ /* 0x0105e8000b121870 */
[----:B------:R-:W3:Y:S04]  /*3f640*/  LDL.LU.64 R8, [R1+0x1950] ;  /* 0x0019500001087983 */ /* 0x000ee80000300a00 */
[----:B------:R-:W4:Y:S04]  /*3f650*/  LDL.LU.64 R4, [R1+0x1948] ;  /* 0x0019480001047983 */ /* 0x000f280000300a00 */
[----:B------:R-:W2:Y:S04]  /*3f660*/  LDL.LU.64 R2, [R1+0x1940] ;  /* 0x0019400001027983 */ /* 0x000ea80000300a00 */
[----:B------:R2:W-:Y:S04]  /*3f670*/  LDGSTS.E [R251+0x67f80], desc[UR48][R6.64], P6 ;  /* 0x67f8000006fb7fae */ /* 0x0005e8000b121870 */
[----:B------:R-:W0:Y:S04]  /*3f680*/  LDGDEPBAR ;  /* 0x00000000000079af */ /* 0x000e280000000000 */
[----:B------:R-:W3:Y:S04]  /*3f690*/  LDL.LU.64 R6, [R1+0x1938] ;  /* 0x0019380001067983 */ /* 0x000ee80000300a00 */
[----:B------:R3:W-:Y:S01]  /*3f6a0*/  STL.64 [R1+0x1a30], R162 ;  /* 0x001a30a201007387 */ /* 0x0007e20000100a00 */
[----:B------:R-:W-:Y:S01]  /*3f6b0*/  ULDC UR5, c[0x0][0x230] ;  /* 0x00008c0000057ab9 */ /* 0x000fe20000000800 */
[----:B-1----:R-:W1:Y:S01]  /*3f6c0*/  LDC R240, c[0x0][0x230] ;  /* 0x00008c00fff07b82 */ /* 0x002e620000000800 */
[----:B------:R-:W-:Y:S01]  /*3f6d0*/  ULDC UR6, c[0x0][0x230] ;  /* 0x00008c0000067ab9 */ /* 0x000fe20000000800 */
[----:B------:R-:W-:Y:S04]  /*3f6e0*/  STL [R1+0x1a28], R169 ;  /* 0x001a28a901007387 */ /* 0x000fe80000100800 */
[----:B------:R-:W-:Y:S04]  /*3f6f0*/  STL.64 [R1+0x1a20], R174 ;  /* 0x001a20ae01007387 */ /* 0x000fe80000100a00 */
[----:B------:R-:W-:Y:S04]  /*3f700*/  STL [R1+0x1a18], R247 ;  /* 0x001a18f701007387 */ /* 0x000fe80000100800 */
[----:B------:R1:W-:Y:S04]  /*3f710*/  STL.64 [R1+0x1a10], R180 ;  /* 0x001a10b401007387 */ /* 0x0003e80000100a00 */
[----:B------:R-:W-:Y:S04]  /*3f720*/  STL.64 [R1+0x1a08], R186 ;  /* 0x001a08ba01007387 */ /* 0x000fe80000100a00 */
[----:B------:R-:W-:Y:S04]  /*3f730*/  STL.64 [R1+0x1a00], R192 ;  /* 0x001a00c001007387 */ /* 0x000fe80000100a00 */
[----:B------:R-:W-:Y:S01]  /*3f740*/  STL [R1+0x19f8], R204 ;  /* 0x0019f8cc01007387 */ /* 0x000fe20000100800 */
[----:B------:R-:W-:Y:S01]  /*3f750*/  UIADD3 UR5, UR5, -0x100, URZ ;  /* 0xffffff0005057890 */ /* 0x000fe2000fffe03f */
[----:B---3--:R-:W-:Y:S01]  /*3f760*/  LOP3.LUT R163, R7, 0x40, RZ, 0xfc, !PT ;  /* 0x0000004007a37812 */ /* 0x008fe200078efcff */
[----:B-1----:R-:W-:Y:S01]  /*3f770*/  VIADD R180, R240, 0x7f ;  /* 0x0000007ff0b47836 */ /* 0x002fe20000000000 */
[----:B------:R-:W-:Y:S04]  /*3f780*/  STL.64 [R1+0x19f0], R198 ;  /* 0x0019f0c601007387 */ /* 0x000fe80000100a00 */
[----:B------:R1:W-:Y:S04]  /*3f790*/  STL [R1+0x19e8], R205 ;  /* 0x0019e8cd01007387 */ /* 0x0003e80000100800 */
[----:B------:R-:W-:Y:S04]  /*3f7a0*/  STL.64 [R1+0x19e0], R210 ;  /* 0x0019e0d201007387 */ /* 0x000fe80000100a00 */
[----:B------:R-:W-:Y:S04]  /*3f7b0*/  STL.64 [R1+0x19d8], R216 ;  /* 0x0019d8d801007387 */ /* 0x000fe80000100a00 */
[----:B------:R-:W-:Y:S04]  /*3f7c0*/  STL.64 [R1+0x19d0], R106 ;  /* 0x0019d06a01007387 */ /* 0x000fe80000100a00 */
[----:B------:R-:W-:Y:S04]  /*3f7d0*/  STL.64 [R1+0x19c8], R114 ;  /* 0x0019c87201007387 */ /* 0x000fe80000100a00 */
[----:B------:R-:W-:Y:S04]  /*3f7e0*/  STL.64 [R1+0x19c0], R232 ;  /* 0x0019c0e801007387 */ /* 0x000fe80000100a00 */
[----:B------:R-:W-:Y:S04]  /*3f7f0*/  STL.64 [R1+0x19b8], R248 ;  /* 0x0019b8f801007387 */ /* 0x000fe80000100a00 */
[----:B------:R-:W-:Y:S04]  /*3f800*/  STL.64 [R1+0x19b0], R250 ;  /* 0x0019b0fa01007387 */ /* 0x000fe80000100a00 */
[----:B------:R-:W-:Y:S04]  /*3f810*/  STL [R1+0x1938], R6 ;  /* 0x0019380601007387 */ /* 0x000fe80000100800 */
[----:B--2---:R2:W-:Y:S04]  /*3f820*/  STL [R1+0x1934], R2 ;  /* 0x0019340201007387 */ /* 0x0045e80000100800 */
[----:B-1----:R-:W3:Y:S04]  /*3f830*/  LDL.LU.64 R204, [R1+0x1050] ;  /* 0x0010500001cc7983 */ /* 0x002ee80000300a00 */
[----:B------:R-:W4:Y:S04]  /*3f840*/  LDL.LU.64 R186, [R1+0x1048] ;  /* 0x0010480001ba7983 */ /* 0x000f280000300a00 */
[----:B------:R-:W4:Y:S01]  /*3f850*/  LDL.LU.64 R174, [R1+0xfd0] ;  /* 0x000fd00001ae7983 */ /* 0x000f220000300a00 */
[----:B------:R-:W-:-:S02]  /*3f860*/  ISETP.GE.AND P4, PT, R163, UR5, PT ;  /* 0x00000005a3007c0c */ /* 0x000fc4000bf86270 */
[C---:B------:R-:W-:Y:S01]  /*3f870*/  ISETP.GE.AND P0, PT, R7.reuse, UR5, PT ;  /* 0x0000000507007c0c */ /* 0x040fe2000bf06270 */
[----:B------:R-:W4:Y:S01]  /*3f880*/  LDL.LU.64 R162, [R1+0xfc8] ;  /* 0x000fc80001a27983 */ /* 0x000f220000300a00 */
[----:B------:R-:W-:Y:S02]  /*3f890*/  LOP3.LUT R181, R7, 0x2, RZ, 0xfc, !PT ;  /* 0x0000000207b57812 */ /* 0x000fe400078efcff */
[----:B------:R-:W-:Y:S01]  /*3f8a0*/  ISETP.GT.AND P1, PT, R180, 0x17f, PT ;  /* 0x0000017fb400780c */ /* 0x000fe20003f24270 */
[----:B------:R-:W4:Y:S01]  /*3f8b0*/  LDL.LU.64 R198, [R1+0xf50] ;  /* 0x000f500001c67983 */ /* 0x000f220000300a00 */
[----:B------:R-:W-:Y:S02]  /*3f8c0*/  SEL R240, RZ, 0x4, P0 ;  /* 0x00000004fff07807 */ /* 0x000fe40000000000 */
[----:B------:R-:W-:Y:S02]  /*3f8d0*/  ISETP.GE.AND P0, PT, R181, UR5, PT ;  /* 0x00000005b5007c0c */ /* 0x000fe4000bf06270 */
[----:B------:R-:W-:-:S02]  /*3f8e0*/  LOP3.LUT R169, R7, 0x22, RZ, 0xfc, !PT ;  /* 0x0000002207a97812 */ /* 0x000fc400078efcff */
[----:B--2---:R-:W-:Y:S02]  /*3f8f0*/  SEL R2, R240, RZ, P1 ;  /* 0x000000fff0027207 */ /* 0x004fe40000800000 */
[----:B------:R-:W-:Y:S02]  /*3f900*/  SEL R240, RZ, 0x4, P0 ;  /* 0x00000004fff07807 */ /* 0x000fe40000000000 */
[----:B------:R-:W-:Y:S02]  /*3f910*/  ISETP.GE.AND P3, PT, R169, UR5, PT ;  /* 0x00000005a9007c0c */ /* 0x000fe4000bf66270 */
[----:B------:R-:W-:Y:S02]  /*3f920*/  ISETP.NE.U32.AND P0, PT, R2, RZ, PT ;  /* 0x000000ff0200720c */ /* 0x000fe40003f05070 */
[----:B------:R-:W-:Y:S02]  /*3f930*/  SEL R2, R240, RZ, P1 ;  /* 0x000000fff0027207 */ /* 0x000fe40000800000 */
[----:B------:R-:W-:-:S02]  /*3f940*/  LOP3.LUT R247, R7, 0x20, RZ, 0xfc, !PT ;  /* 0x0000002007f77812 */ /* 0x000fc400078efcff */
[----:B------:R-:W-:Y:S02]  /*3f950*/  SEL R240, RZ, 0x4, P3 ;  /* 0x00000004fff07807 */ /* 0x000fe40001800000 */
[----:B------:R-:W-:Y:S02]  /*3f960*/  SEL R106, RZ, 0x4, P4 ;  /* 0x00000004ff6a7807 */ /* 0x000fe40002000000 */
[----:B------:R-:W-:Y:S02]  /*3f970*/  LOP3.LUT R193, R7, 0x42, RZ, 0xfc, !PT ;  /* 0x0000004207c17812 */ /* 0x000fe400078efcff */
[----:B------:R-:W-:Y:S02]  /*3f980*/  ISETP.NE.U32.AND P4, PT, R2, RZ, PT ;  /* 0x000000ff0200720c */ /* 0x000fe40003f85070 */
[----:B------:R-:W-:Y:S02]  /*3f990*/  ISETP.GE.AND P2, PT, R247, UR5, PT ;  /* 0x00000005f7007c0c */ /* 0x000fe4000bf46270 */
[----:B------:R-:W-:-:S02]  /*3f9a0*/  SEL R2, R240, RZ, P1 ;  /* 0x000000fff0027207 */ /* 0x000fc40000800000 */
[----:B------:R-:W-:Y:S02]  /*3f9b0*/  SEL R240, R106, RZ, P1 ;  /* 0x000000ff6af07207 */ /* 0x000fe40000800000 */
[----:B------:R-:W-:Y:S02]  /*3f9c0*/  ISETP.GE.AND P6, PT, R193, UR5, PT ;  /* 0x00000005c1007c0c */ /* 0x000fe4000bfc6270 */
[----:B------:R-:W-:Y:S02]  /*3f9d0*/  LOP3.LUT R193, R7, 0x60, RZ, 0xfc, !PT ;  /* 0x0000006007c17812 */ /* 0x000fe400078efcff */
[----:B------:R-:W-:Y:S02]  /*3f9e0*/  SEL R6, RZ, 0x4, P2 ;  /* 0x00000004ff067807 */ /* 0x000fe40001000000 */
[----:B------:R-:W-:Y:S02]  /*3f9f0*/  ISETP.NE.U32.AND P2, PT, R240, RZ, PT ;  /* 0x000000fff000720c */ /* 0x000fe40003f45070 */
[----:B------:R-:W-:-:S02]  /*3fa00*/  SEL R240, RZ, 0x4, P6 ;  /* 0x00000004fff07807 */ /* 0x000fc40003000000 */
[----:B------:R-:W-:Y:S02]  /*3fa10*/  ISETP.GE.AND P6, PT, R193, UR5, PT ;  /* 0x00000005c1007c0c */ /* 0x000fe4000bfc6270 */
[----:B------:R-:W2:Y:S01]  /*3fa20*/  LDL.LU.64 R192, [R1+0xf48] ;  /* 0x000f480001c07983 */ /* 0x000ea20000300a00 */
[----:B------:R-:W-:Y:S02]  /*3fa30*/  ISETP.NE.U32.AND P3, PT, R2, RZ, PT ;  /* 0x000000ff0200720c */ /* 0x000fe40003f65070 */
[----:B------:R-:W-:Y:S02]  /*3fa40*/  SEL R240, R240, RZ, P1 ;  /* 0x000000fff0f07207 */ /* 0x000fe40000800000 */
[----:B------:R-:W-:Y:S01]  /*3fa50*/  SEL R2, RZ, 0x4, P6 ;  /* 0x00000004ff027807 */ /* 0x000fe20003000000 */
[----:B------:R-:W-:Y:S01]  /*3fa60*/  BAR.SYNC.DEFER_BLOCKING 0x0 ;  /* 0x0000000000007b1d */ /* 0x000fe20000010000 */
[----:B---3--:R-:W-:-:S04]  /*3fa70*/  IMAD.WIDE R114, R252, 0x4, R204 ;  /* 0x00000004fc727825 */ /* 0x008fc800078e02cc */
[----:B----4-:R-:W-:Y:S01]  /*3fa80*/  IMAD.WIDE R106, R252, 0x4, R186 ;  /* 0x00000004fc6a7825 */ /* 0x010fe200078e02ba */
[----:B------:R-:W-:Y:S01]  /*3fa90*/  LOP3.LUT R187, R7, 0x62, RZ, 0xfc, !PT ;  /* 0x0000006207bb7812 */ /* 0x000fe200078efcff */
[----:B------:R1:W-:Y:S04]  /*3faa0*/  STL.64 [R1+0xad8], R114 ;  /* 0x000ad87201007387 */ /* 0x0003e80000100a00 */
[----:B------:R-:W-:Y:S01]  /*3fab0*/  @!PT LDS RZ, [RZ] ;  /* 0x00000000fffff984 */ /* 0x000fe20000000800 */
[----:B------:R-:W-:Y:S01]  /*3fac0*/  @!PT LDS RZ, [RZ] ;  /* 0x00000000fffff984 */ /* 0x000fe20000000800 */
[----:B------:R-:W-:Y:S01]  /*3fad0*/  @!PT LDS RZ, [RZ] ;  /* 0x00000000fffff984 */ /* 0x000fe20000000800 */
[----:B------:R1:W-:Y:S01]  /*3fae0*/  LDGSTS.E [R0+-0x70000], desc[UR48][R114.64], P0 ;  /* 0x9000000072007fae */ /* 0x0003e20008121870 */
[----:B------:R-:W-:Y:S02]  /*3faf0*/  ISETP.GE.AND P6, PT, R187, UR5, PT ;  /* 0x00000005bb007c0c */ /* 0x000fe4000bfc6270 */
[----:B------:R-:W-:Y:S01]  /*3fb00*/  ISETP.NE.U32.AND P0, PT, R240, RZ, PT ;  /* 0x000000fff000720c */ /* 0x000fe20003f05070 */
[----:B------:R3:W-:Y:S01]  /*3fb10*/  STL.64 [R1+0xad0], R106 ;  /* 0x000ad06a01007387 */ /* 0x0007e20000100a00 */
[----:B------:R-:W-:-:S03]  /*3fb20*/  SEL R240, R2, RZ, P1 ;  /* 0x000000ff02f07207 */ /* 0x000fc60000800000 */
[----:B------:R-:W4:Y:S01]  /*3fb30*/  LDL.LU.64 R186, [R1+0xee0] ;  /* 0x000ee00001ba7983 */ /* 0x000f220000300a00 */
[----:B-1----:R-:W-:Y:S01]  /*3fb40*/  IMAD.WIDE R114, R252, 0x4, R174 ;  /* 0x00000004fc727825 */ /* 0x002fe200078e02ae */
[----:B------:R-:W-:Y:S02]  /*3fb50*/  LOP3.LUT R175, R7, 0x4, RZ, 0xfc, !PT ;  /* 0x0000000407af7812 */ /* 0x000fe400078efcff */
[----:B------:R3:W-:Y:S01]  /*3fb60*/  LDGSTS.E [R0+-0x6fff8], desc[UR48][R106.64], P4 ;  /* 0x900080006a007fae */ /* 0x0007e2000a121870 */
[----:B------:R-:W-:Y:S02]  /*3fb70*/  SEL R2, RZ, 0x4, P6 ;  /* 0x00000004ff027807 */ /* 0x000fe40003000000 */
[----:B------:R-:W-:Y:S01]  /*3fb80*/  ISETP.GE.AND P6, PT, R175, UR5, PT ;  /* 0x00000005af007c0c */ /* 0x000fe2000bfc6270 */
[----:B------:R1:W-:Y:S04]  /*3fb90*/  STL.64 [R1+0xa58], R114 ;  /* 0x000a587201007387 */ /* 0x0003e80000100a00 */
[----:B------:R-:W4:Y:S01]  /*3fba0*/  LDL.LU.64 R174, [R1+0xed8] ;  /* 0x000ed80001ae7983 */ /* 0x000f220000300a00 */
[----:B------:R-:W-:Y:S01]  /*3fbb0*/  ISETP.NE.U32.AND P4, PT, R240, RZ, PT ;  /* 0x000000fff000720c */ /* 0x000fe20003f85070 */
[----:B---3--:R-:W-:Y:S01]  /*3fbc0*/  IMAD.WIDE R106, R252, 0x4, R162 ;  /* 0x00000004fc6a7825 */ /* 0x008fe200078e02a2 */
[----:B------:R-:W-:-:S02]  /*3fbd0*/  LOP3.LUT R163, R7, 0x6, RZ, 0xfc, !PT ;  /* 0x0000000607a37812 */ /* 0x000fc400078efcff */
[----:B------:R-:W-:Y:S02]  /*3fbe0*/  SEL R240, R2, RZ, P1 ;  /* 0x000000ff02f07207 */ /* 0x000fe40000800000 */
[----:B------:R-:W-:Y:S01]  /*3fbf0*/  SEL R2, RZ, 0x4, P6 ;  /* 0x00000004ff027807 */ /* 0x000fe20003000000 */
[----:B------:R2:W-:Y:S01]  /*3fc00*/  STL.64 [R1+0xa50], R106 ;  /* 0x000a506a01007387 */ /* 0x0005e20000100a00 */
[----:B------:R-:W-:-:S03]  /*3fc10*/  ISETP.GE.AND P6, PT, R163, UR5, PT ;  /* 0x00000005a3007c0c */ /* 0x000fc6000bfc6270 */
[----:B------:R-:W3:Y:S01]  /*3fc20*/  LDL.LU.64 R162, [R1+0x1040] ;  /* 0x0010400001a27983 */ /* 0x000ee20000300a00 */
[----:B------:R-:W-:-:S04]  /*3fc30*/  SEL R6, R6, RZ, P1 ;  /* 0x000000ff06067207 */ /* 0x000fc80000800000 */
[----:B------:R-:W-:Y:S02]  /*3fc40*/  ISETP.NE.U32.AND P5, PT, R6, RZ, PT ;  /* 0x000000ff0600720c */ /* 0x000fe40003fa5070 */
[----:B------:R-:W-:-:S11]  /*3fc50*/  LOP3.LUT R204, R7, 0x24, RZ, 0xfc, !PT ;  /* 0x0000002407cc7812 */ /* 0x000fd600078efcff */
[----:B------:R1:W-:Y:S01]  /*3fc60*/  LDGSTS.E [R0+-0x6e000], desc[UR48][R114.64], P5 ;  /* 0x9200000072007fae */ /* 0x0003e2000a921870 */
[----:B------:R-:W-:Y:S02]  /*3fc70*/  ISETP.NE.U32.AND P5, PT, R240, RZ, PT ;  /* 0x000000fff000720c */ /* 0x000fe40003fa5070 */
[----:B------:R-:W-:Y:S01]  /*3fc80*/  SEL R240, R2, RZ, P1 ;  /* 0x000000ff02f07207 */ /* 0x000fe20000800000 */
[----:B------:R2:W-:Y:S01]  /*3fc90*/  LDGSTS.E [R0+-0x6dff8], desc[UR48][R106.64], P3 ;  /* 0x920080006a007fae */ /* 0x0005e20009921870 */
[----:B------:R-:W-:Y:S02]  /*3fca0*/  SEL R2, RZ, 0x4, P6 ;  /* 0x00000004ff027807 */ /* 0x000fe40003000000 */
[----:B------:R-:W-:Y:S02]  /*3fcb0*/  ISETP.GE.AND P6, PT, R204, UR5, PT ;  /* 0x00000005cc007c0c */ /* 0x000fe4000bfc6270 */
[----:B------:R-:W-:Y:S01]  /*3fcc0*/  ISETP.NE.U32.AND P3, PT, R240, RZ, PT ;  /* 0x000000fff000720c */ /* 0x000fe20003f65070 */
[----:B-1----:R-:W-:Y:S01]  /*3fcd0*/  IMAD.WIDE R114, R252, 0x4, R198 ;  /* 0x00000004fc727825 */ /* 0x002fe200078e02c6 */
[----:B------:R-:W-:-:S03]  /*3fce0*/  SEL R240, R2, RZ, P1 ;  /* 0x000000ff02f07207 */ /* 0x000fc60000800000 */
[----:B--2---:R-:W-:Y:S01]  /*3fcf0*/  IMAD.WIDE R106, R252, 0x4, R192 ;  /* 0x00000004fc6a7825 */ /* 0x004fe200078e02c0 */
[----:B------:R-:W-:Y:S01]  /*3fd00*/  LOP3.LUT R193, R7, 0x26, RZ, 0xfc, !PT ;  /* 0x0000002607c17812 */ /* 0x000fe200078efcff */
[----:B------:R4:W-:Y:S01]  /*3fd10*/  STL.64 [R1+0x9d8], R114 ;  /* 0x0009d87201007387 */ /* 0x0009e20000100a00 */
[----:B------:R-:W-:Y:S02]  /*3fd20*/  SEL R2, RZ, 0x4, P6 ;  /* 0x00000004ff027807 */ /* 0x000fe40003000000 */
[----:B------:R-:W-:Y:S01]  /*3fd30*/  ISETP.GE.AND P6, PT, R193, UR5, PT ;  /* 0x00000005c1007c0c */ /* 0x000fe2000bfc6270 */
[----:B------:R4:W-:Y:S01]  /*3fd40*/  LDGSTS.E [R0+-0x6c000], desc[UR48][R114.64], P2 ;  /* 0x9400000072007fae */ /* 0x0009e20009121870 */
[----:B------:R-:W-:-:S03]  /*3fd50*/  ISETP.NE.U32.AND P2, PT, R240, RZ, PT ;  /* 0x000000fff000720c */ /* 0x000fc60003f45070 */
[----:B------:R-:W2:Y:S01]  /*3fd60*/  LDL.LU.64 R198, [R1+0x1038] ;  /* 0x0010380001c67983 */ /* 0x000ea20000300a00 */
[----:B------:R-:W-:-:S03]  /*3fd70*/  SEL R240, R2, RZ, P1 ;  /* 0x000000ff02f07207 */ /* 0x000fc60000800000 */
[----:B------:R1:W-:Y:S01]  /*3fd80*/  STL.64 [R1+0x9d0], R106 ;  /* 0x0009d06a01007387 */ /* 0x0003e20000100a00 */
[----:B------:R-:W-:-:S03]  /*3fd90*/  SEL R2, RZ, 0x4, P6 ;  /* 0x00000004ff027807 */ /* 0x000fc60003000000 */
[----:B------:R-:W2:Y:S04]  /*3fda0*/  LDL.LU.64 R192, [R1+0xfc0] ;  /* 0x000fc00001c07983 */ /* 0x000ea80000300a00 */
[----:B------:R1:W-:Y:S01]  /*3fdb0*/  LDGSTS.E [R0+-0x6bff8], desc[UR48][R106.64], P0 ;  /* 0x940080006a007fae */ /* 0x0003e20008121870 */
[----:B------:R-:W-:Y:S02]  /*3fdc0*/  ISETP.NE.U32.AND P0, PT, R240, RZ, PT ;  /* 0x000000fff000720c */ /* 0x000fe40003f05070 */
[----:B------:R-:W-:Y:S01]  /*3fdd0*/  SEL R240, R2, RZ, P1 ;  /* 0x000000ff02f07207 */ /* 0x000fe20000800000 */
[----:B----4-:R-:W-:Y:S01]  /*3fde0*/  IMAD.WIDE R114, R252, 0x4, R186 ;  /* 0x00000004fc727825 */ /* 0x010fe200078e02ba */
[----:B------:R-:W-:-:S04]  /*3fdf0*/  LOP3.LUT R187, R7, 0x44, RZ, 0xfc, !PT ;  /* 0x0000004407bb7812 */ /* 0x000fc800078efcff */
[----:B------:R-:W-:Y:S01]  /*3fe00*/  ISETP.GE.AND P6, PT, R187, UR5, PT ;  /* 0x00000005bb007c0c */ /* 0x000fe2000bfc6270 */
[----:B------:R3:W-:Y:S04]  /*3fe10*/  STL.64 [R1+0x958], R114 ;  /* 0x0009587201007387 */ /* 0x0007e80000100a00 */
[----:B------:R-:W4:Y:S01]  /*3fe20*/  LDL.LU.64 R186, [R1+0xfb8] ;  /* 0x000fb80001ba7983 */ /* 0x000f220000300a00 */
[----:B-1----:R-:W-:Y:S01]  /*3fe30*/  IMAD.WIDE R106, R252, 0x4, R174 ;  /* 0x00000004fc6a7825 */ /* 0x002fe200078e02ae */
[----:B------:R-:W-:Y:S02]  /*3fe40*/  LOP3.LUT R175, R7, 0x46, RZ, 0xfc, !PT ;  /* 0x0000004607af7812 */ /* 0x000fe400078efcff */
[----:B------:R3:W-:Y:S01]  /*3fe50*/  LDGSTS.E [R0+-0x6a000], desc[UR48][R114.64], P4 ;  /* 0x9600000072007fae */ /* 0x0007e2000a121870 */
[----:B------:R-:W-:-:S02]  /*3fe60*/  SEL R2, RZ, 0x4, P6 ;  /* 0x00000004ff027807 */ /* 0x000fc40003000000 */
[----:B------:R-:W-:Y:S01]  /*3fe70*/  ISETP.GE.AND P6, PT, R175, UR5, PT ;  /* 0x00000005af007c0c */ /* 0x000fe2000bfc6270 */
[----:B------:R2:W-:Y:S04]  /*3fe80*/  STL.64 [R1+0x950], R106 ;  /* 0x0009506a01007387 */ /* 0x0005e80000100a00 */
[----:B------:R-:W4:Y:S01]  /*3fe90*/  LDL.LU.64 R174, [R1+0xf40] ;  /* 0x000f400001ae7983 */ /* 0x000f220000300a00 */
[----:B------:R-:W-:Y:S01]  /*3fea0*/  ISETP.NE.U32.AND P4, PT, R240, RZ, PT ;  /* 0x000000fff000720c */ /* 0x000fe20003f85070 */
[----:B---3--:R-:W-:Y:S01]  /*3feb0*/  IMAD.WIDE R114, R252, 0x4, R162 ;  /* 0x00000004fc727825 */ /* 0x008fe200078e02a2 */
[----:B------:R-:W-:Y:S01]  /*3fec0*/  LOP3.LUT R163, R7, 0x64, RZ, 0xfc, !PT ;  /* 0x0000006407a37812 */ /* 0x000fe200078efcff */
[----:B------:R2:W-:Y:S01]  /*3fed0*/  LDGSTS.E [R0+-0x69ff8], desc[UR48][R106.64], P5 ;  /* 0x960080006a007fae */ /* 0x0005e2000a921870 */
[----:B------:R-:W-:-:S02]  /*3fee0*/  SEL R240, R2, RZ, P1 ;  /* 0x000000ff02f07207 */ /* 0x000fc40000800000 */
[----:B------:R-:W-:Y:S01]  /*3fef0*/  SEL R2, RZ, 0x4, P6 ;  /* 0x00000004ff027807 */ /* 0x000fe20003000000 */
[----:B------:R1:W-:Y:S01]  /*3ff00*/  STL.64 [R1+0xac8], R114 ;  /* 0x000ac87201007387 */ /* 0x0003e20000100a00 */
[----:B------:R-:W-:-:S03]  /*3ff10*/  ISETP.GE.AND P6, PT, R163, UR5, PT ;  /* 0x00000005a3007c0c */ /* 0x000fc6000bfc6270 */
[----:B------:R-:W3:Y:S01]  /*3ff20*/  LDL.LU.64 R162, [R1+0xf38] ;  /* 0x000f380001a27983 */ /* 0x000ee20000300a00 */
[----:B------:R-:W-:Y:S02]  /*3ff30*/  LOP3.LUT R204, R7, 0x66, RZ, 0xfc, !PT ;  /* 0x0000006607cc7812 */ /* 0x000fe400078efcff */
[----:B------:R-:W-:Y:S01]  /*3ff40*/  ISETP.NE.U32.AND P5, PT, R240, RZ, PT ;  /* 0x000000fff000720c */ /* 0x000fe20003fa5070 */
[----:B------:R1:W-:Y:S01]  /*3ff50*/  LDGSTS.E [R3+-0x70000], desc[UR48][R114.64], P3 ;  /* 0x9000000072037fae */ /* 0x0003e20009921870 */
[----:B------:R-:W-:Y:S02]  /*3ff60*/  SEL R240, R2, RZ, P1 ;  /* 0x000000ff02f07207 */ /* 0x000fe40000800000 */
[----:B------:R-:W-:Y:S02]  /*3ff70*/  SEL R2, RZ, 0x4, P6 ;  /* 0x00000004ff027807 */ /* 0x000fe40003000000 */
[----:B------:R-:W-:Y:S02]  /*3ff80*/  ISETP.GE.AND P6, PT, R204, UR5, PT ;  /* 0x00000005cc007c0c */ /* 0x000fe4000bfc6270 */
[----:B------:R-:W-:-:S02]  /*3ff90*/  ISETP.NE.U32.AND P3, PT, R240, RZ, PT ;  /* 0x000000fff000720c */ /* 0x000fc40003f65070 */
[----:B------:R-:W-:Y:S02]  /*3ffa0*/  SEL R240, R2, RZ, P1 ;  /* 0x000000ff02f07207 */ /* 0x000fe40000800000 */
[----:B------:R-:W-:Y:S01]  /*3ffb0*/  SEL R2, RZ, 0x4, P6 ;  /* 0x00000004ff027807 */ /* 0x000fe20003000000 */
[----:B--2---:R-:W-:-:S04]  /*3ffc0*/  IMAD.WIDE R106, R252, 0x4, R198 ;  /* 0x00000004fc6a7825 */ /* 0x004fc800078e02c6 */
[----:B-1----:R-:W-:Y:S01]  /*3ffd0*/  IMAD.WIDE R114, R252, 0x4, R192 ;  /* 0x00000004fc727825 */ /* 0x002fe200078e02c0 */
[----:B------:R-:W-:Y:S01]  /*3ffe0*/  LOP3.LUT R193, R7, 0x8, RZ, 0xfc, !PT ;  /* 0x0000000807c17812 */ /* 0x000fe200078efcff */
[----:B------:R4:W-:Y:S03]  /*3fff0*/  STL.64 [R1+0xac0], R106 ;  /* 0x000ac06a01007387 */ /* 0x0009e60000100a00 */
        /* <DEDUP_REMOVED lines=293> */
[----:B---3--:R-:W-:Y:S01]  /*41250*/  IMAD.WIDE R106, R252, 0x4, R162 ;  /* 0x00000004fc6a7825 */ /* 0x008fe200078e02a2 */
[----:B------:R-:W-:Y:S02]  /*41260*/  LOP3.LUT R204, R7, 0x1a, RZ, 0xfc, !PT ;  /* 0x0000001a07cc7812 */ /* 0x000fe400078efcff */
[----:B------:R2:W-:Y:S04]  /*41270*/  LDGSTS.E [R9+-0x6e000], desc[UR48][R114.64], P5 ;  /* 0x9200000072097fae */ /* 0x0005e8000a921870 */
[----:B------:R1:W-:Y:S04]  /*41280*/  STL.64 [R1+0xa00], R106 ;  /* 0x000a006a01007387 */ /* 0x0003e80000100a00 */
[----:B------:R-:W3:Y:S01]  /*41290*/  LDL.LU.64 R162, [R1+0xff0] ;  /* 0x000ff00001a27983 */ /* 0x000ee20000300a00 */
[----:B------:R-:W-:-:S02]  /*412a0*/  ISETP.NE.U32.AND P4, PT, R240, RZ, PT ;  /* 0x000000fff000720c */ /* 0x000fc40003f85070 */
[----:B------:R-:W-:Y:S01]  /*412b0*/  SEL R240, R2, RZ, P1 ;  /* 0x000000ff02f07207 */ /* 0x000fe20000800000 */
[----:B------:R1:W-:Y:S01]  /*412c0*/  LDGSTS.E [R9+-0x6dff8], desc[UR48][R106.64], P3 ;  /* 0x920080006a097fae */ /* 0x0003e20009921870 */
[----:B------:R-:W-:Y:S02]  /*412d0*/  SEL R2, RZ, 0x4, P6 ;  /* 0x00000004ff027807 */ /* 0x000fe40003000000 */
[----:B------:R-:W-:Y:S02]  /*412e0*/  ISETP.GE.AND P6, PT, R204, UR5, PT ;  /* 0x00000005cc007c0c */ /* 0x000fe4000bfc6270 */
[----:B------:R-:W-:Y:S02]  /*412f0*/  LOP3.LUT R204, R7, 0x38, RZ, 0xfc, !PT ;  /* 0x0000003807cc7812 */ /* 0x000fe400078efcff */
[----:B------:R-:W-:Y:S02]  /*41300*/  ISETP.NE.U32.AND P5, PT, R240, RZ, PT ;  /* 0x000000fff000720c */ /* 0x000fe40003fa5070 */
[----:B------:R-:W-:-:S02]  /*41310*/  SEL R240, R2, RZ, P1 ;  /* 0x000000ff02f07207 */ /* 0x000fc40000800000 */
[----:B------:R-:W-:Y:S02]  /*41320*/  SEL R2, RZ, 0x4, P6 ;  /* 0x00000004ff027807 */ /* 0x000fe40003000000 */
[----:B------:R-:W-:Y:S02]  /*41330*/  ISETP.GE.AND P6, PT, R204, UR5, PT ;  /* 0x00000005cc007c0c */ /* 0x000fe4000bfc6270 */
[----:B------:R-:W-:Y:S02]  /*41340*/  ISETP.NE.U32.AND P3, PT, R240, RZ, PT ;  /* 0x000000fff000720c */ /* 0x000fe40003f65070 */
        /* <DEDUP_REMOVED lines=10> */
[----:B------:R-:W-:Y:S02]  /*413f0*/  SEL R240, R2, RZ, P1 ;  /* 0x000000ff02f07207 */ /* 0x000fe40000800000 */
[----:B------:R-:W-:Y:S01]  /*41400*/  SEL R2, RZ, 0x4, P6 ;  /* 0x00000004ff027807 */ /* 0x000fe20003000000 */
[----:B------:R1:W-:Y:S04]  /*41410*/  STL.64 [R1+0x980], R106 ;  /* 0x0009806a01007387 */ /* 0x0003e80000100a00 */
[----:B------:R1:W-:Y:S01]  /*41420*/  LDGSTS.E [R9+-0x6bff8], desc[UR48][R106.64], P0 ;  /* 0x940080006a097fae */ /* 0x0003e20008121870 */
[----:B------:R-:W-:-:S03]  /*41430*/  ISETP.NE.U32.AND P0, PT, R240, RZ, PT ;  /* 0x000000fff000720c */ /* 0x000fc60003f05070 */
[----:B------:R-:W2:Y:S01]  /*41440*/  LDL.LU.64 R198, [R1+0xf70] ;  /* 0x000f700001c67983 */ /* 0x000ea20000300a00 */
        /* <DEDUP_REMOVED lines=11> */
[----:B------:R2:W-:Y:S01]  /*41500*/  STL.64 [R1+0x900], R106 ;  /* 0x0009006a01007387 */ /* 0x0005e20000100a00 */
[----:B------:R-:W-:-:S03]  /*41510*/  ISETP.NE.U32.AND P4, PT, R240, RZ, PT ;  /* 0x000000fff000720c */ /* 0x000fc60003f85070 */
[----:B------:R-:W4:Y:S01]  /*41520*/  LDL.LU.64 R174, [R1+0xef0] ;  /* 0x000ef00001ae7983 */ /* 0x000f220000300a00 */
[----:B---3--:R-:W-:-:S03]  /*41530*/  IMAD.WIDE R114, R252, 0x4, R162 ;  /* 0x00000004fc727825 */ /* 0x008fc600078e02a2 */
[----:B------:R-:W3:Y:S01]  /*41540*/  LDL.LU.64 R186, [R1+0xee8] ;  /* 0x000ee80001ba7983 */ /* 0x000ee20000300a00 */
[----:B------:R-:W-:Y:S02]  /*41550*/  LOP3.LUT R163, R7, 0x78, RZ, 0xfc, !PT ;  /* 0x0000007807a37812 */ /* 0x000fe400078efcff */
[----:B------:R-:W-:Y:S01]  /*41560*/  SEL R240, R2, RZ, P1 ;  /* 0x000000ff02f07207 */ /* 0x000fe20000800000 */
[----:B------:R1:W-:Y:S01]  /*41570*/  STL.64 [R1+0xa78], R114 ;  /* 0x000a787201007387 */ /* 0x0003e20000100a00 */
[----:B------:R-:W-:Y:S02]  /*41580*/  SEL R2, RZ, 0x4, P6 ;  /* 0x00000004ff027807 */ /* 0x000fe40003000000 */
[----:B------:R-:W-:Y:S01]  /*41590*/  ISETP.GE.AND P6, PT, R163, UR5, PT ;  /* 0x00000005a3007c0c */ /* 0x000fe2000bfc6270 */
[----:B------:R2:W-:Y:S04]  /*415a0*/  LDGSTS.E [R9+-0x69ff8], desc[UR48][R106.64], P5 ;  /* 0x960080006a097fae */ /* 0x0005e8000a921870 */
[----:B------:R-:W3:Y:S01]  /*415b0*/  LDL.LU.64 R162, [R1+0xe80] ;  /* 0x000e800001a27983 */ /* 0x000ee20000300a00 */
[----:B------:R-:W-:-:S02]  /*415c0*/  ISETP.NE.U32.AND P5, PT, R240, RZ, PT ;  /* 0x000000fff000720c */ /* 0x000fc40003fa5070 */
[----:B------:R-:W-:Y:S01]  /*415d0*/  SEL R240, R2, RZ, P1 ;  /* 0x000000ff02f07207 */ /* 0x000fe20000800000 */
[----:B------:R1:W-:Y:S01]  /*415e0*/  LDGSTS.E [R242+-0x70000], desc[UR48][R114.64], P3 ;  /* 0x9000000072f27fae */ /* 0x0003e20009921870 */
[----:B------:R-:W-:Y:S02]  /*415f0*/  SEL R2, RZ, 0x4, P6 ;  /* 0x00000004ff027807 */ /* 0x000fe40003000000 */
[----:B------:R-:W-:Y:S02]  /*41600*/  ISETP.NE.U32.AND P6, PT, R240, RZ, PT ;  /* 0x000000fff000720c */ /* 0x000fe40003fc5070 */
[----:B------:R-:W-:Y:S01]  /*41610*/  SEL R2, R2, RZ, P1 ;  /* 0x000000ff02027207 */ /* 0x000fe20000800000 */
[----:B--2---:R-:W-:Y:S01]  /*41620*/  IMAD.WIDE R106, R252, 0x4, R204 ;  /* 0x00000004fc6a7825 */ /* 0x004fe200078e02cc */
[----:B------:R-:W-:-:S04]  /*41630*/  LOP3.LUT R204, R7, 0x7a, RZ, 0xfc, !PT ;  /* 0x0000007a07cc7812 */ /* 0x000fc800078efcff */
[----:B------:R4:W-:Y:S01]  /*41640*/  STL.64 [R1+0xa70], R106 ;  /* 0x000a706a01007387 */ /* 0x0009e20000100a00 */
[----:B------:R-:W-:Y:S02]  /*41650*/  ISETP.GE.AND P3, PT, R204, UR5, PT ;  /* 0x00000005cc007c0c */ /* 0x000fe4000bf66270 */
[----:B------:R-:W-:Y:S01]  /*41660*/  LOP3.LUT R204, R7, 0x1c, RZ, 0xfc, !PT ;  /* 0x0000001c07cc7812 */ /* 0x000fe200078efcff */
[----:B------:R4:W-:Y:S01]  /*41670*/  LDGSTS.E [R242+-0x6fff8], desc[UR48][R106.64], P2 ;  /* 0x900080006af27fae */ /* 0x0009e20009121870 */
[----:B-1----:R-:W-:Y:S01]  /*41680*/  IMAD.WIDE R114, R252, 0x4, R198 ;  /* 0x00000004fc727825 */ /* 0x002fe200078e02c6 */
[----:B------:R-:W-:Y:S02]  /*41690*/  SEL R240, RZ, 0x4, P3 ;  /* 0x00000004fff07807 */ /* 0x000fe40001800000 */
[----:B------:R-:W-:Y:S02]  /*416a0*/  ISETP.GE.AND P3, PT, R204, UR5, PT ;  /* 0x00000005cc007c0c */ /* 0x000fe4000bf66270 */
[----:B------:R3:W-:Y:S01]  /*416b0*/  STL.64 [R1+0x9f8], R114 ;  /* 0x0009f87201007387 */ /* 0x0007e20000100a00 */
[----:B------:R-:W-:-:S03]  /*416c0*/  ISETP.NE.U32.AND P2, PT, R2, RZ, PT ;  /* 0x000000ff0200720c */ /* 0x000fc60003f45070 */
[----:B------:R-:W2:Y:S04]  /*416d0*/  LDL.LU.64 R198, [R1+0xe78] ;  /* 0x000e780001c67983 */ /* 0x000ea80000300a00 */
[----:B------:R3:W-:Y:S01]  /*416e0*/  LDGSTS.E [R242+-0x6e000], desc[UR48][R114.64], P0 ;  /* 0x9200000072f27fae */ /* 0x0007e20008121870 */
[----:B------:R-:W-:Y:S02]  /*416f0*/  SEL R2, R240, RZ, P1 ;  /* 0x000000fff0027207 */ /* 0x000fe40000800000 */
[----:B------:R-:W-:Y:S01]  /*41700*/  SEL R240, RZ, 0x4, P3 ;  /* 0x00000004fff07807 */ /* 0x000fe20001800000 */
[----:B----4-:R-:W-:Y:S01]  /*41710*/  IMAD.WIDE R106, R252, 0x4, R192 ;  /* 0x00000004fc6a7825 */ /* 0x010fe200078e02c0 */
[C---:B------:R-:W-:Y:S02]  /*41720*/  LOP3.LUT R192, R7.reuse, 0x1e, RZ, 0xfc, !PT ;  /* 0x0000001e07c07812 */ /* 0x040fe400078efcff */
[----:B------:R-:W-:-:S02]  /*41730*/  LOP3.LUT R193, R7, 0x3c, RZ, 0xfc, !PT ;  /* 0x0000003c07c17812 */ /* 0x000fc400078efcff */
[----:B------:R1:W-:Y:S04]  /*41740*/  STL.64 [R1+0x9f0], R106 ;  /* 0x0009f06a01007387 */ /* 0x0003e80000100a00 */
[----:B------:R-:W4:Y:S01]  /*41750*/  LDL.LU.64 R204, [R1+0xfe0] ;  /* 0x000fe00001cc7983 */ /* 0x000f220000300a00 */
[----:B------:R-:W-:-:S03]  /*41760*/  IMAD.WIDE R174, R252, 0x4, R174 ;  /* 0x00000004fcae7825 */ /* 0x000fc600078e02ae */
[----:B------:R1:W-:Y:S01]  /*41770*/  LDGSTS.E [R242+-0x6dff8], desc[UR48][R106.64], P4 ;  /* 0x920080006af27fae */ /* 0x0003e2000a121870 */
[----:B---3--:R-:W-:-:S03]  /*41780*/  IMAD.WIDE R114, R252, 0x4, R186 ;  /* 0x00000004fc727825 */ /* 0x008fc600078e02ba */
[----:B------:R3:W-:Y:S01]  /*41790*/  STL.64 [R1+0x978], R174 ;  /* 0x000978ae01007387 */ /* 0x0007e20000100a00 */
[----:B------:R-:W-:Y:S02]  /*417a0*/  ISETP.GE.AND P3, PT, R192, UR5, PT ;  /* 0x00000005c0007c0c */ /* 0x000fe4000bf66270 */
[----:B------:R-:W-:Y:S01]  /*417b0*/  ISETP.GE.AND P4, PT, R193, UR5, PT ;  /* 0x00000005c1007c0c */ /* 0x000fe2000bf86270 */
[----:B------:R-:W-:Y:S04]  /*417c0*/  STL.64 [R1+0x970], R114 ;  /* 0x0009707201007387 */ /* 0x000fe80000100a00 */
[----:B------:R-:W4:Y:S01]  /*417d0*/  LDL.LU.64 R192, [R1+0xfd8] ;  /* 0x000fd80001c07983 */ /* 0x000f220000300a00 */
[----:B-1----:R-:W-:-:S03]  /*417e0*/  IMAD.WIDE R106, R252, 0x4, R162 ;  /* 0x00000004fc6a7825 */ /* 0x002fc600078e02a2 */
[----:B------:R-:W-:Y:S04]  /*417f0*/  LDGSTS.E [R242+-0x6c000], desc[UR48][R174.64], P5 ;  /* 0x94000000aef27fae */ /* 0x000fe8000a921870 */
[----:B------:R-:W4:Y:S04]  /*41800*/  LDL.LU.64 R162, [R1+0xf60] ;  /* 0x000f600001a27983 */ /* 0x000f280000300a00 */
[----:B------:R1:W-:Y:S04]  /*41810*/  STL.64 [R1+0x8f8], R106 ;  /* 0x0008f86a01007387 */ /* 0x0003e80000100a00 */
[----:B---3--:R-:W3:Y:S01]  /*41820*/  LDL.LU.64 R174, [R1+0xf58] ;  /* 0x000f580001ae7983 */ /* 0x008ee20000300a00 */
[----:B------:R-:W-:-:S02]  /*41830*/  SEL R240, R240, RZ, P1 ;  /* 0x000000fff0f07207 */ /* 0x000fc40000800000 */
[----:B------:R-:W-:Y:S01]  /*41840*/  SEL R6, RZ, 0x4, P3 ;  /* 0x00000004ff067807 */ /* 0x000fe20001800000 */
[----:B------:R-:W-:Y:S01]  /*41850*/  LDGSTS.E [R242+-0x6bff8], desc[UR48][R114.64], P6 ;  /* 0x9400800072f27fae */ /* 0x000fe2000b121870 */
[----:B------:R-:W-:Y:S02]  /*41860*/  ISETP.NE.U32.AND P3, PT, R240, RZ, PT ;  /* 0x000000fff000720c */ /* 0x000fe40003f65070 */
[----:B------:R-:W-:Y:S01]  /*41870*/  ISETP.NE.U32.AND P0, PT, R2, RZ, PT ;  /* 0x000000ff0200720c */ /* 0x000fe20003f05070 */
[----:B------:R1:W-:Y:S01]  /*41880*/  LDGSTS.E [R242+-0x6a000], desc[UR48][R106.64], P2 ;  /* 0x960000006af27fae */ /* 0x0003e20009121870 */
[----:B------:R-:W-:Y:S02]  /*41890*/  SEL R240, RZ, 0x4, P4 ;  /* 0x00000004fff07807 */ /* 0x000fe40002000000 */
[----:B------:R-:W-:Y:S02]  /*418a0*/  LOP3.LUT R2, R7, 0x3e, RZ, 0xfc, !PT ;  /* 0x0000003e07027812 */ /* 0x000fe400078efcff */
[----:B------:R-:W-:-:S02]  /*418b0*/  SEL R240, R240, RZ, P1 ;  /* 0x000000fff0f07207 */ /* 0x000fc40000800000 */
[----:B------:R-:W-:Y:S02]  /*418c0*/  ISETP.GE.AND P4, PT, R2, UR5, PT ;  /* 0x0000000502007c0c */ /* 0x000fe4000bf86270 */
[C---:B------:R-:W-:Y:S02]  /*418d0*/  LOP3.LUT R186, R7.reuse, 0x5c, RZ, 0xfc, !PT ;  /* 0x0000005c07ba7812 */ /* 0x040fe400078efcff */
[----:B------:R-:W-:Y:S02]  /*418e0*/  LOP3.LUT R187, R7, 0x5e, RZ, 0xfc, !PT ;  /* 0x0000005e07bb7812 */ /* 0x000fe400078efcff */
[----:B------:R-:W-:Y:S02]  /*418f0*/  ISETP.NE.U32.AND P6, PT, R240, RZ, PT ;  /* 0x000000fff000720c */ /* 0x000fe40003fc5070 */
[----:B------:R-:W-:Y:S02]  /*41900*/  SEL R240, RZ, 0x4, P4 ;  /* 0x00000004fff07807 */ /* 0x000fe40002000000 */
[----:B------:R-:W-:-:S02]  /*41910*/  ISETP.GE.AND P4, PT, R186, UR5, PT ;  /* 0x00000005ba007c0c */ /* 0x000fc4000bf86270 */
[----:B------:R-:W-:Y:S02]  /*41920*/  ISETP.GE.AND P2, PT, R187, UR5, PT ;  /* 0x00000005bb007c0c */ /* 0x000fe4000bf46270 */
[----:B------:R-:W-:Y:S01]  /*41930*/  SEL R6, R6, RZ, P1 ;  /* 0x000000ff06067207 */ /* 0x000fe20000800000 */
[----:B------:R-:W3:Y:S01]  /*41940*/  LDL.LU.64 R186, [R1+0x288] ;  /* 0x0002880001ba7983 */ /* 0x000ee20000300a00 */
[----:B-1----:R-:W-:Y:S02]  /*41950*/  SEL R106, R240, RZ, P1 ;  /* 0x000000fff06a7207 */ /* 0x002fe40000800000 */
[----:B------:R-:W-:Y:S02]  /*41960*/  ISETP.NE.U32.AND P5, PT, R6, RZ, PT ;  /* 0x000000ff0600720c */ /* 0x000fe40003fa5070 */
[----:B------:R-:W-:Y:S02]  /*41970*/  SEL R6, RZ, 0x4, P2 ;  /* 0x00000004ff067807 */ /* 0x000fe40001000000 */
[----:B------:R-:W-:-:S02]  /*41980*/  ISETP.NE.U32.AND P2, PT, R106, RZ, PT ;  /* 0x000000ff6a00720c */ /* 0x000fc40003f45070 */
[----:B------:R-:W-:Y:S02]  /*41990*/  LOP3.LUT R211, R7, 0x7c, RZ, 0xfc, !PT ;  /* 0x0000007c07d37812 */ /* 0x000fe400078efcff */
[----:B------:R-:W-:Y:S02]  /*419a0*/  SEL R240, RZ, 0x4, P4 ;  /* 0x00000004fff07807 */ /* 0x000fe40002000000 */
[----:B------:R-:W-:Y:S02]  /*419b0*/  ISETP.GE.AND P4, PT, R211, UR5, PT ;  /* 0x00000005d3007c0c */ /* 0x000fe4000bf86270 */
[----:B------:R-:W-:Y:S02]  /*419c0*/  SEL R114, R240, RZ, P1 ;  /* 0x000000fff0727207 */ /* 0x000fe40000800000 */
[----:B------:R-:W-:Y:S02]  /*419d0*/  SEL R240, RZ, 0x4, P4 ;  /* 0x00000004fff07807 */ /* 0x000fe40002000000 */
[----:B------:R-:W-:Y:S01]  /*419e0*/  ISETP.NE.U32.AND P4, PT, R114, RZ, PT ;  /* 0x000000ff7200720c */ /* 0x000fe20003f85070 */
[----:B--2---:R-:W-:-:S05]  /*419f0*/  IMAD.WIDE R198, R252, 0x4, R198 ;  /* 0x00000004fcc67825 */ /* 0x004fca00078e02c6 */
[----:B------:R1:W-:Y:S04]  /*41a00*/  STL.64 [R1+0x8f0], R198 ;  /* 0x0008f0c601007387 */ /* 0x0003e80000100a00 */
[----:B------:R1:W-:Y:S01]  /*41a10*/  LDGSTS.E [R242+-0x69ff8], desc[UR48][R198.64], P0 ;  /* 0x96008000c6f27fae */ /* 0x0003e20008121870 */
[----:B----4-:R-:W-:-:S05]  /*41a20*/  IMAD.WIDE R106, R252, 0x4, R204 ;  /* 0x00000004fc6a7825 */ /* 0x010fca00078e02cc */
[----:B------:R2:W-:Y:S04]  /*41a30*/  STL.64 [R1+0xa68], R106 ;  /* 0x000a686a01007387 */ /* 0x0005e80000100a00 */
[----:B------:R2:W-:Y:S01]  /*41a40*/  LDGSTS.E [R243+-0x70000], desc[UR48][R106.64], P3 ;  /* 0x900000006af37fae */ /* 0x0005e20009921870 */
[----:B-1----:R-:W-:-:S04]  /*41a50*/  IMAD.WIDE R198, R252, 0x4, R192 ;  /* 0x00000004fcc67825 */ /* 0x002fc800078e02c0 */
[----:B--2---:R-:W-:-:S04]  /*41a60*/  IMAD.WIDE R106, R252, 0x4, R162 ;  /* 0x00000004fc6a7825 */ /* 0x004fc800078e02a2 */
[----:B---3--:R-:W-:Y:S01]  /*41a70*/  IMAD.WIDE R114, R252, 0x4, R174 ;  /* 0x00000004fc727825 */ /* 0x008fe200078e02ae */
[----:B------:R-:W2:Y:S04]  /*41a80*/  LDL.LU.64 R162, [R1+0x280] ;  /* 0x0002800001a27983 */ /* 0x000ea80000300a00 */
[----:B------:R-:W-:Y:S04]  /*41a90*/  STL.64 [R1+0xa60], R198 ;  /* 0x000a60c601007387 */ /* 0x000fe80000100a00 */
[----:B------:R1:W-:Y:S04]  /*41aa0*/  STL.64 [R1+0x9e8], R106 ;  /* 0x0009e86a01007387 */ /* 0x0003e80000100a00 */
[----:B------:R-:W3:Y:S01]  /*41ab0*/  LDL.LU.64 R174, [R1+0x278] ;  /* 0x0002780001ae7983 */ /* 0x000ee20000300a00 */
[----:B------:R-:W4:Y:S01]  /*41ac0*/  S2R R193, SR_TID.X ;  /* 0x0000000000c17919 */ /* 0x000f220000002100 */
[----:B------:R-:W-:-:S02]  /*41ad0*/  LOP3.LUT R204, R7, 0x7e, RZ, 0xfc, !PT ;  /* 0x0000007e07cc7812 */ /* 0x000fc400078efcff */
[----:B------:R-:W-:Y:S01]  /*41ae0*/  SEL R6, R6, RZ, P1 ;  /* 0x000000ff06067207 */ /* 0x000fe20000800000 */
[----:B------:R-:W-:Y:S01]  /*41af0*/  LDGSTS.E [R243+-0x6fff8], desc[UR48][R198.64], P5 ;  /* 0x90008000c6f37fae */ /* 0x000fe2000a921870 */
[----:B------:R-:W-:Y:S02]  /*41b00*/  ISETP.GE.AND P0, PT, R204, UR5, PT ;  /* 0x00000005cc007c0c */ /* 0x000fe4000bf06270 */
[----:B------:R-:W-:Y:S01]  /*41b10*/  SEL R240, R240, RZ, P1 ;  /* 0x000000fff0f07207 */ /* 0x000fe20000800000 */
[----:B------:R1:W-:Y:S01]  /*41b20*/  LDGSTS.E [R243+-0x6e000], desc[UR48][R106.64], P6 ;  /* 0x920000006af37fae */ /* 0x0003e2000b121870 */
[----:B------:R-:W-:Y:S02]  /*41b30*/  ISETP.NE.U32.AND P3, PT, R6, RZ, PT ;  /* 0x000000ff0600720c */ /* 0x000fe40003f65070 */
[----:B------:R-:W-:Y:S01]  /*41b40*/  SEL R6, RZ, 0x4, P0 ;  /* 0x00000004ff067807 */ /* 0x000fe20000000000 */
[----:B------:R-:W-:Y:S01]  /*41b50*/  UIADD3 UR6, UR6, -0x180, URZ ;  /* 0xfffffe8006067890 */ /* 0x000fe2000fffe03f */
[----:B------:R-:W-:Y:S01]  /*41b60*/  ISETP.NE.U32.AND P0, PT, R240, RZ, PT ;  /* 0x000000fff000720c */ /* 0x000fe20003f05070 */
[----:B------:R-:W-:Y:S01]  /*41b70*/  STL.64 [R1+0x9e0], R114 ;  /* 0x0009e07201007387 */ /* 0x000fe20000100a00 */
[----:B------:R-:W-:-:S03]  /*41b80*/  SEL R240, R6, RZ, P1 ;  /* 0x000000ff06f07207 */ /* 0x000fc60000800000 */
[----:B------:R4:W-:Y:S01]  /*41b90*/  LDGSTS.E [R243+-0x6dff8], desc[UR48][R114.64], P2 ;  /* 0x9200800072f37fae */ /* 0x0009e20009121870 */
[----:B-1----:R-:W-:Y:S01]  /*41ba0*/  IMAD.WIDE R106, R252, 0x4, R186 ;  /* 0x00000004fc6a7825 */ /* 0x002fe200078e02ba */
[----:B------:R-:W-:Y:S02]  /*41bb0*/  ISETP.NE.U32.AND P6, PT, R240, RZ, PT ;  /* 0x000000fff000720c */ /* 0x000fe40003fc5070 */
[----:B----4-:R-:W-:Y:S02]  /*41bc0*/  LOP3.LUT R193, R193, 0x7f, RZ, 0xc0, !PT ;  /* 0x0000007fc1c17812 */ /* 0x010fe400078ec0ff */
[----:B------:R-:W-:Y:S02]  /*41bd0*/  LDGSTS.E [R243+-0x6c000], desc[UR48][R106.64], P4 ;  /* 0x940000006af37fae */ /* 0x000fe4000a121870 */
[----:B------:R-:W-:Y:S02]  /*41be0*/  ISETP.GE.AND P5, PT, R193, UR5, PT ;  /* 0x00000005c1007c0c */ /* 0x000fe4000bfa6270 */
[----:B------:R1:W-:Y:S02]  /*41bf0*/  STL.64 [R1+0x968], R106 ;  /* 0x0009686a01007387 */ /* 0x0003e40000100a00 */
[----:B------:R-:W-:-:S02]  /*41c00*/  SEL R240, RZ, 0x4, P5 ;  /* 0x00000004fff07807 */ /* 0x000fc40002800000 */
[----:B------:R-:W4:Y:S01]  /*41c10*/  LDL.LU.64 R198, [R1+0x270] ;  /* 0x0002700001c67983 */ /* 0x000f220000300a00 */
[----:B------:R-:W-:-:S03]  /*41c20*/  ISETP.GE.AND P5, PT, R7, UR6, PT ;  /* 0x0000000607007c0c */ /* 0x000fc6000bfa6270 */
[----:B------:R-:W4:Y:S01]  /*41c30*/  LDL.LU.64 R186, [R1+0x268] ;  /* 0x0002680001ba7983 */ /* 0x000f220000300a00 */
[----:B------:R-:W-:-:S03]  /*41c40*/  SEL R6, R240, RZ, P1 ;  /* 0x000000fff0067207 */ /* 0x000fc60000800000 */
[----:B------:R-:W4:Y:S01]  /*41c50*/  LDL.LU.64 R192, [R1+0x230] ;  /* 0x0002300001c07983 */ /* 0x000f220000300a00 */
[----:B------:R-:W-:-:S03]  /*41c60*/  ISETP.GE.AND P1, PT, R181, UR6, PT ;  /* 0x00000006b5007c0c */ /* 0x000fc6000bf26270 */
[----:B-1----:R-:W4:Y:S01]  /*41c70*/  LDL.LU.64 R106, [R1+0x1f0] ;  /* 0x0001f000016a7983 */ /* 0x002f220000300a00 */
[----:B------:R-:W-:-:S03]  /*41c80*/  SEL R240, RZ, 0x4, P5 ;  /* 0x00000004fff07807 */ /* 0x000fc60002800000 */
[----:B------:R-:W4:Y:S01]  /*41c90*/  LDL.LU.64 R216, [R1+0x1b0] ;  /* 0x0001b00001d87983 */ /* 0x000f220000300a00 */
[----:B------:R-:W-:Y:S02]  /*41ca0*/  ISETP.NE.U32.AND P5, PT, R6, RZ, PT ;  /* 0x000000ff0600720c */ /* 0x000fe40003fa5070 */
[----:B------:R-:W-:Y:S02]  /*41cb0*/  ISETP.GT.AND P2, PT, R180, 0x1ff, PT ;  /* 0x000001ffb400780c */ /* 0x000fe40003f44270 */
[----:B------:R-:W-:-:S04]  /*41cc0*/  SEL R6, RZ, 0x4, P1 ;  /* 0x00000004ff067807 */ /* 0x000fc80000800000 */
[----:B------:R-:W-:Y:S01]  /*41cd0*/  SEL R115, R6, RZ, P2 ;  /* 0x000000ff06737207 */ /* 0x000fe20001000000 */
[----:B--2---:R-:W-:-:S05]  /*41ce0*/  IMAD.WIDE R162, R252, 0x4, R162 ;  /* 0x00000004fca27825 */ /* 0x004fca00078e02a2 */
[----:B------:R1:W-:Y:S04]  /*41cf0*/  STL.64 [R1+0x960], R162 ;  /* 0x000960a201007387 */ /* 0x0003e80000100a00 */
[----:B------:R-:W-:Y:S01]  /*41d00*/  LDGSTS.E [R243+-0x6bff8], desc[UR48][R162.64], P3 ;  /* 0x94008000a2f37fae */ /* 0x000fe20009921870 */
[----:B---3--:R-:W-:-:S05]  /*41d10*/  IMAD.WIDE R6, R252, 0x4, R174 ;  /* 0x00000004fc067825 */ /* 0x008fca00078e02ae */
[----:B------:R2:W-:Y:S04]  /*41d20*/  STL.64 [R1+0x8e8], R6 ;  /* 0x0008e80601007387 */ /* 0x0005e80000100a00 */
[----:B-1----:R-:W3:Y:S04]  /*41d30*/  LDL.LU.64 R162, [R1+0x170] ;  /* 0x0001700001a27983 */ /* 0x002ee80000300a00 */
[----:B------:R-:W3:Y:S04]  /*41d40*/  LDL.LU.64 R174, [R1+0x128] ;  /* 0x0001280001ae7983 */ /* 0x000ee80000300a00 */
[----:B------:R-:W3:Y:S01]  /*41d50*/  LDL.LU.64 R180, [R1+0x110] ;  /* 0x0001100001b47983 */ /* 0x000ee20000300a00 */
[----:B------:R-:W-:-:S02]  /*41d60*/  ISETP.GE.AND P4, PT, R247, UR6, PT ;  /* 0x00000006f7007c0c */ /* 0x000fc4000bf86270 */
[----:B------:R-:W-:Y:S01]  /*41d70*/  SEL R240, R240, RZ, P2 ;  /* 0x000000fff0f07207 */ /* 0x000fe20001000000 */
[----:B------:R2:W-:Y:S01]  /*41d80*/  LDGSTS.E [R243+-0x6a000], desc[UR48][R6.64], P0 ;  /* 0x9600000006f37fae */ /* 0x0005e20008121870 */
[----:B------:R-:W-:Y:S02]  /*41d90*/  SEL R114, RZ, 0x4, P4 ;  /* 0x00000004ff727807 */ /* 0x000fe40002000000 */
[----:B------:R-:W-:Y:S02]  /*41da0*/  ISETP.GE.AND P1, PT, R169, UR6, PT ;  /* 0x00000006a9007c0c */ /* 0x000fe4000bf26270 */
[----:B------:R-:W-:Y:S02]  /*41db0*/  SEL R114, R114, RZ, P2 ;  /* 0x000000ff72727207 */ /* 0x000fe40001000000 */
[----:B------:R-:W-:Y:S02]  /*41dc0*/  ISETP.NE.U32.AND P4, PT, R240, RZ, PT ;  /* 0x000000fff000720c */ /* 0x000fe40003f85070 */
[----:B------:R-:W-:Y:S01]  /*41dd0*/  SEL R240, RZ, 0x4, P1 ;  /* 0x00000004fff07807 */ /* 0x000fe20000800000 */
[----:B------:R-:W-:Y:S01]  /*41de0*/  VIADD R169, R244, 0x100000 ;  /* 0x00100000f4a97836 */ /* 0x000fe20000000000 */
[----:B------:R-:W-:-:S02]  /*41df0*/  ISETP.NE.U32.AND P1, PT, R115, RZ, PT ;  /* 0x000000ff7300720c */ /* 0x000fc40003f25070 */
[----:B------:R-:W-:Y:S02]  /*41e00*/  ISETP.NE.U32.AND P3, PT, R114, RZ, PT ;  /* 0x000000ff7200720c */ /* 0x000fe40003f65070 */
[----:B--2---:R-:W-:Y:S01]  /*41e10*/  IADD3 R7, R244, 0x100000, RZ ;  /* 0x00100000f4077810 */ /* 0x004fe20007ffe0ff */
[----:B----4-:R-:W-:-:S04]  /*41e20*/  IMAD.WIDE R210, R252, 0x4, R198 ;  /* 0x00000004fcd27825 */ /* 0x010fc800078e02c6 */
[C---:B------:R-:W-:Y:S01]  /*41e30*/  IMAD.WIDE R198, R241.reuse, 0x4, R186 ;  /* 0x00000004f1c67825 */ /* 0x040fe200078e02ba */
[----:B------:R-:W-:Y:S03]  /*41e40*/  LDGSTS.E [R243+-0x69ff8], desc[UR48][R210.64], P6 ;  /* 0x96008000d2f37fae */ /* 0x000fe6000b121870 */
[C---:B------:R-:W-:Y:S01]  /*41e50*/  IMAD.WIDE R192, R241.reuse, 0x4, R192 ;  /* 0x00000004f1c07825 */ /* 0x040fe200078e02c0 */
[----:B------:R-:W2:Y:S03]  /*41e60*/  LDL.LU.64 R186, [R1+0xf8] ;  /* 0x0000f80001ba7983 */ /* 0x000ea60000300a00 */
[C---:B------:R-:W-:Y:S01]  /*41e70*/  IMAD.WIDE R114, R241.reuse, 0x4, R106 ;  /* 0x00000004f1727825 */ /* 0x040fe200078e026a */
[----:B------:R-:W4:Y:S03]  /*41e80*/  LDL.LU.64 R204, [R1+0xe0] ;  /* 0x0000e00001cc7983 */ /* 0x000f260000300a00 */
[----:B------:R-:W-:Y:S01]  /*41e90*/  IMAD.WIDE R106, R241, 0x4, R216 ;  /* 0x00000004f16a7825 */ /* 0x000fe200078e02d8 */
[----:B------:R-:W-:Y:S04]  /*41ea0*/  STL.64 [R1+0x8e0], R210 ;  /* 0x0008e0d201007387 */ /* 0x000fe80000100a00 */
[----:B------:R-:W-:Y:S04]  /*41eb0*/  STL.64 [R1+0x8d8], R198 ;  /* 0x0008d8c601007387 */ /* 0x000fe80000100a00 */
[----:B------:R1:W-:Y:S04]  /*41ec0*/  STL.64 [R1+0x8d0], R192 ;  /* 0x0008d0c001007387 */ /* 0x0003e80000100a00 */
[----:B------:R-:W0:Y:S04]  /*41ed0*/  LDGDEPBAR ;  /* 0x00000000000079af */ /* 0x000e280000000000 */
[----:B------:R-:W-:Y:S04]  /*41ee0*/  STL.64 [R1+0x8c8], R114 ;  /* 0x0008c87201007387 */ /* 0x000fe80000100a00 */
[----:B------:R-:W-:Y:S01]  /*41ef0*/  LDGSTS.E [R169+-0x80000], desc[UR48][R198.64], P5 ;  /* 0x80000000c6a97fae */ /* 0x000fe2000a921870 */
[----:B------:R-:W-:-:S03]  /*41f00*/  SEL R240, R240, RZ, P2 ;  /* 0x000000fff0f07207 */ /* 0x000fc60001000000 */
[----:B------:R1:W-:Y:S04]  /*41f10*/  STL.64 [R1+0x8c0], R106 ;  /* 0x0008c06a01007387 */ /* 0x0003e80000100a00 */
[----:B------:R-:W-:Y:S01]  /*41f20*/  LDGSTS.E [R7+-0x7fc00], desc[UR48][R192.64], P5 ;  /* 0x80400000c0077fae */ /* 0x000fe2000a921870 */
[----:B------:R-:W-:Y:S01]  /*41f30*/  VIADD R6, R244, 0x100000 ;  /* 0x00100000f4067836 */ /* 0x000fe20000000000 */
[----:B------:R-:W-:Y:S01]  /*41f40*/  ISETP.NE.U32.AND P0, PT, R240, RZ, PT ;  /* 0x000000fff000720c */ /* 0x000fe20003f05070 */
[----:B------:R-:W-:-:S03]  /*41f50*/  VIADD R240, R244, 0x100000 ;  /* 0x00100000f4f07836 */ /* 0x000fc60000000000 */
[----:B------:R-:W-:Y:S04]  /*41f60*/  LDGSTS.E [R6+-0x7f800], desc[UR48][R114.64], P5 ;  /* 0x8080000072067fae */ /* 0x000fe8000a921870 */
[----:B------:R-:W-:Y:S04]  /*41f70*/  LDGSTS.E [R240+-0x7f400], desc[UR48][R106.64], P5 ;  /* 0x80c000006af07fae */ /* 0x000fe8000a921870 */
[----:B-1----:R-:W4:Y:S04]  /*41f80*/  LDL.LU.64 R192, [R1+0xc8] ;  /* 0x0000c80001c07983 */ /* 0x002f280000300a00 */
[----:B------:R-:W4:Y:S04]  /*41f90*/  LDL.LU.64 R198, [R1+0xb0] ;  /* 0x0000b00001c67983 */ /* 0x000f280000300a00 */
[----:B------:R-:W4:Y:S04]  /*41fa0*/  LDL.LU.64 R210, [R1+0x98] ;  /* 0x0000980001d27983 */ /* 0x000f280000300a00 */
[----:B------:R-:W4:Y:S04]  /*41fb0*/  LDL.LU.64 R216, [R1+0x80] ;  /* 0x0000800001d87983 */ /* 0x000f280000300a00 */
[----:B------:R-:W4:Y:S04]  /*41fc0*/  LDL.LU.64 R6, [R1+0x68] ;  /* 0x0000680001067983 */ /* 0x000f280000300a00 */
[----:B------:R-:W4:Y:S01]  /*41fd0*/  LDL.LU.64 R106, [R1+0x50] ;  /* 0x00005000016a7983 */ /* 0x000f220000300a00 */
[----:B---3--:R-:W-:-:S04]  /*41fe0*/  IMAD.WIDE R162, R241, 0x4, R162 ;  /* 0x00000004f1a27825 */ /* 0x008fc800078e02a2 */
[C---:B------:R-:W-:Y:S01]  /*41ff0*/  IMAD.WIDE R174, R241.reuse, 0x4, R174 ;  /* 0x00000004f1ae7825 */ /* 0x040fe200078e02ae */
[----:B------:R1:W-:Y:S03]  /*42000*/  STL.64 [R1+0x8b8], R162 ;  /* 0x0008b8a201007387 */ /* 0x0003e60000100a00 */
[----:B------:R-:W-:Y:S01]  /*42010*/  IMAD.WIDE R180, R241, 0x4, R180 ;  /* 0x00000004f1b47825 */ /* 0x000fe200078e02b4 */
[----:B------:R-:W3:Y:S04]  /*42020*/  LDL.LU.64 R114, [R1+0x38] ;  /* 0x0000380001727983 */ /* 0x000ee80000300a00 */
[----:B------:R4:W-:Y:S04]  /*42030*/  STL.64 [R1+0x8b0], R174 ;  /* 0x0008b0ae01007387 */ /* 0x0009e80000100a00 */
[----:B------:R-:W3:Y:S04]  /*42040*/  LDL.LU.64 R232, [R1+0x20] ;  /* 0x0000200001e87983 */ /* 0x000ee80000300a00 */
[----:B------:R4:W-:Y:S04]  /*42050*/  STL.64 [R1+0x8a8], R180 ;  /* 0x0008a8b401007387 */ /* 0x0009e80000100a00 */
[----:B------:R-:W3:Y:S01]  /*42060*/  LDL.LU.64 R248, [R1+0x8] ;  /* 0x0000080001f87983 */ /* 0x000ee20000300a00 */
[----:B------:R-:W-:-:S02]  /*42070*/  VIADD R247, R244, 0x100000 ;  /* 0x00100000f4f77836 */ /* 0x000fc40000000000 */
[C---:B------:R-:W-:Y:S01]  /*42080*/  VIADD R251, R244.reuse, 0x100000 ;  /* 0x00100000f4fb7836 */ /* 0x040fe20000000000 */
[----:B------:R-:W-:Y:S01]  /*42090*/  LDGSTS.E [R169+-0x7f000], desc[UR48][R162.64], P5 ;  /* 0x81000000a2a97fae */ /* 0x000fe2000a921870 */
[----:B------:R-:W-:-:S03]  /*420a0*/  VIADD R250, R244, 0x100000 ;  /* 0x00100000f4fa7836 */ /* 0x000fc60000000000 */
[----:B------:R-:W-:Y:S04]  /*420b0*/  LDGSTS.E [R247+-0x7ec00], desc[UR48][R174.64], P5 ;  /* 0x81400000aef77fae */ /* 0x000fe8000a921870 */
[----:B------:R-:W-:Y:S04]  /*420c0*/  LDGSTS.E [R251+-0x7e800], desc[UR48][R180.64], P5 ;  /* 0x81800000b4fb7fae */ /* 0x000fe8000a921870 */
[----:B-1----:R-:W3:Y:S01]  /*420d0*/  LDL.LU.64 R162, [R1+0x1a30] ;  /* 0x001a300001a27983 */ /* 0x002ee20000300a00 */
[----:B--2---:R-:W-:-:S03]  /*420e0*/  IMAD.WIDE R186, R241, 0x4, R186 ;  /* 0x00000004f1ba7825 */ /* 0x004fc600078e02ba */
[----:B------:R-:W2:Y:S01]  /*420f0*/  LDL.LU R169, [R1+0x1a28] ;  /* 0x001a280001a97983 */ /* 0x000ea20000300800 */
[----:B----4-:R-:W-:-:S03]  /*42100*/  IMAD.WIDE R204, R241, 0x4, R204 ;  /* 0x00000004f1cc7825 */ /* 0x010fc600078e02cc */
[----:B------:R-:W4:Y:S04]  /*42110*/  LDL.LU.64 R174, [R1+0x1a20] ;  /* 0x001a200001ae7983 */ /* 0x000f280000300a00 */
[----:B------:R-:W4:Y:S04]  /*42120*/  LDL.LU R247, [R1+0x1a18] ;  /* 0x001a180001f77983 */ /* 0x000f280000300800 */
[----:B------:R1:W-:Y:S04]  /*42130*/  STL.64 [R1+0x8a0], R186 ;  /* 0x0008a0ba01007387 */ /* 0x0003e80000100a00 */
[----:B------:R-:W4:Y:S04]  /*42140*/  LDL.LU.64 R180, [R1+0x1a10] ;  /* 0x001a100001b47983 */ /* 0x000f280000300a00 */
[----:B------:R-:W-:Y:S04]  /*42150*/  LDGSTS.E [R250+-0x7e400], desc[UR48][R186.64], P5 ;  /* 0x81c00000bafa7fae */ /* 0x000fe8000a921870 */
[----:B------:R1:W-:Y:S04]  /*42160*/  STL.64 [R1+0x898], R204 ;  /* 0x000898cc01007387 */ /* 0x0003e80000100a00 */
[----:B------:R1:W-:Y:S04]  /*42170*/  LDGSTS.E [R240+-0x7e000], desc[UR48][R204.64], P5 ;  /* 0x82000000ccf07fae */ /* 0x0003e8000a921870 */
[----:B-1----:R-:W4:Y:S01]  /*42180*/  LDL.LU.64 R186, [R1+0x1a08] ;  /* 0x001a080001ba7983 */ /* 0x002f220000300a00 */
[----:B------:R-:W-:-:S02]  /*42190*/  VIADD R204, R244, 0x100000 ;  /* 0x00100000f4cc7836 */ /* 0x000fc40000000000 */
[----:B------:R-:W-:Y:S02]  /*421a0*/  VIADD R205, R244, 0x100000 ;  /* 0x00100000f4cd7836 */ /* 0x000fe40000000000 */
[----:B------:R-:W-:-:S04]  /*421b0*/  IMAD.WIDE R192, R241, 0x4, R192 ;  /* 0x00000004f1c07825 */ /* 0x000fc800078e02c0 */
[C---:B------:R-:W-:Y:S01]  /*421c0*/  IMAD.WIDE R198, R241.reuse, 0x4, R198 ;  /* 0x00000004f1c67825 */ /* 0x040fe200078e02c6 */
[----:B------:R1:W-:Y:S03]  /*421d0*/  STL.64 [R1+0x890], R192 ;  /* 0x000890c001007387 */ /* 0x0003e60000100a00 */
[C---:B------:R-:W-:Y:S01]  /*421e0*/  IMAD.WIDE R210, R241.reuse, 0x4, R210 ;  /* 0x00000004f1d27825 */ /* 0x040fe200078e02d2 */
[----:B------:R1:W-:Y:S03]  /*421f0*/  STL.64 [R1+0x888], R198 ;  /* 0x000888c601007387 */ /* 0x0003e60000100a00 */
[C---:B------:R-:W-:Y:S01]  /*42200*/  IMAD.WIDE R216, R241.reuse, 0x4, R216 ;  /* 0x00000004f1d87825 */ /* 0x040fe200078e02d8 */
[----:B------:R-:W-:Y:S03]  /*42210*/  LDGSTS.E [R204+-0x7dc00], desc[UR48][R192.64], P5 ;  /* 0x82400000c0cc7fae */ /* 0x000fe6000a921870 */
[C---:B------:R-:W-:Y:S01]  /*42220*/  IMAD.WIDE R6, R241.reuse, 0x4, R6 ;  /* 0x00000004f1067825 */ /* 0x040fe200078e0206 */
[----:B------:R-:W-:Y:S04]  /*42230*/  LDGSTS.E [R205+-0x7d800], desc[UR48][R198.64], P5 ;  /* 0x82800000c6cd7fae */ /* 0x000fe8000a921870 */
[----:B------:R-:W-:Y:S04]  /*42240*/  LDGSTS.E [R251+-0x7d400], desc[UR48][R210.64], P5 ;  /* 0x82c00000d2fb7fae */ /* 0x000fe8000a921870 */
[----:B-1----:R-:W4:Y:S04]  /*42250*/  LDL.LU.64 R192, [R1+0x1a00] ;  /* 0x001a000001c07983 */ /* 0x002f280000300a00 */
[----:B------:R-:W4:Y:S04]  /*42260*/  LDL.LU R204, [R1+0x19f8] ;  /* 0x0019f80001cc7983 */ /* 0x000f280000300800 */
[----:B------:R1:W-:Y:S04]  /*42270*/  STL.64 [R1+0x880], R210 ;  /* 0x000880d201007387 */ /* 0x0003e80000100a00 */
[----:B------:R-:W4:Y:S04]  /*42280*/  LDL.LU.64 R198, [R1+0x19f0] ;  /* 0x0019f00001c67983 */ /* 0x000f280000300a00 */
[----:B------:R-:W4:Y:S04]  /*42290*/  LDL.LU R205, [R1+0x19e8] ;  /* 0x0019e80001cd7983 */ /* 0x000f280000300800 */
[----:B------:R1:W-:Y:S01]  /*422a0*/  STL.64 [R1+0x878], R216 ;  /* 0x000878d801007387 */ /* 0x0003e20000100a00 */
[----:B------:R-:W-:-:S03]  /*422b0*/  IMAD.WIDE R106, R241, 0x4, R106 ;  /* 0x00000004f16a7825 */ /* 0x000fc600078e026a */
[----:B-1----:R-:W4:Y:S04]  /*422c0*/  LDL.LU.64 R210, [R1+0x19e0] ;  /* 0x0019e00001d27983 */ /* 0x002f280000300a00 */
[----:B------:R-:W-:Y:S04]  /*422d0*/  LDGSTS.E [R250+-0x7d000], desc[UR48][R216.64], P5 ;  /* 0x83000000d8fa7fae */ /* 0x000fe8000a921870 */
[----:B------:R1:W-:Y:S04]  /*422e0*/  STL.64 [R1+0x870], R6 ;  /* 0x0008700601007387 */ /* 0x0003e80000100a00 */
[----:B------:R1:W-:Y:S04]  /*422f0*/  LDGSTS.E [R240+-0x7cc00], desc[UR48][R6.64], P5 ;  /* 0x8340000006f07fae */ /* 0x0003e8000a921870 */
[----:B------:R-:W4:Y:S01]  /*42300*/  LDL.LU.64 R216, [R1+0x19d8] ;  /* 0x0019d80001d87983 */ /* 0x000f220000300a00 */
[----:B-1----:R-:W-:Y:S01]  /*42310*/  IMAD.WIDE R6, R241, 0x4, R236 ;  /* 0x00000004f1067825 */ /* 0x002fe200078e02ec */
[----:B------:R-:W-:-:S03]  /*42320*/  IADD3 R236, R244, 0x100000, RZ ;  /* 0x00100000f4ec7810 */ /* 0x000fc60007ffe0ff */
[----:B------:R-:W-:Y:S01]  /*42330*/  VIADD R237, R244, 0x100000 ;  /* 0x00100000f4ed7836 */ /* 0x000fe20000000000 */
[----:B------:R1:W-:Y:S04]  /*42340*/  STL.64 [R1+0x868], R106 ;  /* 0x0008686a01007387 */ /* 0x0003e80000100a00 */
[----:B------:R-:W-:Y:S01]  /*42350*/  LDGSTS.E [R236+-0x7c800], desc[UR48][R106.64], P5 ;  /* 0x838000006aec7fae */ /* 0x000fe2000a921870 */
[----:B------:R-:W-:-:S04]  /*42360*/  IMAD.WIDE R230, R241, 0x4, R230 ;  /* 0x00000004f1e67825 */ /* 0x000fc800078e02e6 */
        /* <DEDUP_REMOVED lines=10> */
[----:B---3--:R-:W-:-:S04]  /*42410*/  IMAD.WIDE R114, R241, 0x4, R114 ;  /* 0x00000004f1727825 */ /* 0x008fc800078e0272 */
[C---:B------:R-:W-:Y:S01]  /*42420*/  IMAD.WIDE R232, R241.reuse, 0x4, R232 ;  /* 0x00000004f1e87825 */ /* 0x040fe200078e02e8 */
[----:B------:R3:W-:Y:S04]  /*42430*/  STL.64 [R1+0x860], R114 ;  /* 0x0008607201007387 */ /* 0x0007e80000100a00 */
[----:B------:R-:W-:Y:S01]  /*42440*/  LDGSTS.E [R237+-0x7c400], desc[UR48][R114.64], P5 ;  /* 0x83c0000072ed7fae */ /* 0x000fe2000a921870 */
[----:B------:R-:W-:-:S03]  /*42450*/  IMAD.WIDE R248, R241, 0x4, R248 ;  /* 0x00000004f1f87825 */ /* 0x000fc600078e02f8 */
[----:B-1----:R-:W4:Y:S04]  /*42460*/  LDL.LU.64 R106, [R1+0x19d0] ;  /* 0x0019d000016a7983 */ /* 0x002f280000300a00 */
[----:B------:R-:W-:Y:S04]  /*42470*/  LDGSTS.E [R251+-0x7c000], desc[UR48][R232.64], P5 ;  /* 0x84000000e8fb7fae */ /* 0x000fe8000a921870 */
[----:B------:R1:W-:Y:S04]  /*42480*/  STL.64 [R1+0x858], R232 ;  /* 0x000858e801007387 */ /* 0x0003e80000100a00 */
[----:B------:R2:W-:Y:S04]  /*42490*/  LDGSTS.E [R250+-0x7bc00], desc[UR48][R248.64], P5 ;  /* 0x84400000f8fa7fae */ /* 0x0005e8000a921870 */
[----:B---3--:R-:W3:Y:S04]  /*424a0*/  LDL.LU.64 R114, [R1+0x19c8] ;  /* 0x0019c80001727983 */ /* 0x008ee80000300a00 */
[----:B------:R1:W-:Y:S01]  /*424b0*/  STL.64 [R1+0x850], R248 ;  /* 0x000850f801007387 */ /* 0x0003e20000100a00 */
[----:B--2---:R-:W-:-:S03]  /*424c0*/  IMAD.WIDE R250, R241, 0x4, R234 ;  /* 0x00000004f1fa7825 */ /* 0x004fc600078e02ea */
[----:B-1----:R-:W2:Y:S01]  /*424d0*/  LDL.LU.64 R232, [R1+0x19c0] ;  /* 0x0019c00001e87983 */ /* 0x002ea20000300a00 */
[----:B------:R-:W-:-:S03]  /*424e0*/  VIADD R234, R244, 0x100000 ;  /* 0x00100000f4ea7836 */ /* 0x000fc60000000000 */
[----:B------:R1:W-:Y:S01]  /*424f0*/  STL.64 [R1+0x848], R6 ;  /* 0x0008480601007387 */ /* 0x0003e20000100a00 */
[----:B------:R-:W-:-:S03]  /*42500*/  VIADD R235, R244, 0x100000 ;  /* 0x00100000f4eb7836 */ /* 0x000fc60000000000 */
[----:B------:R-:W2:Y:S04]  /*42510*/  LDL.LU.64 R248, [R1+0x19b8] ;  /* 0x0019b80001f87983 */ /* 0x000ea80000300a00 */
[----:B------:R1:W-:Y:S04]  /*42520*/  LDGSTS.E [R240+-0x7b800], desc[UR48][R6.64], P5 ;  /* 0x8480000006f07fae */ /* 0x0003e8000a921870 */
[----:B------:R1:W-:Y:S04]  /*42530*/  STL.64 [R1+0x840], R250 ;  /* 0x000840fa01007387 */ /* 0x0003e80000100a00 */
[----:B------:R-:W-:Y:S04]  /*42540*/  STL.64 [R1+0x838], R230 ;  /* 0x000838e601007387 */ /* 0x000fe80000100a00 */
[----:B------:R-:W-:Y:S01]  /*42550*/  LDGSTS.E [R234+-0x7b400], desc[UR48][R250.64], P5 ;  /* 0x84c00000faea7fae */ /* 0x000fe2000a921870 */
[----:B-1----:R-:W-:-:S03]  /*42560*/  IMAD.WIDE R6, R241, 0x4, R224 ;  /* 0x00000004f1067825 */ /* 0x002fc600078e02e0 */
[----:B------:R-:W-:Y:S04]  /*42570*/  LDGSTS.E [R235+-0x7b000], desc[UR48][R230.64], P5 ;  /* 0x85000000e6eb7fae */ /* 0x000fe8000a921870 */
[----:B------:R1:W-:Y:S04]  /*42580*/  LDGSTS.E [R240+-0x7ac00], desc[UR48][R228.64], P5 ;  /* 0x85400000e4f07fae */ /* 0x0003e8000a921870 */
[----:B------:R-:W2:Y:S04]  /*42590*/  LDL.LU.64 R250, [R1+0x19b0] ;  /* 0x0019b00001fa7983 */ /* 0x000ea80000300a00 */
[----:B------:R1:W-:Y:S04]  /*425a0*/  STL.64 [R1+0x830], R228 ;  /* 0x000830e401007387 */ /* 0x0003e80000100a00 */
[----:B------:R1:W-:Y:S04]  /*425b0*/  STL.64 [R1+0x828], R226 ;  /* 0x000828e201007387 */ /* 0x0003e80000100a00 */
[----:B------:R1:W-:Y:S02]  /*425c0*/  LDGSTS.E [R237+-0x7a800], desc[UR48][R226.64], P5 ;  /* 0x85800000e2ed7fae */ /* 0x0003e4000a921870 */
[----:B-1----:R-:W-:-:S02]  /*425d0*/  VIADD R228, R244, 0x100000 ;  /* 0x00100000f4e47836 */ /* 0x002fc40000000000 */
[----:B------:R1:W-:Y:S01]  /*425e0*/  STL.64 [R1+0x820], R6 ;  /* 0x0008200601007387 */ /* 0x0003e20000100a00 */
[----:B------:R-:W-:-:S03]  /*425f0*/  VIADD R225, R244, 0x100000 ;  /* 0x00100000f4e17836 */ /* 0x000fc60000000000 */
[----:B------:R1:W-:Y:S01]  /*42600*/  LDGSTS.E [R236+-0x7a400], desc[UR48][R6.64], P5 ;  /* 0x85c0000006ec7fae */ /* 0x0003e2000a921870 */
[C---:B------:R-:W-:Y:S02]  /*42610*/  VIADD R227, R244.reuse, 0x100000 ;  /* 0x00100000f4e37836 */ /* 0x040fe40000000000 */
[C---:B------:R-:W-:Y:S01]  /*42620*/  VIADD R226, R244.reuse, 0x100000 ;  /* 0x00100000f4e27836 */ /* 0x040fe20000000000 */
[----:B------:R-:W-:Y:S01]  /*42630*/  STL.64 [R1+0x818], R222 ;  /* 0x000818de01007387 */ /* 0x000fe20000100a00 */
[----:B------:R-:W-:-:S03]  /*42640*/  IADD3 R224, R244, 0x100000, RZ ;  /* 0x00100000f4e07810 */ /* 0x000fc60007ffe0ff */
[----:B------:R-:W-:Y:S01]  /*42650*/  LDGSTS.E [R228+-0x7a000], desc[UR48][R222.64], P5 ;  /* 0x86000000dee47fae */ /* 0x000fe2000a921870 */
[----:B-1----:R-:W-:-:S03]  /*42660*/  IMAD.WIDE R6, R241, 0x4, R14 ;  /* 0x00000004f1067825 */ /* 0x002fc600078e020e */
[----:B------:R-:W-:Y:S04]  /*42670*/  STL.64 [R1+0x810], R220 ;  /* 0x000810dc01007387 */ /* 0x000fe80000100a00 */
[----:B------:R-:W-:Y:S01]  /*42680*/  LDGSTS.E [R227+-0x79c00], desc[UR48][R220.64], P5 ;  /* 0x86400000dce37fae */ /* 0x000fe2000a921870 */
[----:B------:R-:W-:-:S03]  /*42690*/  VIADD R15, R244, 0x100000 ;  /* 0x00100000f40f7836 */ /* 0x000fc60000000000 */
[----:B------:R1:W-:Y:S01]  /*426a0*/  STL.64 [R1+0x808], R218 ;  /* 0x000808da01007387 */ /* 0x0003e20000100a00 */
[----:B------:R-:W-:-:S03]  /*426b0*/  VIADD R14, R244, 0x100000 ;  /* 0x00100000f40e7836 */ /* 0x000fc60000000000 */
[----:B------:R1:W-:Y:S04]  /*426c0*/  LDGSTS.E [R226+-0x79800], desc[UR48][R218.64], P5 ;  /* 0x86800000dae27fae */ /* 0x0003e8000a921870 */
[----:B------:R1:W-:Y:S04]  /*426d0*/  STL.64 [R1+0x7f8], R10 ;  /* 0x0007f80a01007387 */ /* 0x0003e80000100a00 */
[----:B------:R1:W-:Y:S02]  /*426e0*/  LDGSTS.E [R225+-0x79400], desc[UR48][R10.64], P5 ;  /* 0x86c000000ae17fae */ /* 0x0003e4000a921870 */
[----:B-1----:R-:W-:-:S02]  /*426f0*/  VIADD R218, R244, 0x100000 ;  /* 0x00100000f4da7836 */ /* 0x002fc40000000000 */
[----:B------:R1:W-:Y:S04]  /*42700*/  STL.64 [R1+0x7e8], R6 ;  /* 0x0007e80601007387 */ /* 0x0003e80000100a00 */
[----:B------:R1:W-:Y:S01]  /*42710*/  LDGSTS.E [R224+-0x79000], desc[UR48][R6.64], P5 ;  /* 0x8700000006e07fae */ /* 0x0003e2000a921870 */
[----:B------:R-:W-:-:S03]  /*42720*/  VIADD R11, R244, 0x100000 ;  /* 0x00100000f40b7836 */ /* 0x000fc60000000000 */
[----:B------:R1:W-:Y:S01]  /*42730*/  STL.64 [R1+0x7d8], R18 ;  /* 0x0007d81201007387 */ /* 0x0003e20000100a00 */
[----:B------:R-:W-:-:S03]  /*42740*/  VIADD R10, R244, 0x100000 ;  /* 0x00100000f40a7836 */ /* 0x000fc60000000000 */
[----:B------:R1:W-:Y:S02]  /*42750*/  LDGSTS.E [R218+-0x78c00], desc[UR48][R18.64], P5 ;  /* 0x8740000012da7fae */ /* 0x0003e4000a921870 */
[C---:B-1----:R-:W-:Y:S02]  /*42760*/  IMAD.WIDE R6, R241.reuse, 0x4, R34 ;  /* 0x00000004f1067825 */ /* 0x042fe400078e0222 */
[----:B------:R1:W-:Y:S04]  /*42770*/  STL.64 [R1+0x7d0], R22 ;  /* 0x0007d01601007387 */ /* 0x0003e80000100a00 */
[----:B------:R1:W-:Y:S01]  /*42780*/  LDGSTS.E [R15+-0x78800], desc[UR48][R22.64], P5 ;  /* 0x87800000160f7fae */ /* 0x0003e2000a921870 */
[----:B------:R-:W-:-:S03]  /*42790*/  IMAD.WIDE R34, R241, 0x4, R38 ;  /* 0x00000004f1227825 */ /* 0x000fc600078e0226 */
[----:B------:R1:W-:Y:S01]  /*427a0*/  STL.64 [R1+0x7c0], R26 ;  /* 0x0007c01a01007387 */ /* 0x0003e20000100a00 */
[----:B------:R-:W-:-:S03]  /*427b0*/  VIADD R18, R244, 0x100000 ;  /* 0x00100000f4127836 */ /* 0x000fc60000000000 */
[----:B------:R1:W-:Y:S04]  /*427c0*/  LDGSTS.E [R14+-0x78400], desc[UR48][R26.64], P5 ;  /* 0x87c000001a0e7fae */ /* 0x0003e8000a921870 */
[----:B------:R1:W-:Y:S02]  /*427d0*/  STL.64 [R1+0x7b0], R30 ;  /* 0x0007b01e01007387 */ /* 0x0003e40000100a00 */
[C---:B-1----:R-:W-:Y:S02]  /*427e0*/  IMAD.WIDE R22, R241.reuse, 0x4, R52 ;  /* 0x00000004f1167825 */ /* 0x042fe400078e0234 */
[----:B------:R1:W-:Y:S02]  /*427f0*/  LDGSTS.E [R11+-0x60000], desc[UR48][R30.64], P5 ;  /* 0xa00000001e0b7fae */ /* 0x0003e4000a921870 */
[----:B------:R-:W-:-:S02]  /*42800*/  IMAD.WIDE R26, R241, 0x4, R46 ;  /* 0x00000004f11a7825 */ /* 0x000fc400078e022e */
[----:B------:R1:W-:Y:S04]  /*42810*/  STL.64 [R1+0x7a0], R6 ;  /* 0x0007a00601007387 */ /* 0x0003e80000100a00 */
[----:B------:R1:W-:Y:S02]  /*42820*/  LDGSTS.E [R10+-0x5fc00], desc[UR48][R6.64], P5 ;  /* 0xa0400000060a7fae */ /* 0x0003e4000a921870 */
[C---:B-1----:R-:W-:Y:S02]  /*42830*/  IMAD.WIDE R30, R241.reuse, 0x4, R42 ;  /* 0x00000004f11e7825 */ /* 0x042fe400078e022a */
[----:B------:R1:W-:Y:S04]  /*42840*/  STL.64 [R1+0x790], R34 ;  /* 0x0007902201007387 */ /* 0x0003e80000100a00 */
[----:B------:R1:W-:Y:S01]  /*42850*/  LDGSTS.E [R18+-0x5f800], desc[UR48][R34.64], P5 ;  /* 0xa080000022127fae */ /* 0x0003e2000a921870 */
[----:B------:R-:W-:-:S03]  /*42860*/  IMAD.WIDE R6, R241, 0x4, R58 ;  /* 0x00000004f1067825 */ /* 0x000fc600078e023a */
        /* <DEDUP_REMOVED lines=31> */
[----:B------:R4:W-:Y:S01]  /*42a60*/  LDGSTS.E [R15+-0x5cc00], desc[UR48][R30.64], P5 ;  /* 0xa34000001e0f7fae */ /* 0x0009e2000a921870 */
[----:B-1----:R-:W-:-:S03]  /*42a70*/  IMAD.WIDE R34, R241, 0x4, R128 ;  /* 0x00000004f1227825 */ /* 0x002fc600078e0280 */
[----:B------:R1:W-:Y:S04]  /*42a80*/  STL.64 [R1+0x6f0], R26 ;  /* 0x0006f01a01007387 */ /* 0x0003e80000100a00 */
[----:B------:R1:W-:Y:S01]  /*42a90*/  LDGSTS.E [R14+-0x5c800], desc[UR48][R26.64], P5 ;  /* 0xa38000001a0e7fae */ /* 0x0003e2000a921870 */
[----:B----4-:R-:W-:-:S03]  /*42aa0*/  IMAD.WIDE R30, R241, 0x4, R134 ;  /* 0x00000004f11e7825 */ /* 0x010fc600078e0286 */
        /* <DEDUP_REMOVED lines=22> */
[----:B------:R3:W-:Y:S01]  /*42c10*/  STL.64 [R1+0x670], R30 ;  /* 0x0006701e01007387 */ /* 0x0007e20000100a00 */
[----:B----4-:R-:W-:-:S03]  /*42c20*/  IMAD.WIDE R6, R241, 0x4, R182 ;  /* 0x00000004f1067825 */ /* 0x010fc600078e02b6 */
[----:B------:R4:W-:Y:S04]  /*42c30*/  STL.64 [R1+0x660], R26 ;  /* 0x0006601a01007387 */ /* 0x0009e80000100a00 */
[----:B------:R2:W-:Y:S04]  /*42c40*/  STL.64 [R1+0x658], R22 ;  /* 0x0006581601007387 */ /* 0x0005e80000100a00 */
[----:B------:R2:W-:Y:S04]  /*42c50*/  STL.64 [R1+0x648], R6 ;  /* 0x0006480601007387 */ /* 0x0005e80000100a00 */
[----:B------:R-:W2:Y:S04]  /*42c60*/  LDL.LU.64 R220, [R1+0x1200] ;  /* 0x0012000001dc7983 */ /* 0x000ea80000300a00 */
[----:B------:R-:W2:Y:S04]  /*42c70*/  LDL.LU.64 R222, [R1+0x11c8] ;  /* 0x0011c80001de7983 */ /* 0x000ea80000300a00 */
[----:B------:R-:W2:Y:S04]  /*42c80*/  LDL.LU.64 R236, [R1+0x1190] ;  /* 0x0011900001ec7983 */ /* 0x000ea80000300a00 */
[----:B------:R-:W2:Y:S04]  /*42c90*/  LDL.LU.64 R230, [R1+0x1158] ;  /* 0x0011580001e67983 */ /* 0x000ea80000300a00 */
[----:B------:R-:W2:Y:S04]  /*42ca0*/  LDL.LU.64 R234, [R1+0x1120] ;  /* 0x0011200001ea7983 */ /* 0x000ea80000300a00 */
[----:B------:R1:W-:Y:S04]  /*42cb0*/  LDGSTS.E [R18+-0x5a800], desc[UR48][R34.64], P5 ;  /* 0xa580000022127fae */ /* 0x0003e8000a921870 */
[----:B------:R3:W-:Y:S04]  /*42cc0*/  LDGSTS.E [R15+-0x5a400], desc[UR48][R30.64], P5 ;  /* 0xa5c000001e0f7fae */ /* 0x0007e8000a921870 */
[----:B------:R4:W-:Y:S01]  /*42cd0*/  LDGSTS.E [R14+-0x5a000], desc[UR48][R26.64], P5 ;  /* 0xa60000001a0e7fae */ /* 0x0009e2000a921870 */
[----:B-1----:R-:W-:-:S03]  /*42ce0*/  IMAD.WIDE R34, R241, 0x4, R188 ;  /* 0x00000004f1227825 */ /* 0x002fc600078e02bc */
[----:B------:R2:W-:Y:S01]  /*42cf0*/  LDGSTS.E [R11+-0x59c00], desc[UR48][R22.64], P5 ;  /* 0xa6400000160b7fae */ /* 0x0005e2000a921870 */
[----:B---3--:R-:W-:-:S03]  /*42d00*/  IMAD.WIDE R30, R241, 0x4, R194 ;  /* 0x00000004f11e7825 */ /* 0x008fc600078e02c2 */
[----:B------:R1:W-:Y:S01]  /*42d10*/  LDGSTS.E [R10+-0x59800], desc[UR48][R6.64], P5 ;  /* 0xa6800000060a7fae */ /* 0x0003e2000a921870 */
[----:B----4-:R-:W-:-:S03]  /*42d20*/  IMAD.WIDE R26, R241, 0x4, R212 ;  /* 0x00000004f11a7825 */ /* 0x010fc600078e02d4 */
[----:B------:R-:W-:Y:S01]  /*42d30*/  STL.64 [R1+0x640], R34 ;  /* 0x0006402201007387 */ /* 0x000fe20000100a00 */
[----:B--2---:R-:W-:-:S03]  /*42d40*/  IMAD.WIDE R22, R241, 0x4, R200 ;  /* 0x00000004f1167825 */ /* 0x004fc600078e02c8 */
[----:B------:R-:W-:Y:S01]  /*42d50*/  STL.64 [R1+0x638], R30 ;  /* 0x0006381e01007387 */ /* 0x000fe20000100a00 */
[----:B-1----:R-:W-:-:S03]  /*42d60*/  IMAD.WIDE R6, R241, 0x4, R206 ;  /* 0x00000004f1067825 */ /* 0x002fc600078e02ce */
[----:B------:R1:W-:Y:S04]  /*42d70*/  LDGSTS.E [R18+-0x59400], desc[UR48][R34.64], P5 ;  /* 0xa6c0000022127fae */ /* 0x0003e8000a921870 */
[----:B------:R2:W-:Y:S04]  /*42d80*/  STL.64 [R1+0x630], R22 ;  /* 0x0006301601007387 */ /* 0x0005e80000100a00 */
[----:B------:R3:W-:Y:S04]  /*42d90*/  LDGSTS.E [R15+-0x59000], desc[UR48][R30.64], P5 ;  /* 0xa70000001e0f7fae */ /* 0x0007e8000a921870 */
[----:B------:R4:W-:Y:S04]  /*42da0*/  STL.64 [R1+0x618], R6 ;  /* 0x0006180601007387 */ /* 0x0009e80000100a00 */
[----:B------:R3:W-:Y:S04]  /*42db0*/  LDGSTS.E [R14+-0x58c00], desc[UR48][R22.64], P5 ;  /* 0xa7400000160e7fae */ /* 0x0007e8000a921870 */
[----:B------:R3:W-:Y:S04]  /*42dc0*/  STL.64 [R1+0x508], R26 ;  /* 0x0005081a01007387 */ /* 0x0007e80000100a00 */
[----:B------:R3:W-:Y:S04]  /*42dd0*/  LDGSTS.E [R11+-0x58800], desc[UR48][R6.64], P5 ;  /* 0xa7800000060b7fae */ /* 0x0007e8000a921870 */
[----:B--2---:R-:W2:Y:S04]  /*42de0*/  LDL.LU.64 R22, [R1+0x258] ;  /* 0x0002580001167983 */ /* 0x004ea80000300a00 */
[----:B------:R-:W2:Y:S04]  /*42df0*/  LDL.LU.64 R224, [R1+0x240] ;  /* 0x0002400001e07983 */ /* 0x000ea80000300a00 */
[----:B------:R-:W2:Y:S04]  /*42e00*/  LDL.LU.64 R226, [R1+0x210] ;  /* 0x0002100001e27983 */ /* 0x000ea80000300a00 */
[----:B----4-:R-:W4:Y:S04]  /*42e10*/  LDL.LU.64 R6, [R1+0x1e0] ;  /* 0x0001e00001067983 */ /* 0x010f280000300a00 */
[----:B------:R-:W4:Y:S04]  /*42e20*/  LDL.LU.64 R228, [R1+0x1c0] ;  /* 0x0001c00001e47983 */ /* 0x000f280000300a00 */
[----:B------:R3:W-:Y:S01]  /*42e30*/  LDGSTS.E [R10+-0x58400], desc[UR48][R26.64], P5 ;  /* 0xa7c000001a0a7fae */ /* 0x0007e2000a921870 */
[C---:B-1----:R-:W-:Y:S01]  /*42e40*/  VIADD R18, R245.reuse, 0x100000 ;  /* 0x00100000f5127836 */ /* 0x042fe20000000000 */
[C---:B---3--:R-:W-:Y:S01]  /*42e50*/  IADD3 R15, R245.reuse, 0x100000, RZ ;  /* 0x00100000f50f7810 */ /* 0x048fe20007ffe0ff */
[----:B------:R-:W-:-:S02]  /*42e60*/  VIADD R14, R245, 0x100000 ;  /* 0x00100000f50e7836 */ /* 0x000fc40000000000 */
[C---:B------:R-:W-:Y:S02]  /*42e70*/  VIADD R11, R245.reuse, 0x100000 ;  /* 0x00100000f50b7836 */ /* 0x040fe40000000000 */
[----:B------:R-:W-:Y:S02]  /*42e80*/  VIADD R10, R245, 0x100000 ;  /* 0x00100000f50a7836 */ /* 0x000fe40000000000 */
[----:B------:R-:W-:-:S04]  /*42e90*/  IMAD.WIDE R42, R241, 0x4, R220 ;  /* 0x00000004f12a7825 */ /* 0x000fc800078e02dc */
[C---:B------:R-:W-:Y:S01]  /*42ea0*/  IMAD.WIDE R38, R241.reuse, 0x4, R222 ;  /* 0x00000004f1267825 */ /* 0x040fe200078e02de */
[----:B------:R-:W-:Y:S03]  /*42eb0*/  STL.64 [R1+0x5e0], R42 ;  /* 0x0005e02a01007387 */ /* 0x000fe60000100a00 */
[C---:B------:R-:W-:Y:S01]  /*42ec0*/  IMAD.WIDE R34, R241.reuse, 0x4, R236 ;  /* 0x00000004f1227825 */ /* 0x040fe200078e02ec */
[----:B------:R-:W-:Y:S03]  /*42ed0*/  STL.64 [R1+0x5d8], R38 ;  /* 0x0005d82601007387 */ /* 0x000fe60000100a00 */
[C---:B------:R-:W-:Y:S01]  /*42ee0*/  IMAD.WIDE R30, R241.reuse, 0x4, R230 ;  /* 0x00000004f11e7825 */ /* 0x040fe200078e02e6 */
[----:B------:R2:W-:Y:S03]  /*42ef0*/  STL.64 [R1+0x5d0], R34 ;  /* 0x0005d02201007387 */ /* 0x0005e60000100a00 */
[C---:B------:R-:W-:Y:S01]  /*42f00*/  IMAD.WIDE R26, R241.reuse, 0x4, R234 ;  /* 0x00000004f11a7825 */ /* 0x040fe200078e02ea */
[----:B------:R1:W-:Y:S04]  /*42f10*/  STL.64 [R1+0x5c8], R30 ;  /* 0x0005c81e01007387 */ /* 0x0003e80000100a00 */
[----:B------:R3:W-:Y:S04]  /*42f20*/  STL.64 [R1+0x5c0], R26 ;  /* 0x0005c01a01007387 */ /* 0x0007e80000100a00 */
[----:B------:R-:W4:Y:S04]  /*42f30*/  LDL.LU.64 R220, [R1+0x190] ;  /* 0x0001900001dc7983 */ /* 0x000f280000300a00 */
[----:B------:R-:W4:Y:S04]  /*42f40*/  LDL.LU.64 R222, [R1+0x160] ;  /* 0x0001600001de7983 */ /* 0x000f280000300a00 */
[----:B------:R-:W4:Y:S04]  /*42f50*/  LDL.LU.64 R236, [R1+0x148] ;  /* 0x0001480001ec7983 */ /* 0x000f280000300a00 */
[----:B------:R-:W4:Y:S04]  /*42f60*/  LDL.LU.64 R230, [R1+0x138] ;  /* 0x0001380001e67983 */ /* 0x000f280000300a00 */
[----:B------:R-:W-:Y:S04]  /*42f70*/  LDGSTS.E [R18+-0x7ff80], desc[UR48][R42.64], P5 ;  /* 0x800800002a127fae */ /* 0x000fe8000a921870 */
[----:B------:R-:W4:Y:S04]  /*42f80*/  LDL.LU.64 R234, [R1+0x120] ;  /* 0x0001200001ea7983 */ /* 0x000f280000300a00 */
[----:B------:R-:W-:Y:S04]  /*42f90*/  LDGSTS.E [R15+-0x7fb80], desc[UR48][R38.64], P5 ;  /* 0x80480000260f7fae */ /* 0x000fe8000a921870 */
[----:B------:R2:W-:Y:S04]  /*42fa0*/  LDGSTS.E [R14+-0x7f780], desc[UR48][R34.64], P5 ;  /* 0x80880000220e7fae */ /* 0x0005e8000a921870 */
[----:B------:R1:W-:Y:S04]  /*42fb0*/  LDGSTS.E [R11+-0x7f380], desc[UR48][R30.64], P5 ;  /* 0x80c800001e0b7fae */ /* 0x0003e8000a921870 */
[----:B------:R3:W-:Y:S01]  /*42fc0*/  LDGSTS.E [R10+-0x7ef80], desc[UR48][R26.64], P5 ;  /* 0x810800001a0a7fae */ /* 0x0007e2000a921870 */
[----:B--2---:R-:W-:-:S04]  /*42fd0*/  IMAD.WIDE R34, R241, 0x4, R22 ;  /* 0x00000004f1227825 */ /* 0x004fc800078e0216 */
[C---:B-1----:R-:W-:Y:S01]  /*42fe0*/  IMAD.WIDE R30, R241.reuse, 0x4, R224 ;  /* 0x00000004f11e7825 */ /* 0x042fe200078e02e0 */
[----:B------:R-:W-:Y:S03]  /*42ff0*/  STL.64 [R1+0x5b8], R34 ;  /* 0x0005b82201007387 */ /* 0x000fe60000100a00 */
[C---:B---3--:R-:W-:Y:S01]  /*43000*/  IMAD.WIDE R26, R241.reuse, 0x4, R226 ;  /* 0x00000004f11a7825 */ /* 0x048fe200078e02e2 */
[----:B------:R-:W-:Y:S03]  /*43010*/  STL.64 [R1+0x5b0], R30 ;  /* 0x0005b01e01007387 */ /* 0x000fe60000100a00 */
[C---:B----4-:R-:W-:Y:S01]  /*43020*/  IMAD.WIDE R6, R241.reuse, 0x4, R6 ;  /* 0x00000004f1067825 */ /* 0x050fe200078e0206 */
[----:B------:R1:W-:Y:S03]  /*43030*/  LDGSTS.E [R18+-0x7eb80], desc[UR48][R34.64], P5 ;  /* 0x8148000022127fae */ /* 0x0003e6000a921870 */
[C---:B------:R-:W-:Y:S01]  /*43040*/  IMAD.WIDE R22, R241.reuse, 0x4, R228 ;  /* 0x00000004f1167825 */ /* 0x040fe200078e02e4 */
[----:B------:R-:W-:Y:S04]  /*43050*/  STL.64 [R1+0x5a8], R26 ;  /* 0x0005a81a01007387 */ /* 0x000fe80000100a00 */
[----:B------:R2:W-:Y:S04]  /*43060*/  LDGSTS.E [R15+-0x7e780], desc[UR48][R30.64], P5 ;  /* 0x818800001e0f7fae */ /* 0x0005e8000a921870 */
[----:B------:R3:W-:Y:S04]  /*43070*/  STL.64 [R1+0x5a0], R6 ;  /* 0x0005a00601007387 */ /* 0x0007e80000100a00 */
[----:B------:R-:W-:Y:S04]  /*43080*/  LDGSTS.E [R14+-0x7e380], desc[UR48][R26.64], P5 ;  /* 0x81c800001a0e7fae */ /* 0x000fe8000a921870 */
[----:B------:R4:W-:Y:S04]  /*43090*/  STL.64 [R1+0x598], R22 ;  /* 0x0005981601007387 */ /* 0x0009e80000100a00 */
[----:B------:R-:W-:Y:S04]  /*430a0*/  LDGSTS.E [R11+-0x7df80], desc[UR48][R6.64], P5 ;  /* 0x82080000060b7fae */ /* 0x000fe8000a921870 */
[----:B------:R-:W-:Y:S04]  /*430b0*/  LDGSTS.E [R10+-0x7db80], desc[UR48][R22.64], P5 ;  /* 0x82480000160a7fae */ /* 0x000fe8000a921870 */
[----:B---3--:R-:W3:Y:S04]  /*430c0*/  LDL.LU.64 R6, [R1+0x108] ;  /* 0x0001080001067983 */ /* 0x008ee80000300a00 */
[----:B------:R-:W3:Y:S04]  /*430d0*/  LDL.LU.64 R26, [R1+0xf0] ;  /* 0x0000f000011a7983 */ /* 0x000ee80000300a00 */
[----:B----4-:R-:W4:Y:S04]  /*430e0*/  LDL.LU.64 R22, [R1+0xd8] ;  /* 0x0000d80001167983 */ /* 0x010f280000300a00 */
[----:B------:R-:W4:Y:S04]  /*430f0*/  LDL.LU.64 R224, [R1+0xc0] ;  /* 0x0000c00001e07983 */ /* 0x000f280000300a00 */
[----:B------:R-:W4:Y:S01]  /*43100*/  LDL.LU.64 R226, [R1+0xa8] ;  /* 0x0000a80001e27983 */ /* 0x000f220000300a00 */
[----:B------:R-:W-:-:S04]  /*43110*/  IMAD.WIDE R46, R241, 0x4, R220 ;  /* 0x00000004f12e7825 */ /* 0x000fc800078e02dc */
[C---:B------:R-:W-:Y:S01]  /*43120*/  IMAD.WIDE R42, R241.reuse, 0x4, R222 ;  /* 0x00000004f12a7825 */ /* 0x040fe200078e02de */
[----:B------:R-:W-:Y:S03]  /*43130*/  STL.64 [R1+0x590], R46 ;  /* 0x0005902e01007387 */ /* 0x000fe60000100a00 */
[C---:B------:R-:W-:Y:S01]  /*43140*/  IMAD.WIDE R38, R241.reuse, 0x4, R236 ;  /* 0x00000004f1267825 */ /* 0x040fe200078e02ec */
[----:B------:R-:W-:Y:S03]  /*43150*/  STL.64 [R1+0x588], R42 ;  /* 0x0005882a01007387 */ /* 0x000fe60000100a00 */
[C---:B-1----:R-:W-:Y:S01]  /*43160*/  IMAD.WIDE R34, R241.reuse, 0x4, R230 ;  /* 0x00000004f1227825 */ /* 0x042fe200078e02e6 */
[----:B------:R3:W-:Y:S04]  /*43170*/  STL.64 [R1+0x580], R38 ;  /* 0x0005802601007387 */ /* 0x0007e80000100a00 */
[----:B------:R-:W4:Y:S01]  /*43180*/  LDL.LU.64 R228, [R1+0x90] ;  /* 0x0000900001e47983 */ /* 0x000f220000300a00 */
[----:B--2---:R-:W-:-:S03]  /*43190*/  IMAD.WIDE R30, R241, 0x4, R234 ;  /* 0x00000004f11e7825 */ /* 0x004fc600078e02ea */
[----:B------:R1:W-:Y:S04]  /*431a0*/  STL.64 [R1+0x578], R34 ;  /* 0x0005782201007387 */ /* 0x0003e80000100a00 */
[----:B------:R-:W2:Y:S04]  /*431b0*/  LDL.LU.64 R220, [R1+0x78] ;  /* 0x0000780001dc7983 */ /* 0x000ea80000300a00 */
[----:B------:R4:W-:Y:S04]  /*431c0*/  STL.64 [R1+0x570], R30 ;  /* 0x0005701e01007387 */ /* 0x0009e80000100a00 */
[----:B------:R-:W2:Y:S04]  /*431d0*/  LDL.LU.64 R222, [R1+0x60] ;  /* 0x0000600001de7983 */ /* 0x000ea80000300a00 */
[----:B------:R-:W2:Y:S04]  /*431e0*/  LDL.LU.64 R236, [R1+0x48] ;  /* 0x0000480001ec7983 */ /* 0x000ea80000300a00 */
[----:B------:R-:W2:Y:S04]  /*431f0*/  LDL.LU.64 R230, [R1+0x30] ;  /* 0x0000300001e67983 */ /* 0x000ea80000300a00 */
[----:B------:R-:W-:Y:S04]  /*43200*/  LDGSTS.E [R18+-0x7d780], desc[UR48][R46.64], P5 ;  /* 0x828800002e127fae */ /* 0x000fe8000a921870 */
[----:B------:R-:W-:Y:S04]  /*43210*/  LDGSTS.E [R15+-0x7d380], desc[UR48][R42.64], P5 ;  /* 0x82c800002a0f7fae */ /* 0x000fe8000a921870 */
[----:B------:R3:W-:Y:S04]  /*43220*/  LDGSTS.E [R14+-0x7cf80], desc[UR48][R38.64], P5 ;  /* 0x83080000260e7fae */ /* 0x0007e8000a921870 */
[----:B------:R-:W2:Y:S04]  /*43230*/  LDL.LU.64 R234, [R1+0x18] ;  /* 0x0000180001ea7983 */ /* 0x000ea80000300a00 */
[----:B------:R1:W-:Y:S04]  /*43240*/  LDGSTS.E [R11+-0x7cb80], desc[UR48][R34.64], P5 ;  /* 0x83480000220b7fae */ /* 0x0003e8000a921870 */
[----:B------:R4:W-:Y:S01]  /*43250*/  LDGSTS.E [R10+-0x7c780], desc[UR48][R30.64], P5 ;  /* 0x838800001e0a7fae */ /* 0x0009e2000a921870 */
[----:B---3--:R-:W-:-:S03]  /*43260*/  IMAD.WIDE R38, R241, 0x4, R6 ;  /* 0x00000004f1267825 */ /* 0x008fc600078e0206 */
[----:B------:R-:W3:Y:S01]  /*43270*/  LDL.LU.64 R6, [R1] ;  /* 0x0000000001067983 */ /* 0x000ee20000300a00 */
[----:B-1----:R-:W-:-:S04]  /*43280*/  IMAD.WIDE R34, R241, 0x4, R26 ;  /* 0x00000004f1227825 */ /* 0x002fc800078e021a */
[C---:B----4-:R-:W-:Y:S01]  /*43290*/  IMAD.WIDE R30, R241.reuse, 0x4, R22 ;  /* 0x00000004f11e7825 */ /* 0x050fe200078e0216 */
[----:B------:R1:W-:Y:S03]  /*432a0*/  STL.64 [R1+0x568], R38 ;  /* 0x0005682601007387 */ /* 0x0003e60000100a00 */
[C---:B------:R-:W-:Y:S01]  /*432b0*/  IMAD.WIDE R26, R241.reuse, 0x4, R224 ;  /* 0x00000004f11a7825 */ /* 0x040fe200078e02e0 */
[----:B------:R1:W-:Y:S03]  /*432c0*/  LDGSTS.E [R18+-0x7c380], desc[UR48][R38.64], P5 ;  /* 0x83c8000026127fae */ /* 0x0003e6000a921870 */
[C---:B------:R-:W-:Y:S01]  /*432d0*/  IMAD.WIDE R22, R241.reuse, 0x4, R226 ;  /* 0x00000004f1167825 */ /* 0x040fe200078e02e2 */
[----:B------:R2:W-:Y:S04]  /*432e0*/  STL.64 [R1+0x560], R34 ;  /* 0x0005602201007387 */ /* 0x0005e80000100a00 */
[----:B------:R2:W-:Y:S04]  /*432f0*/  LDGSTS.E [R15+-0x7bf80], desc[UR48][R34.64], P5 ;  /* 0x84080000220f7fae */ /* 0x0005e8000a921870 */
[----:B------:R4:W-:Y:S04]  /*43300*/  STL.64 [R1+0x558], R30 ;  /* 0x0005581e01007387 */ /* 0x0009e80000100a00 */
[----:B------:R4:W-:Y:S04]  /*43310*/  LDGSTS.E [R14+-0x7bb80], desc[UR48][R30.64], P5 ;  /* 0x844800001e0e7fae */ /* 0x0009e8000a921870 */
[----:B------:R4:W-:Y:S04]  /*43320*/  STL.64 [R1+0x550], R26 ;  /* 0x0005501a01007387 */ /* 0x0009e80000100a00 */
[----:B------:R4:W-:Y:S04]  /*43330*/  LDGSTS.E [R11+-0x7b780], desc[UR48][R26.64], P5 ;  /* 0x848800001a0b7fae */ /* 0x0009e8000a921870 */
[----:B------:R4:W-:Y:S04]  /*43340*/  STL.64 [R1+0x548], R22 ;  /* 0x0005481601007387 */ /* 0x0009e80000100a00 */
[----:B------:R4:W-:Y:S01]  /*43350*/  LDGSTS.E [R10+-0x7b380], desc[UR48][R22.64], P5 ;  /* 0x84c80000160a7fae */ /* 0x0009e2000a921870 */
[----:B------:R-:W-:-:S04]  /*43360*/  IMAD.WIDE R12, R241, 0x4, R12 ;  /* 0x00000004f10c7825 */ /* 0x000fc800078e020c */
[----:B------:R-:W-:-:S04]  /*43370*/  IMAD.WIDE R16, R241, 0x4, R16 ;  /* 0x00000004f1107825 */ /* 0x000fc800078e0210 */
[----:B-1----:R-:W-:-:S04]  /*43380*/  IMAD.WIDE R38, R241, 0x4, R228 ;  /* 0x00000004f1267825 */ /* 0x002fc800078e02e4 */
[C---:B--2---:R-:W-:Y:S01]  /*43390*/  IMAD.WIDE R34, R241.reuse, 0x4, R220 ;  /* 0x00000004f1227825 */ /* 0x044fe200078e02dc */
[----:B------:R-:W-:Y:S04]  /*433a0*/  STL.64 [R1+0x540], R38 ;  /* 0x0005402601007387 */ /* 0x000fe80000100a00 */
[----:B------:R-:W-:Y:S01]  /*433b0*/  LDGSTS.E [R18+-0x7af80], desc[UR48][R38.64], P5 ;  /* 0x8508000026127fae */ /* 0x000fe2000a921870 */
[----:B----4-:R-:W-:-:S03]  /*433c0*/  IMAD.WIDE R30, R241, 0x4, R222 ;  /* 0x00000004f11e7825 */ /* 0x010fc600078e02de */
[----:B------:R-:W-:Y:S01]  /*433d0*/  STL.64 [R1+0x538], R34 ;  /* 0x0005382201007387 */ /* 0x000fe20000100a00 */
[----:B------:R-:W-:-:S03]  /*433e0*/  IMAD.WIDE R26, R241, 0x4, R236 ;  /* 0x00000004f11a7825 */ /* 0x000fc600078e02ec */
[----:B------:R-:W-:Y:S01]  /*433f0*/  LDGSTS.E [R15+-0x7ab80], desc[UR48][R34.64], P5 ;  /* 0x85480000220f7fae */ /* 0x000fe2000a921870 */
[----:B------:R-:W-:-:S03]  /*43400*/  IMAD.WIDE R22, R241, 0x4, R230 ;  /* 0x00000004f1167825 */ /* 0x000fc600078e02e6 */
[----:B------:R-:W-:Y:S04]  /*43410*/  STL.64 [R1+0x530], R30 ;  /* 0x0005301e01007387 */ /* 0x000fe80000100a00 */
[----:B------:R-:W-:Y:S04]  /*43420*/  LDGSTS.E [R14+-0x7a780], desc[UR48][R30.64], P5 ;  /* 0x858800001e0e7fae */ /* 0x000fe8000a921870 */
[----:B------:R1:W-:Y:S04]  /*43430*/  STL.64 [R1+0x528], R26 ;  /* 0x0005281a01007387 */ /* 0x0003e80000100a00 */
[----:B------:R1:W-:Y:S04]  /*43440*/  LDGSTS.E [R11+-0x7a380], desc[UR48][R26.64], P5 ;  /* 0x85c800001a0b7fae */ /* 0x0003e8000a921870 */
[----:B------:R3:W-:Y:S04]  /*43450*/  STL.64 [R1+0x520], R22 ;  /* 0x0005201601007387 */ /* 0x0007e80000100a00 */
[----:B------:R-:W-:Y:S01]  /*43460*/  LDGSTS.E [R10+-0x79f80], desc[UR48][R22.64], P5 ;  /* 0x86080000160a7fae */ /* 0x000fe2000a921870 */
[----:B-1----:R-:W-:-:S05]  /*43470*/  IMAD.WIDE R26, R241, 0x4, R234 ;  /* 0x00000004f11a7825 */ /* 0x002fca00078e02ea */
[----:B------:R-:W-:Y:S04]  /*43480*/  STL.64 [R1+0x518], R26 ;  /* 0x0005181a01007387 */ /* 0x000fe80000100a00 */
[----:B------:R1:W-:Y:S02]  /*43490*/  LDGSTS.E [R18+-0x79b80], desc[UR48][R26.64], P5 ;  /* 0x864800001a127fae */ /* 0x0003e4000a921870 */
[----:B-1----:R-:W-:-:S04]  /*434a0*/  IMAD.WIDE R18, R241, 0x4, R32 ;  /* 0x00000004f1127825 */ /* 0x002fc800078e0220 */
[----:B---3--:R-:W-:-:S04]  /*434b0*/  IMAD.WIDE R22, R241, 0x4, R6 ;  /* 0x00000004f1167825 */ /* 0x008fc800078e0206 */
[C---:B------:R-:W-:Y:S01]  /*434c0*/  IMAD.WIDE R6, R241.reuse, 0x4, R20 ;  /* 0x00000004f1067825 */ /* 0x040fe200078e0214 */
        /* <DEDUP_REMOVED lines=8> */
[----:B--2---:R-:W-:-:S03]  /*43550*/  VIADD R13, R245, 0x100000 ;  /* 0x00100000f50d7836 */ /* 0x004fc60000000000 */
[----:B------:R2:W-:Y:S01]  /*43560*/  STL.64 [R1+0x4f0], R6 ;  /* 0x0004f00601007387 */ /* 0x0005e20000100a00 */
[----:B------:R-:W-:-:S03]  /*43570*/  VIADD R12, R245, 0x100000 ;  /* 0x00100000f50c7836 */ /* 0x000fc60000000000 */
[----:B------:R2:W-:Y:S01]  /*43580*/  LDGSTS.E [R10+-0x78b80], desc[UR48][R6.64], P5 ;  /* 0x87480000060a7fae */ /* 0x0005e2000a921870 */
[----:B-1----:R-:W-:-:S03]  /*43590*/  IMAD.WIDE R16, R241, 0x4, R36 ;  /* 0x00000004f1107825 */ /* 0x002fc600078e0224 */
[----:B------:R1:W-:Y:S04]  /*435a0*/  STL.64 [R1+0x4e8], R22 ;  /* 0x0004e81601007387 */ /* 0x0003e80000100a00 */
[----:B------:R1:W-:Y:S01]  /*435b0*/  LDGSTS.E [R14+-0x78780], desc[UR48][R22.64], P5 ;  /* 0x87880000160e7fae */ /* 0x0003e2000a921870 */
[----:B--2---:R-:W-:-:S03]  /*435c0*/  IMAD.WIDE R6, R241, 0x4, R40 ;  /* 0x00000004f1067825 */ /* 0x004fc600078e0228 */
[----:B------:R2:W-:Y:S04]  /*435d0*/  STL.64 [R1+0x4e0], R20 ;  /* 0x0004e01401007387 */ /* 0x0005e80000100a00 */
        /* <DEDUP_REMOVED lines=60> */
[----:B------:R2:W-:Y:S04]  /*439a0*/  LDGSTS.E [R13+-0x5b380], desc[UR48][R20.64], P5 ;  /* 0xa4c80000140d7fae */ /* 0x0005e8000a921870 */
[----:B------:R3:W-:Y:S01]  /*439b0*/  STL.64 [R1+0x428], R18 ;  /* 0x0004281201007387 */ /* 0x0007e20000100a00 */
[----:B-1----:R-:W-:-:S03]  /*439c0*/  IMAD.WIDE R22, R241, 0x4, R166 ;  /* 0x00000004f1167825 */ /* 0x002fc600078e02a6 */
[----:B------:R3:W-:Y:S04]  /*439d0*/  LDGSTS.E [R12+-0x5af80], desc[UR48][R18.64], P5 ;  /* 0xa5080000120c7fae */ /* 0x0007e8000a921870 */
[----:B------:R1:W-:Y:S01]  /*439e0*/  STL.64 [R1+0x420], R16 ;  /* 0x0004201001007387 */ /* 0x0003e20000100a00 */
[----:B--2---:R-:W-:-:S03]  /*439f0*/  IMAD.WIDE R20, R241, 0x4, R172 ;  /* 0x00000004f1147825 */ /* 0x004fc600078e02ac */
[----:B------:R1:W-:Y:S04]  /*43a00*/  LDGSTS.E [R11+-0x5ab80], desc[UR48][R16.64], P5 ;  /* 0xa5480000100b7fae */ /* 0x0003e8000a921870 */
[----:B------:R2:W-:Y:S01]  /*43a10*/  STL.64 [R1+0x418], R6 ;  /* 0x0004180601007387 */ /* 0x0005e20000100a00 */
[----:B---3--:R-:W-:-:S03]  /*43a20*/  IMAD.WIDE R18, R241, 0x4, R178 ;  /* 0x00000004f1127825 */ /* 0x008fc600078e02b2 */
[----:B------:R2:W-:Y:S04]  /*43a30*/  LDGSTS.E [R10+-0x5a780], desc[UR48][R6.64], P5 ;  /* 0xa5880000060a7fae */ /* 0x0005e8000a921870 */
[----:B------:R-:W3:Y:S01]  /*43a40*/  LDL.LU.64 R236, [R1+0x13d8] ;  /* 0x0013d80001ec7983 */ /* 0x000ee20000300a00 */
[----:B-1----:R-:W-:-:S03]  /*43a50*/  IMAD.WIDE R16, R241, 0x4, R190 ;  /* 0x00000004f1107825 */ /* 0x002fc600078e02be */
[----:B------:R1:W-:Y:S01]  /*43a60*/  STL.64 [R1+0x410], R22 ;  /* 0x0004101601007387 */ /* 0x0003e20000100a00 */
[----:B--2---:R-:W-:-:S03]  /*43a70*/  IMAD.WIDE R6, R241, 0x4, R184 ;  /* 0x00000004f1067825 */ /* 0x004fc600078e02b8 */
[----:B------:R-:W-:Y:S04]  /*43a80*/  STL.64 [R1+0x408], R20 ;  /* 0x0004081401007387 */ /* 0x000fe80000100a00 */
[----:B------:R-:W-:Y:S04]  /*43a90*/  STL.64 [R1+0x400], R18 ;  /* 0x0004001201007387 */ /* 0x000fe80000100a00 */
[----:B------:R2:W-:Y:S04]  /*43aa0*/  STL.64 [R1+0x3f8], R6 ;  /* 0x0003f80601007387 */ /* 0x0005e80000100a00 */
[----:B------:R-:W-:Y:S04]  /*43ab0*/  LDGSTS.E [R14+-0x5a380], desc[UR48][R22.64], P5 ;  /* 0xa5c80000160e7fae */ /* 0x000fe8000a921870 */
[----:B------:R3:W-:Y:S04]  /*43ac0*/  STL.64 [R1+0x3f0], R16 ;  /* 0x0003f01001007387 */ /* 0x0007e80000100a00 */
[----:B------:R4:W-:Y:S04]  /*43ad0*/  LDGSTS.E [R13+-0x59f80], desc[UR48][R20.64], P5 ;  /* 0xa6080000140d7fae */ /* 0x0009e8000a921870 */
[----:B-1----:R-:W3:Y:S04]  /*43ae0*/  LDL.LU.64 R22, [R1+0x13a8] ;  /* 0x0013a80001167983 */ /* 0x002ee80000300a00 */
[----:B------:R1:W-:Y:S04]  /*43af0*/  LDGSTS.E [R12+-0x59b80], desc[UR48][R18.64], P5 ;  /* 0xa6480000120c7fae */ /* 0x0003e8000a921870 */
[----:B------:R-:W3:Y:S04]  /*43b00*/  LDL.LU.64 R224, [R1+0x1378] ;  /* 0x0013780001e07983 */ /* 0x000ee80000300a00 */
[----:B------:R-:W-:Y:S04]  /*43b10*/  LDGSTS.E [R11+-0x59780], desc[UR48][R6.64], P5 ;  /* 0xa6880000060b7fae */ /* 0x000fe8000a921870 */
[----:B------:R-:W3:Y:S01]  /*43b20*/  LDL.LU.64 R230, [R1+0x1348] ;  /* 0x0013480001e67983 */ /* 0x000ee20000300a00 */
[----:B------:R-:W-:-:S03]  /*43b30*/  IMAD.WIDE R26, R241, 0x4, R196 ;  /* 0x00000004f11a7825 */ /* 0x000fc600078e02c4 */
[----:B------:R1:W-:Y:S04]  /*43b40*/  LDGSTS.E [R10+-0x59380], desc[UR48][R16.64], P5 ;  /* 0xa6c80000100a7fae */ /* 0x0003e8000a921870 */
[----:B--2---:R-:W2:Y:S04]  /*43b50*/  LDL.LU.64 R6, [R1+0x1318] ;  /* 0x0013180001067983 */ /* 0x004ea80000300a00 */
[----:B------:R-:W2:Y:S01]  /*43b60*/  LDL.LU.64 R234, [R1+0x12e8] ;  /* 0x0012e80001ea7983 */ /* 0x000ea20000300a00 */
[----:B------:R-:W-:-:S04]  /*43b70*/  IMAD.WIDE R24, R241, 0x4, R202 ;  /* 0x00000004f1187825 */ /* 0x000fc800078e02ca */
[C---:B----4-:R-:W-:Y:S01]  /*43b80*/  IMAD.WIDE R20, R241.reuse, 0x4, R208 ;  /* 0x00000004f1147825 */ /* 0x050fe200078e02d0 */
[----:B------:R-:W-:Y:S03]  /*43b90*/  STL.64 [R1+0x3e8], R26 ;  /* 0x0003e81a01007387 */ /* 0x000fe60000100a00 */
[----:B-1----:R-:W-:Y:S01]  /*43ba0*/  IMAD.WIDE R18, R241, 0x4, R214 ;  /* 0x00000004f1127825 */ /* 0x002fe200078e02d6 */
[----:B------:R-:W-:Y:S04]  /*43bb0*/  STL.64 [R1+0x3e0], R24 ;  /* 0x0003e01801007387 */ /* 0x000fe80000100a00 */
[----:B------:R1:W-:Y:S01]  /*43bc0*/  STL.64 [R1+0x3d8], R20 ;  /* 0x0003d81401007387 */ /* 0x0003e20000100a00 */
[----:B------:R-:W-:-:S03]  /*43bd0*/  VIADD R10, R246, 0x100000 ;  /* 0x00100000f60a7836 */ /* 0x000fc60000000000 */
[----:B------:R4:W-:Y:S04]  /*43be0*/  STL.64 [R1+0x2b0], R18 ;  /* 0x0002b01201007387 */ /* 0x0009e80000100a00 */
[----:B------:R1:W-:Y:S04]  /*43bf0*/  LDGSTS.E [R14+-0x58f80], desc[UR48][R26.64], P5 ;  /* 0xa70800001a0e7fae */ /* 0x0003e8000a921870 */
[----:B------:R4:W-:Y:S04]  /*43c00*/  LDGSTS.E [R13+-0x58b80], desc[UR48][R24.64], P5 ;  /* 0xa7480000180d7fae */ /* 0x0009e8000a921870 */
[----:B------:R4:W-:Y:S04]  /*43c10*/  LDGSTS.E [R12+-0x58780], desc[UR48][R20.64], P5 ;  /* 0xa7880000140c7fae */ /* 0x0009e8000a921870 */
[----:B------:R4:W-:Y:S01]  /*43c20*/  LDGSTS.E [R11+-0x58380], desc[UR48][R18.64], P5 ;  /* 0xa7c80000120b7fae */ /* 0x0009e2000a921870 */
[C---:B-1----:R-:W-:Y:S01]  /*43c30*/  VIADD R14, R246.reuse, 0x100000 ;  /* 0x00100000f60e7836 */ /* 0x042fe20000000000 */
[C---:B----4-:R-:W-:Y:S01]  /*43c40*/  IADD3 R13, R246.reuse, 0x100000, RZ ;  /* 0x00100000f60d7810 */ /* 0x050fe20007ffe0ff */
[----:B------:R-:W-:-:S02]  /*43c50*/  VIADD R12, R246, 0x100000 ;  /* 0x00100000f60c7836 */ /* 0x000fc40000000000 */
[----:B------:R-:W-:Y:S02]  /*43c60*/  VIADD R11, R246, 0x100000 ;  /* 0x00100000f60b7836 */ /* 0x000fe40000000000 */
[----:B---3--:R-:W-:-:S05]  /*43c70*/  IMAD.WIDE R16, R241, 0x4, R236 ;  /* 0x00000004f1107825 */ /* 0x008fca00078e02ec */
[----:B------:R1:W-:Y:S04]  /*43c80*/  STL.64 [R1+0x3d0], R16 ;  /* 0x0003d01001007387 */ /* 0x0003e80000100a00 */
[----:B------:R-:W3:Y:S04]  /*43c90*/  LDL.LU.64 R226, [R1+0x12b8] ;  /* 0x0012b80001e27983 */ /* 0x000ee80000300a00 */
[----:B------:R-:W4:Y:S04]  /*43ca0*/  LDL.LU.64 R228, [R1+0x1288] ;  /* 0x0012880001e47983 */ /* 0x000f280000300a00 */
[----:B------:R-:W4:Y:S04]  /*43cb0*/  LDL.LU.64 R220, [R1+0x1258] ;  /* 0x0012580001dc7983 */ /* 0x000f280000300a00 */
[----:B------:R-:W4:Y:S04]  /*43cc0*/  LDL.LU.64 R222, [R1+0x11f8] ;  /* 0x0011f80001de7983 */ /* 0x000f280000300a00 */
[----:B------:R1:W-:Y:S04]  /*43cd0*/  LDGSTS.E [R10+-0x7ff00], desc[UR48][R16.64], P5 ;  /* 0x80100000100a7fae */ /* 0x0003e8000a921870 */
[----:B------:R-:W4:Y:S01]  /*43ce0*/  LDL.LU.64 R236, [R1+0x11c0] ;  /* 0x0011c00001ec7983 */ /* 0x000f220000300a00 */
[----:B------:R-:W-:-:S04]  /*43cf0*/  IMAD.WIDE R22, R241, 0x4, R22 ;  /* 0x00000004f1167825 */ /* 0x000fc800078e0216 */
[C---:B------:R-:W-:Y:S01]  /*43d00*/  IMAD.WIDE R20, R241.reuse, 0x4, R224 ;  /* 0x00000004f1147825 */ /* 0x040fe200078e02e0 */
[----:B------:R1:W-:Y:S03]  /*43d10*/  STL.64 [R1+0x3c8], R22 ;  /* 0x0003c81601007387 */ /* 0x0003e60000100a00 */
[C---:B------:R-:W-:Y:S01]  /*43d20*/  IMAD.WIDE R18, R241.reuse, 0x4, R230 ;  /* 0x00000004f1127825 */ /* 0x040fe200078e02e6 */
[----:B------:R-:W-:Y:S03]  /*43d30*/  STL.64 [R1+0x3c0], R20 ;  /* 0x0003c01401007387 */ /* 0x000fe60000100a00 */
[C---:B--2---:R-:W-:Y:S01]  /*43d40*/  IMAD.WIDE R6, R241.reuse, 0x4, R6 ;  /* 0x00000004f1067825 */ /* 0x044fe200078e0206 */
[----:B------:R-:W-:Y:S03]  /*43d50*/  STL.64 [R1+0x3b8], R18 ;  /* 0x0003b81201007387 */ /* 0x000fe60000100a00 */
[C---:B-1----:R-:W-:Y:S01]  /*43d60*/  IMAD.WIDE R16, R241.reuse, 0x4, R234 ;  /* 0x00000004f1107825 */ /* 0x042fe200078e02ea */
[----:B------:R1:W-:Y:S04]  /*43d70*/  STL.64 [R1+0x3b0], R6 ;  /* 0x0003b00601007387 */ /* 0x0003e80000100a00 */
[----:B------:R-:W-:Y:S04]  /*43d80*/  LDGSTS.E [R14+-0x7fb00], desc[UR48][R22.64], P5 ;  /* 0x80500000160e7fae */ /* 0x000fe8000a921870 */
[----:B------:R2:W-:Y:S04]  /*43d90*/  STL.64 [R1+0x3a8], R16 ;  /* 0x0003a81001007387 */ /* 0x0005e80000100a00 */
[----:B------:R2:W-:Y:S04]  /*43da0*/  LDGSTS.E [R13+-0x7f700], desc[UR48][R20.64], P5 ;  /* 0x80900000140d7fae */ /* 0x0005e8000a921870 */
[----:B------:R-:W2:Y:S04]  /*43db0*/  LDL.LU.64 R22, [R1+0x1188] ;  /* 0x0011880001167983 */ /* 0x000ea80000300a00 */
[----:B------:R2:W-:Y:S04]  /*43dc0*/  LDGSTS.E [R12+-0x7f300], desc[UR48][R18.64], P5 ;  /* 0x80d00000120c7fae */ /* 0x0005e8000a921870 */
[----:B------:R-:W2:Y:S04]  /*43dd0*/  LDL.LU.64 R224, [R1+0x1150] ;  /* 0x0011500001e07983 */ /* 0x000ea80000300a00 */
[----:B------:R-:W-:Y:S04]  /*43de0*/  LDGSTS.E [R11+-0x7ef00], desc[UR48][R6.64], P5 ;  /* 0x81100000060b7fae */ /* 0x000fe8000a921870 */
[----:B------:R-:W2:Y:S04]  /*43df0*/  LDL.LU.64 R230, [R1+0x260] ;  /* 0x0002600001e67983 */ /* 0x000ea80000300a00 */
[----:B------:R2:W-:Y:S04]  /*43e00*/  LDGSTS.E [R10+-0x7eb00], desc[UR48][R16.64], P5 ;  /* 0x81500000100a7fae */ /* 0x0005e8000a921870 */
[----:B-1----:R-:W2:Y:S04]  /*43e10*/  LDL.LU.64 R6, [R1+0x250] ;  /* 0x0002500001067983 */ /* 0x002ea80000300a00 */
[----:B------:R-:W2:Y:S01]  /*43e20*/  LDL.LU.64 R234, [R1+0x220] ;  /* 0x0002200001ea7983 */ /* 0x000ea20000300a00 */
[----:B---3--:R-:W-:-:S04]  /*43e30*/  IMAD.WIDE R26, R241, 0x4, R226 ;  /* 0x00000004f11a7825 */ /* 0x008fc800078e02e2 */
[C---:B----4-:R-:W-:Y:S01]  /*43e40*/  IMAD.WIDE R24, R241.reuse, 0x4, R228 ;  /* 0x00000004f1187825 */ /* 0x050fe200078e02e4 */
[----:B------:R-:W-:Y:S03]  /*43e50*/  STL.64 [R1+0x3a0], R26 ;  /* 0x0003a01a01007387 */ /* 0x000fe60000100a00 */
[C---:B--2---:R-:W-:Y:S01]  /*43e60*/  IMAD.WIDE R20, R241.reuse, 0x4, R220 ;  /* 0x00000004f1147825 */ /* 0x044fe200078e02dc */
[----:B------:R-:W-:Y:S03]  /*43e70*/  STL.64 [R1+0x398], R24 ;  /* 0x0003981801007387 */ /* 0x000fe60000100a00 */
[C---:B------:R-:W-:Y:S01]  /*43e80*/  IMAD.WIDE R18, R241.reuse, 0x4, R222 ;  /* 0x00000004f1127825 */ /* 0x040fe200078e02de */
[----:B------:R1:W-:Y:S04]  /*43e90*/  STL.64 [R1+0x390], R20 ;  /* 0x0003901401007387 */ /* 0x0003e80000100a00 */
[----:B------:R2:W-:Y:S01]  /*43ea0*/  STL.64 [R1+0x388], R18 ;  /* 0x0003881201007387 */ /* 0x0005e20000100a00 */
[----:B------:R-:W-:-:S03]  /*43eb0*/  IMAD.WIDE R16, R241, 0x4, R236 ;  /* 0x00000004f1107825 */ /* 0x000fc600078e02ec */
[----:B------:R-:W-:Y:S04]  /*43ec0*/  LDGSTS.E [R14+-0x7e700], desc[UR48][R26.64], P5 ;  /* 0x819000001a0e7fae */ /* 0x000fe8000a921870 */
[----:B------:R-:W3:Y:S04]  /*43ed0*/  LDL.LU.64 R226, [R1+0x200] ;  /* 0x0002000001e27983 */ /* 0x000ee80000300a00 */
[----:B------:R-:W-:Y:S04]  /*43ee0*/  LDGSTS.E [R13+-0x7e300], desc[UR48][R24.64], P5 ;  /* 0x81d00000180d7fae */ /* 0x000fe8000a921870 */
[----:B------:R4:W-:Y:S04]  /*43ef0*/  STL.64 [R1+0x380], R16 ;  /* 0x0003801001007387 */ /* 0x0009e80000100a00 */
[----:B------:R1:W-:Y:S04]  /*43f00*/  LDGSTS.E [R12+-0x7df00], desc[UR48][R20.64], P5 ;  /* 0x82100000140c7fae */ /* 0x0003e8000a921870 */
[----:B------:R-:W3:Y:S04]  /*43f10*/  LDL.LU.64 R228, [R1+0x1d0] ;  /* 0x0001d00001e47983 */ /* 0x000ee80000300a00 */
[----:B------:R2:W-:Y:S04]  /*43f20*/  LDGSTS.E [R11+-0x7db00], desc[UR48][R18.64], P5 ;  /* 0x82500000120b7fae */ /* 0x0005e8000a921870 */
[----:B------:R-:W3:Y:S04]  /*43f30*/  LDL.LU.64 R220, [R1+0x1a0] ;  /* 0x0001a00001dc7983 */ /* 0x000ee80000300a00 */
[----:B------:R-:W3:Y:S04]  /*43f40*/  LDL.LU.64 R222, [R1+0x180] ;  /* 0x0001800001de7983 */ /* 0x000ee80000300a00 */
[----:B------:R4:W-:Y:S04]  /*43f50*/  LDGSTS.E [R10+-0x7d700], desc[UR48][R16.64], P5 ;  /* 0x82900000100a7fae */ /* 0x0009e8000a921870 */
[----:B------:R-:W3:Y:S01]  /*43f60*/  LDL.LU.64 R236, [R1+0x150] ;  /* 0x0001500001ec7983 */ /* 0x000ee20000300a00 */
[----:B------:R-:W-:-:S04]  /*43f70*/  IMAD.WIDE R22, R241, 0x4, R22 ;  /* 0x00000004f1167825 */ /* 0x000fc800078e0216 */
[C---:B-1----:R-:W-:Y:S01]  /*43f80*/  IMAD.WIDE R20, R241.reuse, 0x4, R224 ;  /* 0x00000004f1147825 */ /* 0x042fe200078e02e0 */
[----:B------:R-:W-:Y:S03]  /*43f90*/  STL.64 [R1+0x378], R22 ;  /* 0x0003781601007387 */ /* 0x000fe60000100a00 */
[C---:B--2---:R-:W-:Y:S01]  /*43fa0*/  IMAD.WIDE R18, R241.reuse, 0x4, R230 ;  /* 0x00000004f1127825 */ /* 0x044fe200078e02e6 */
[----:B------:R-:W-:Y:S03]  /*43fb0*/  STL.64 [R1+0x370], R20 ;  /* 0x0003701401007387 */ /* 0x000fe60000100a00 */
[C---:B------:R-:W-:Y:S01]  /*43fc0*/  IMAD.WIDE R6, R241.reuse, 0x4, R6 ;  /* 0x00000004f1067825 */ /* 0x040fe200078e0206 */
[----:B------:R-:W-:Y:S03]  /*43fd0*/  STL.64 [R1+0x368], R18 ;  /* 0x0003681201007387 */ /* 0x000fe60000100a00 */
[C---:B----4-:R-:W-:Y:S01]  /*43fe0*/  IMAD.WIDE R16, R241.reuse, 0x4, R234 ;  /* 0x00000004f1107825 */ /* 0x050fe200078e02ea */
[----:B------:R1:W-:Y:S04]  /*43ff0*/  STL.64 [R1+0x360], R6 ;  /* 0x0003600601007387 */ /* 0x0003e80000100a00 */
[----:B------:R2:W-:Y:S04]  /*44000*/  STL.64 [R1+0x358], R16 ;  /* 0x0003581001007387 */ /* 0x0005e80000100a00 */
[----:B------:R4:W-:Y:S04]  /*44010*/  LDGSTS.E [R14+-0x7d300], desc[UR48][R22.64], P5 ;  /* 0x82d00000160e7fae */ /* 0x0009e8000a921870 */
[----:B------:R-:W2:Y:S04]  /*44020*/  LDL.LU.64 R230, [R1+0x140] ;  /* 0x0001400001e67983 */ /* 0x000ea80000300a00 */
[----:B------:R4:W-:Y:S04]  /*44030*/  LDGSTS.E [R13+-0x7cf00], desc[UR48][R20.64], P5 ;  /* 0x83100000140d7fae */ /* 0x0009e8000a921870 */
[----:B------:R4:W-:Y:S04]  /*44040*/  LDGSTS.E [R12+-0x7cb00], desc[UR48][R18.64], P5 ;  /* 0x83500000120c7fae */ /* 0x0009e8000a921870 */
[----:B------:R-:W2:Y:S04]  /*44050*/  LDL.LU.64 R234, [R1+0x130] ;  /* 0x0001300001ea7983 */ /* 0x000ea80000300a00 */
[----:B------:R-:W-:Y:S04]  /*44060*/  LDGSTS.E [R11+-0x7c700], desc[UR48][R6.64], P5 ;  /* 0x83900000060b7fae */ /* 0x000fe8000a921870 */
[----:B------:R2:W-:Y:S04]  /*44070*/  LDGSTS.E [R10+-0x7c300], desc[UR48][R16.64], P5 ;  /* 0x83d00000100a7fae */ /* 0x0005e8000a921870 */
[----:B-1----:R-:W2:Y:S04]  /*44080*/  LDL.LU.64 R6, [R1+0x118] ;  /* 0x0001180001067983 */ /* 0x002ea80000300a00 */
[----:B------:R-:W2:Y:S04]  /*44090*/  LDL.LU.64 R30, [R1+0x100] ;  /* 0x00010000011e7983 */ /* 0x000ea80000300a00 */
[----:B------:R-:W2:Y:S01]  /*440a0*/  LDL.LU.64 R26, [R1+0xe8] ;  /* 0x0000e800011a7983 */ /* 0x000ea20000300a00 */
[----:B---3--:R-:W-:-:S05]  /*440b0*/  IMAD.WIDE R24, R241, 0x4, R226 ;  /* 0x00000004f1187825 */ /* 0x008fca00078e02e2 */
[----:B------:R1:W-:Y:S04]  /*440c0*/  STL.64 [R1+0x350], R24 ;  /* 0x0003501801007387 */ /* 0x0003e80000100a00 */
[----:B------:R1:W-:Y:S01]  /*440d0*/  LDGSTS.E [R14+-0x7bf00], desc[UR48][R24.64], P5 ;  /* 0x84100000180e7fae */ /* 0x0003e2000a921870 */
[----:B----4-:R-:W-:-:S04]  /*440e0*/  IMAD.WIDE R22, R241, 0x4, R228 ;  /* 0x00000004f1167825 */ /* 0x010fc800078e02e4 */
[C---:B------:R-:W-:Y:S01]  /*440f0*/  IMAD.WIDE R20, R241.reuse, 0x4, R220 ;  /* 0x00000004f1147825 */ /* 0x040fe200078e02dc */
[----:B------:R3:W-:Y:S03]  /*44100*/  STL.64 [R1+0x348], R22 ;  /* 0x0003481601007387 */ /* 0x0007e60000100a00 */
[C---:B------:R-:W-:Y:S01]  /*44110*/  IMAD.WIDE R18, R241.reuse, 0x4, R222 ;  /* 0x00000004f1127825 */ /* 0x040fe200078e02de */
[----:B------:R4:W-:Y:S03]  /*44120*/  STL.64 [R1+0x340], R20 ;  /* 0x0003401401007387 */ /* 0x0009e60000100a00 */
[C---:B--2---:R-:W-:Y:S01]  /*44130*/  IMAD.WIDE R16, R241.reuse, 0x4, R236 ;  /* 0x00000004f1107825 */ /* 0x044fe200078e02ec */
[----:B------:R2:W-:Y:S04]  /*44140*/  STL.64 [R1+0x338], R18 ;  /* 0x0003381201007387 */ /* 0x0005e80000100a00 */
[----:B------:R2:W-:Y:S04]  /*44150*/  STL.64 [R1+0x330], R16 ;  /* 0x0003301001007387 */ /* 0x0005e80000100a00 */
[----:B------:R-:W2:Y:S04]  /*44160*/  LDL.LU.64 R224, [R1+0xd0] ;  /* 0x0000d00001e07983 */ /* 0x000ea80000300a00 */
[----:B------:R-:W2:Y:S04]  /*44170*/  LDL.LU.64 R226, [R1+0xb8] ;  /* 0x0000b80001e27983 */ /* 0x000ea80000300a00 */
[----:B------:R3:W-:Y:S04]  /*44180*/  LDGSTS.E [R13+-0x7bb00], desc[UR48][R22.64], P5 ;  /* 0x84500000160d7fae */ /* 0x0007e8000a921870 */
[----:B------:R-:W2:Y:S04]  /*44190*/  LDL.LU.64 R228, [R1+0xa0] ;  /* 0x0000a00001e47983 */ /* 0x000ea80000300a00 */
[----:B------:R-:W2:Y:S04]  /*441a0*/  LDL.LU.64 R220, [R1+0x88] ;  /* 0x0000880001dc7983 */ /* 0x000ea80000300a00 */
[----:B------:R4:W-:Y:S04]  /*441b0*/  LDGSTS.E [R12+-0x7b700], desc[UR48][R20.64], P5 ;  /* 0x84900000140c7fae */ /* 0x0009e8000a921870 */
[----:B------:R-:W2:Y:S04]  /*441c0*/  LDL.LU.64 R222, [R1+0x70] ;  /* 0x0000700001de7983 */ /* 0x000ea80000300a00 */
[----:B------:R-:W2:Y:S04]  /*441d0*/  LDL.LU.64 R236, [R1+0x58] ;  /* 0x0000580001ec7983 */ /* 0x000ea80000300a00 */
[----:B------:R2:W-:Y:S04]  /*441e0*/  LDGSTS.E [R11+-0x7b300], desc[UR48][R18.64], P5 ;  /* 0x84d00000120b7fae */ /* 0x0005e8000a921870 */
[----:B------:R2:W-:Y:S01]  /*441f0*/  LDGSTS.E [R10+-0x7af00], desc[UR48][R16.64], P5 ;  /* 0x85100000100a7fae */ /* 0x0005e2000a921870 */
[----:B-1----:R-:W-:-:S05]  /*44200*/  IMAD.WIDE R24, R241, 0x4, R230 ;  /* 0x00000004f1187825 */ /* 0x002fca00078e02e6 */
[----:B------:R1:W-:Y:S04]  /*44210*/  STL.64 [R1+0x328], R24 ;  /* 0x0003281801007387 */ /* 0x0003e80000100a00 */
[----:B------:R-:W2:Y:S01]  /*44220*/  LDL.LU.64 R230, [R1+0x40] ;  /* 0x0000400001e67983 */ /* 0x000ea20000300a00 */
[----:B---3--:R-:W-:-:S03]  /*44230*/  IMAD.WIDE R22, R241, 0x4, R234 ;  /* 0x00000004f1167825 */ /* 0x008fc600078e02ea */
[----:B------:R1:W-:Y:S04]  /*44240*/  LDGSTS.E [R14+-0x7ab00], desc[UR48][R24.64], P5 ;  /* 0x85500000180e7fae */ /* 0x0003e8000a921870 */
[----:B------:R3:W-:Y:S04]  /*44250*/  STL.64 [R1+0x320], R22 ;  /* 0x0003201601007387 */ /* 0x0007e80000100a00 */
[----:B------:R-:W3:Y:S04]  /*44260*/  LDL.LU.64 R234, [R1+0x28] ;  /* 0x0000280001ea7983 */ /* 0x000ee80000300a00 */
[----:B------:R3:W-:Y:S01]  /*44270*/  LDGSTS.E [R13+-0x7a700], desc[UR48][R22.64], P5 ;  /* 0x85900000160d7fae */ /* 0x0007e2000a921870 */
[----:B----4-:R-:W-:-:S05]  /*44280*/  IMAD.WIDE R20, R241, 0x4, R6 ;  /* 0x00000004f1147825 */ /* 0x010fca00078e0206 */
[----:B------:R4:W-:Y:S04]  /*44290*/  STL.64 [R1+0x318], R20 ;  /* 0x0003181401007387 */ /* 0x0009e80000100a00 */
[----:B------:R-:W4:Y:S01]  /*442a0*/  LDL.LU.64 R6, [R1+0x10] ;  /* 0x0000100001067983 */ /* 0x000f220000300a00 */
[----:B--2---:R-:W-:-:S03]  /*442b0*/  IMAD.WIDE R18, R241, 0x4, R30 ;  /* 0x00000004f1127825 */ /* 0x004fc600078e021e */
[----:B------:R4:W-:Y:S01]  /*442c0*/  LDGSTS.E [R12+-0x7a300], desc[UR48][R20.64], P5 ;  /* 0x85d00000140c7fae */ /* 0x0009e2000a921870 */
[----:B------:R-:W-:-:S03]  /*442d0*/  IMAD.WIDE R16, R241, 0x4, R26 ;  /* 0x00000004f1107825 */ /* 0x000fc600078e021a */
[----:B------:R2:W-:Y:S04]  /*442e0*/  STL.64 [R1+0x310], R18 ;  /* 0x0003101201007387 */ /* 0x0005e80000100a00 */
[----:B------:R2:W-:Y:S04]  /*442f0*/  LDGSTS.E [R11+-0x79f00], desc[UR48][R18.64], P5 ;  /* 0x86100000120b7fae */ /* 0x0005e8000a921870 */
[----:B------:R2:W-:Y:S04]  /*44300*/  STL.64 [R1+0x308], R16 ;  /* 0x0003081001007387 */ /* 0x0005e80000100a00 */
[----:B------:R2:W-:Y:S01]  /*44310*/  LDGSTS.E [R10+-0x79b00], desc[UR48][R16.64], P5 ;  /* 0x86500000100a7fae */ /* 0x0005e2000a921870 */
[----:B-1----:R-:W-:-:S04]  /*44320*/  IMAD.WIDE R24, R241, 0x4, R224 ;  /* 0x00000004f1187825 */ /* 0x002fc800078e02e0 */
[C---:B---3--:R-:W-:Y:S01]  /*44330*/  IMAD.WIDE R22, R241.reuse, 0x4, R226 ;  /* 0x00000004f1167825 */ /* 0x048fe200078e02e2 */
[----:B------:R-:W-:Y:S04]  /*44340*/  STL.64 [R1+0x300], R24 ;  /* 0x0003001801007387 */ /* 0x000fe80000100a00 */
[----:B------:R-:W-:Y:S01]  /*44350*/  LDGSTS.E [R14+-0x79700], desc[UR48][R24.64], P5 ;  /* 0x86900000180e7fae */ /* 0x000fe2000a921870 */
[----:B----4-:R-:W-:-:S03]  /*44360*/  IMAD.WIDE R20, R241, 0x4, R228 ;  /* 0x00000004f1147825 */ /* 0x010fc600078e02e4 */
[----:B------:R1:W-:Y:S01]  /*44370*/  STL.64 [R1+0x2f8], R22 ;  /* 0x0002f81601007387 */ /* 0x0003e20000100a00 */
[----:B--2---:R-:W-:-:S03]  /*44380*/  IMAD.WIDE R18, R241, 0x4, R220 ;  /* 0x00000004f1127825 */ /* 0x004fc600078e02dc */
[----:B------:R1:W-:Y:S04]  /*44390*/  LDGSTS.E [R13+-0x79300], desc[UR48][R22.64], P5 ;  /* 0x86d00000160d7fae */ /* 0x0003e8000a921870 */
[----:B------:R2:W-:Y:S01]  /*443a0*/  STL.64 [R1+0x2f0], R20 ;  /* 0x0002f01401007387 */ /* 0x0005e20000100a00 */
[----:B------:R-:W-:-:S03]  /*443b0*/  IMAD.WIDE R16, R241, 0x4, R222 ;  /* 0x00000004f1107825 */ /* 0x000fc600078e02de */
[----:B------:R2:W-:Y:S01]  /*443c0*/  LDGSTS.E [R12+-0x78f00], desc[UR48][R20.64], P5 ;  /* 0x87100000140c7fae */ /* 0x0005e2000a921870 */
[----:B-1----:R-:W-:-:S03]  /*443d0*/  IMAD.WIDE R22, R241, 0x4, R236 ;  /* 0x00000004f1167825 */ /* 0x002fc600078e02ec */
[----:B------:R1:W-:Y:S04]  /*443e0*/  STL.64 [R1+0x2e8], R18 ;  /* 0x0002e81201007387 */ /* 0x0003e80000100a00 */
[----:B------:R1:W-:Y:S04]  /*443f0*/  LDGSTS.E [R11+-0x78b00], desc[UR48][R18.64], P5 ;  /* 0x87500000120b7fae */ /* 0x0003e8000a921870 */
[----:B------:R-:W-:Y:S04]  /*44400*/  STL.64 [R1+0x2e0], R16 ;  /* 0x0002e01001007387 */ /* 0x000fe80000100a00 */
[----:B------:R-:W-:Y:S01]  /*44410*/  LDGSTS.E [R10+-0x78700], desc[UR48][R16.64], P5 ;  /* 0x87900000100a7fae */ /* 0x000fe2000a921870 */
        /* <DEDUP_REMOVED lines=9> */
[----:B------:R-:W-:-:S04]  /*444b0*/  IMAD.WIDE R16, R241, 0x4, R6 ;  /* 0x00000004f1107825 */ /* 0x000fc800078e0206 */
[C---:B------:R-:W-:Y:S01]  /*444c0*/  IMAD.WIDE R6, R241.reuse, 0x4, R238 ;  /* 0x00000004f1067825 */ /* 0x040fe200078e02ee */
[----:B------:R3:W-:Y:S03]  /*444d0*/  STL.64 [R1+0x2c0], R16 ;  /* 0x0002c01001007387 */ /* 0x0007e60000100a00 */
[C---:B-1----:R-:W-:Y:S01]  /*444e0*/  IMAD.WIDE R20, R241.reuse, 0x4, R56 ;  /* 0x00000004f1147825 */ /* 0x042fe200078e0238 */
[----:B------:R3:W-:Y:S03]  /*444f0*/  LDGSTS.E [R11+-0x5f700], desc[UR48][R16.64], P5 ;  /* 0xa0900000100b7fae */ /* 0x0007e6000a921870 */
[C---:B--2---:R-:W-:Y:S01]  /*44500*/  IMAD.WIDE R18, R241.reuse, 0x4, R62 ;  /* 0x00000004f1127825 */ /* 0x044fe200078e023e */
[----:B------:R1:W-:Y:S04]  /*44510*/  STL.64 [R1+0x2b8], R6 ;  /* 0x0002b80601007387 */ /* 0x0003e80000100a00 */
[----:B------:R1:W-:Y:S01]  /*44520*/  LDGSTS.E [R10+-0x5f300], desc[UR48][R6.64], P5 ;  /* 0xa0d00000060a7fae */ /* 0x0003e2000a921870 */
[----:B---3--:R-:W-:-:S03]  /*44530*/  IMAD.WIDE R16, R241, 0x4, R68 ;  /* 0x00000004f1107825 */ /* 0x008fc600078e0244 */
        /* <DEDUP_REMOVED lines=34> */
[----:B------:R1:W-:Y:S04]  /*44760*/  LDGSTS.E [R13+-0x5c300], desc[UR48][R20.64], P5 ;  /* 0xa3d00000140d7fae */ /* 0x0003e8000a921870 */
[----:B------:R3:W-:Y:S01]  /*44770*/  STL.64 [R1+0x240], R18 ;  /* 0x0002401201007387 */ /* 0x0007e20000100a00 */
[----:B--2---:R-:W-:-:S03]  /*44780*/  IMAD.WIDE R22, R241, 0x4, R144 ;  /* 0x00000004f1167825 */ /* 0x004fc600078e0290 */
[----:B------:R3:W-:Y:S04]  /*44790*/  LDGSTS.E [R12+-0x5bf00], desc[UR48][R18.64], P5 ;  /* 0xa4100000120c7fae */ /* 0x0007e8000a921870 */
[----:B------:R2:W-:Y:S01]  /*447a0*/  STL.64 [R1+0x230], R16 ;  /* 0x0002301001007387 */ /* 0x0005e20000100a00 */
[----:B-1----:R-:W-:-:S03]  /*447b0*/  IMAD.WIDE R20, R241, 0x4, R150 ;  /* 0x00000004f1147825 */ /* 0x002fc600078e0296 */
[----:B------:R2:W-:Y:S04]  /*447c0*/  LDGSTS.E [R11+-0x5bb00], desc[UR48][R16.64], P5 ;  /* 0xa4500000100b7fae */ /* 0x0005e8000a921870 */
[----:B------:R1:W-:Y:S01]  /*447d0*/  STL.64 [R1+0x220], R6 ;  /* 0x0002200601007387 */ /* 0x0003e20000100a00 */
[----:B---3--:R-:W-:-:S03]  /*447e0*/  IMAD.WIDE R18, R241, 0x4, R156 ;  /* 0x00000004f1127825 */ /* 0x008fc600078e029c */
[----:B------:R1:W-:Y:S01]  /*447f0*/  LDGSTS.E [R10+-0x5b700], desc[UR48][R6.64], P5 ;  /* 0xa4900000060a7fae */ /* 0x0003e2000a921870 */
[----:B--2---:R-:W-:-:S03]  /*44800*/  IMAD.WIDE R16, R241, 0x4, R168 ;  /* 0x00000004f1107825 */ /* 0x004fc600078e02a8 */
[----:B------:R2:W-:Y:S04]  /*44810*/  STL.64 [R1+0x210], R22 ;  /* 0x0002101601007387 */ /* 0x0005e80000100a00 */
[----:B------:R-:W-:Y:S01]  /*44820*/  STL.64 [R1+0x200], R20 ;  /* 0x0002001401007387 */ /* 0x000fe20000100a00 */
[----:B-1----:R-:W-:-:S03]  /*44830*/  IMAD.WIDE R6, R241, 0x4, R162 ;  /* 0x00000004f1067825 */ /* 0x002fc600078e02a2 */
[----:B------:R2:W-:Y:S04]  /*44840*/  LDGSTS.E [R14+-0x5b300], desc[UR48][R22.64], P5 ;  /* 0xa4d00000160e7fae */ /* 0x0005e8000a921870 */
[----:B------:R-:W-:Y:S04]  /*44850*/  STL.64 [R1+0x1f0], R18 ;  /* 0x0001f01201007387 */ /* 0x000fe80000100a00 */
[----:B------:R1:W-:Y:S04]  /*44860*/  LDGSTS.E [R13+-0x5af00], desc[UR48][R20.64], P5 ;  /* 0xa5100000140d7fae */ /* 0x0003e8000a921870 */
[----:B------:R3:W-:Y:S04]  /*44870*/  STL.64 [R1+0x1e0], R6 ;  /* 0x0001e00601007387 */ /* 0x0007e80000100a00 */
[----:B------:R4:W-:Y:S04]  /*44880*/  LDGSTS.E [R12+-0x5ab00], desc[UR48][R18.64], P5 ;  /* 0xa5500000120c7fae */ /* 0x0009e8000a921870 */
[----:B------:R4:W-:Y:S04]  /*44890*/  STL.64 [R1+0x1d0], R16 ;  /* 0x0001d01001007387 */ /* 0x0009e80000100a00 */
[----:B------:R-:W-:Y:S01]  /*448a0*/  LDGSTS.E [R11+-0x5a700], desc[UR48][R6.64], P5 ;  /* 0xa5900000060b7fae */ /* 0x000fe2000a921870 */
[----:B------:R-:W-:-:S03]  /*448b0*/  IMAD.WIDE R24, R241, 0x4, R174 ;  /* 0x00000004f1187825 */ /* 0x000fc600078e02ae */
[----:B------:R4:W-:Y:S01]  /*448c0*/  LDGSTS.E [R10+-0x5a300], desc[UR48][R16.64], P5 ;  /* 0xa5d00000100a7fae */ /* 0x0009e2000a921870 */
[----:B--2---:R-:W-:-:S03]  /*448d0*/  IMAD.WIDE R22, R241, 0x4, R180 ;  /* 0x00000004f1167825 */ /* 0x004fc600078e02b4 */
[----:B------:R-:W-:Y:S04]  /*448e0*/  LDGSTS.E [R14+-0x59f00], desc[UR48][R24.64], P5 ;  /* 0xa6100000180e7fae */ /* 0x000fe8000a921870 */
[----:B---3--:R-:W2:Y:S04]  /*448f0*/  LDL.LU.64 R6, [R1+0x1540] ;  /* 0x0015400001067983 */ /* 0x008ea80000300a00 */
[----:B------:R-:W3:Y:S01]  /*44900*/  LDL.LU.64 R222, [R1+0x1518] ;  /* 0x0015180001de7983 */ /* 0x000ee20000300a00 */
[----:B-1----:R-:W-:-:S04]  /*44910*/  IMAD.WIDE R20, R241, 0x4, R186 ;  /* 0x00000004f1147825 */ /* 0x002fc800078e02ba */
[C---:B----4-:R-:W-:Y:S01]  /*44920*/  IMAD.WIDE R18, R241.reuse, 0x4, R192 ;  /* 0x00000004f1127825 */ /* 0x050fe200078e02c0 */
[----:B------:R-:W-:Y:S03]  /*44930*/  STL.64 [R1+0x1c0], R24 ;  /* 0x0001c01801007387 */ /* 0x000fe60000100a00 */
[C---:B------:R-:W-:Y:S01]  /*44940*/  IMAD.WIDE R16, R241.reuse, 0x4, R198 ;  /* 0x00000004f1107825 */ /* 0x040fe200078e02c6 */
[----:B------:R1:W-:Y:S04]  /*44950*/  STL.64 [R1+0x1b0], R22 ;  /* 0x0001b01601007387 */ /* 0x0003e80000100a00 */
[----:B------:R4:W-:Y:S04]  /*44960*/  STL.64 [R1+0x1a0], R20 ;  /* 0x0001a01401007387 */ /* 0x0009e80000100a00 */
[----:B------:R4:W-:Y:S04]  /*44970*/  STL.64 [R1+0x190], R18 ;  /* 0x0001901201007387 */ /* 0x0009e80000100a00 */
[----:B------:R3:W-:Y:S04]  /*44980*/  STL.64 [R1+0x180], R16 ;  /* 0x0001801001007387 */ /* 0x0007e80000100a00 */
[----:B------:R-:W-:Y:S04]  /*44990*/  LDGSTS.E [R13+-0x59b00], desc[UR48][R22.64], P5 ;  /* 0xa6500000160d7fae */ /* 0x000fe8000a921870 */
[----:B------:R-:W3:Y:S04]  /*449a0*/  LDL.LU.64 R26, [R1+0x14f0] ;  /* 0x0014f000011a7983 */ /* 0x000ee80000300a00 */
[----:B------:R4:W-:Y:S04]  /*449b0*/  LDGSTS.E [R12+-0x59700], desc[UR48][R20.64], P5 ;  /* 0xa6900000140c7fae */ /* 0x0009e8000a921870 */
[----:B-1----:R-:W3:Y:S04]  /*449c0*/  LDL.LU.64 R22, [R1+0x14c8] ;  /* 0x0014c80001167983 */ /* 0x002ee80000300a00 */
[----:B------:R-:W3:Y:S04]  /*449d0*/  LDL.LU.64 R220, [R1+0x14a0] ;  /* 0x0014a00001dc7983 */ /* 0x000ee80000300a00 */
[----:B------:R-:W3:Y:S01]  /*449e0*/  LDL.LU.64 R236, [R1+0x1478] ;  /* 0x0014780001ec7983 */ /* 0x000ee20000300a00 */
[----:B----4-:R-:W-:-:S03]  /*449f0*/  IMAD.WIDE R20, R241, 0x4, R204 ;  /* 0x00000004f1147825 */ /* 0x010fc600078e02cc */
[----:B------:R1:W-:Y:S04]  /*44a00*/  LDGSTS.E [R11+-0x59300], desc[UR48][R18.64], P5 ;  /* 0xa6d00000120b7fae */ /* 0x0003e8000a921870 */
[----:B------:R-:W4:Y:S01]  /*44a10*/  LDL.LU.64 R230, [R1+0x1450] ;  /* 0x0014500001e67983 */ /* 0x000f220000300a00 */
[----:B------:R-:W-:-:S03]  /*44a20*/  IMAD.WIDE R234, R241, 0x4, R216 ;  /* 0x00000004f1ea7825 */ /* 0x000fc600078e02d8 */
[----:B------:R3:W-:Y:S01]  /*44a30*/  LDGSTS.E [R10+-0x58f00], desc[UR48][R16.64], P5 ;  /* 0xa7100000100a7fae */ /* 0x0007e2000a921870 */
[----:B-1----:R-:W-:-:S03]  /*44a40*/  IMAD.WIDE R18, R241, 0x4, R210 ;  /* 0x00000004f1127825 */ /* 0x002fc600078e02d2 */
[----:B------:R-:W-:Y:S01]  /*44a50*/  STL.64 [R1+0x170], R20 ;  /* 0x0001701401007387 */ /* 0x000fe20000100a00 */
[----:B------:R-:W-:-:S03]  /*44a60*/  VIADD R11, R247, 0x100000 ;  /* 0x00100000f70b7836 */ /* 0x000fc60000000000 */
[----:B------:R-:W-:Y:S04]  /*44a70*/  STL.64 [R1+0x160], R18 ;  /* 0x0001601201007387 */ /* 0x000fe80000100a00 */
[----:B------:R1:W-:Y:S04]  /*44a80*/  LDGSTS.E [R14+-0x58b00], desc[UR48][R20.64], P5 ;  /* 0xa7500000140e7fae */ /* 0x0003e8000a921870 */
[----:B------:R1:W-:Y:S04]  /*44a90*/  LDGSTS.E [R13+-0x58700], desc[UR48][R18.64], P5 ;  /* 0xa7900000120d7fae */ /* 0x0003e8000a921870 */
[----:B------:R-:W-:Y:S01]  /*44aa0*/  LDGSTS.E [R12+-0x58300], desc[UR48][R234.64], P5 ;  /* 0xa7d00000ea0c7fae */ /* 0x000fe2000a921870 */
[----:B--2---:R-:W-:-:S04]  /*44ab0*/  IMAD.WIDE R6, R241, 0x4, R6 ;  /* 0x00000004f1067825 */ /* 0x004fc800078e0206 */
[----:B---3--:R-:W-:Y:S01]  /*44ac0*/  IMAD.WIDE R16, R241, 0x4, R222 ;  /* 0x00000004f1107825 */ /* 0x008fe200078e02de */
[----:B------:R2:W-:Y:S04]  /*44ad0*/  STL.64 [R1+0x150], R6 ;  /* 0x0001500601007387 */ /* 0x0005e80000100a00 */
[----:B------:R4:W-:Y:S04]  /*44ae0*/  STL.64 [R1+0x148], R16 ;  /* 0x0001481001007387 */ /* 0x0009e80000100a00 */
[----:B------:R-:W-:Y:S04]  /*44af0*/  STL.64 [R1+0x19a0], R234 ;  /* 0x0019a0ea01007387 */ /* 0x000fe80000100a00 */
[----:B------:R-:W3:Y:S04]  /*44b00*/  LDL.LU.64 R224, [R1+0x1428] ;  /* 0x0014280001e07983 */ /* 0x000ee80000300a00 */
[----:B------:R-:W3:Y:S04]  /*44b10*/  LDL.LU.64 R226, [R1+0x1400] ;  /* 0x0014000001e27983 */ /* 0x000ee80000300a00 */
[----:B------:R-:W-:Y:S04]  /*44b20*/  LDGSTS.E [R11+-0x7fe80], desc[UR48][R6.64], P5 ;  /* 0x80180000060b7fae */ /* 0x000fe8000a921870 */
[----:B------:R-:W3:Y:S04]  /*44b30*/  LDL.LU.64 R228, [R1+0x13d0] ;  /* 0x0013d00001e47983 */ /* 0x000ee80000300a00 */
[----:B--2---:R-:W2:Y:S04]  /*44b40*/  LDL.LU.64 R6, [R1+0x13a0] ;  /* 0x0013a00001067983 */ /* 0x004ea80000300a00 */
[----:B------:R-:W2:Y:S01]  /*44b50*/  LDL.LU.64 R222, [R1+0x1370] ;  /* 0x0013700001de7983 */ /* 0x000ea20000300a00 */
[----:B------:R-:W-:-:S02]  /*44b60*/  VIADD R10, R247, 0x100000 ;  /* 0x00100000f70a7836 */ /* 0x000fc40000000000 */
[----:B------:R-:W-:-:S03]  /*44b70*/  IMAD.WIDE R24, R241, 0x4, R26 ;  /* 0x00000004f1187825 */ /* 0x000fc600078e021a */
[----:B------:R4:W-:Y:S01]  /*44b80*/  LDGSTS.E [R10+-0x7fa80], desc[UR48][R16.64], P5 ;  /* 0x80580000100a7fae */ /* 0x0009e2000a921870 */
[----:B------:R-:W-:-:S04]  /*44b90*/  IMAD.WIDE R22, R241, 0x4, R22 ;  /* 0x00000004f1167825 */ /* 0x000fc800078e0216 */
[C---:B-1----:R-:W-:Y:S01]  /*44ba0*/  IMAD.WIDE R20, R241.reuse, 0x4, R220 ;  /* 0x00000004f1147825 */ /* 0x042fe200078e02dc */
[----:B------:R-:W-:Y:S03]  /*44bb0*/  STL.64 [R1+0x140], R24 ;  /* 0x0001401801007387 */ /* 0x000fe60000100a00 */
[----:B------:R-:W-:Y:S01]  /*44bc0*/  IMAD.WIDE R18, R241, 0x4, R236 ;  /* 0x00000004f1127825 */ /* 0x000fe200078e02ec */
[----:B------:R1:W-:Y:S03]  /*44bd0*/  STL.64 [R1+0x138], R22 ;  /* 0x0001381601007387 */ /* 0x0003e60000100a00 */
[----:B------:R-:W-:Y:S02]  /*44be0*/  VIADD R14, R247, 0x100000 ;  /* 0x00100000f70e7836 */ /* 0x000fe40000000000 */
[----:B----4-:R-:W-:Y:S01]  /*44bf0*/  IMAD.WIDE R16, R241, 0x4, R230 ;  /* 0x00000004f1107825 */ /* 0x010fe200078e02e6 */
[----:B------:R4:W-:Y:S03]  /*44c00*/  STL.64 [R1+0x130], R20 ;  /* 0x0001301401007387 */ /* 0x0009e60000100a00 */
[C---:B------:R-:W-:Y:S01]  /*44c10*/  VIADD R13, R247.reuse, 0x100000 ;  /* 0x00100000f70d7836 */ /* 0x040fe20000000000 */
[----:B------:R4:W-:Y:S01]  /*44c20*/  STL.64 [R1+0x128], R18 ;  /* 0x0001281201007387 */ /* 0x0009e20000100a00 */
[----:B------:R-:W-:-:S03]  /*44c30*/  VIADD R12, R247, 0x100000 ;  /* 0x00100000f70c7836 */ /* 0x000fc60000000000 */
[----:B------:R3:W-:Y:S04]  /*44c40*/  LDGSTS.E [R14+-0x7f680], desc[UR48][R24.64], P5 ;  /* 0x80980000180e7fae */ /* 0x0007e8000a921870 */
[----:B------:R2:W-:Y:S04]  /*44c50*/  STL.64 [R1+0x120], R16 ;  /* 0x0001201001007387 */ /* 0x0005e80000100a00 */
[----:B------:R-:W-:Y:S04]  /*44c60*/  LDGSTS.E [R13+-0x7f280], desc[UR48][R22.64], P5 ;  /* 0x80d80000160d7fae */ /* 0x000fe8000a921870 */
[----:B------:R-:W2:Y:S04]  /*44c70*/  LDL.LU.64 R26, [R1+0x1340] ;  /* 0x00134000011a7983 */ /* 0x000ea80000300a00 */
[----:B------:R4:W-:Y:S04]  /*44c80*/  LDGSTS.E [R12+-0x7ee80], desc[UR48][R20.64], P5 ;  /* 0x81180000140c7fae */ /* 0x0009e8000a921870 */
[----:B-1----:R-:W2:Y:S04]  /*44c90*/  LDL.LU.64 R22, [R1+0x1310] ;  /* 0x0013100001167983 */ /* 0x002ea80000300a00 */
[----:B------:R-:W2:Y:S04]  /*44ca0*/  LDL.LU.64 R220, [R1+0x12e0] ;  /* 0x0012e00001dc7983 */ /* 0x000ea80000300a00 */
[----:B------:R-:W2:Y:S04]  /*44cb0*/  LDL.LU.64 R236, [R1+0x12b0] ;  /* 0x0012b00001ec7983 */ /* 0x000ea80000300a00 */
[----:B------:R-:W2:Y:S04]  /*44cc0*/  LDL.LU.64 R230, [R1+0x1280] ;  /* 0x0012800001e67983 */ /* 0x000ea80000300a00 */
[----:B------:R1:W-:Y:S04]  /*44cd0*/  LDGSTS.E [R11+-0x7ea80], desc[UR48][R18.64], P5 ;  /* 0x81580000120b7fae */ /* 0x0003e8000a921870 */
[----:B------:R2:W-:Y:S01]  /*44ce0*/  LDGSTS.E [R10+-0x7e680], desc[UR48][R16.64], P5 ;  /* 0x81980000100a7fae */ /* 0x0005e2000a921870 */
[----:B---3--:R-:W-:-:S04]  /*44cf0*/  IMAD.WIDE R24, R241, 0x4, R224 ;  /* 0x00000004f1187825 */ /* 0x008fc800078e02e0 */
[C---:B----4-:R-:W-:Y:S01]  /*44d00*/  IMAD.WIDE R20, R241.reuse, 0x4, R226 ;  /* 0x00000004f1147825 */ /* 0x050fe200078e02e2 */
[----:B------:R-:W-:Y:S03]  /*44d10*/  STL.64 [R1+0x118], R24 ;  /* 0x0001181801007387 */ /* 0x000fe60000100a00 */
[C---:B-1----:R-:W-:Y:S01]  /*44d20*/  IMAD.WIDE R18, R241.reuse, 0x4, R228 ;  /* 0x00000004f1127825 */ /* 0x042fe200078e02e4 */
[----:B------:R-:W-:Y:S03]  /*44d30*/  STL.64 [R1+0x110], R20 ;  /* 0x0001101401007387 */ /* 0x000fe60000100a00 */
[C---:B--2---:R-:W-:Y:S01]  /*44d40*/  IMAD.WIDE R6, R241.reuse, 0x4, R6 ;  /* 0x00000004f1067825 */ /* 0x044fe200078e0206 */
[----:B------:R-:W-:Y:S03]  /*44d50*/  STL.64 [R1+0x108], R18 ;  /* 0x0001081201007387 */ /* 0x000fe60000100a00 */
[C---:B------:R-:W-:Y:S01]  /*44d60*/  IMAD.WIDE R16, R241.reuse, 0x4, R222 ;  /* 0x00000004f1107825 */ /* 0x040fe200078e02de */
[----:B------:R1:W-:Y:S04]  /*44d70*/  STL.64 [R1+0x100], R6 ;  /* 0x0001000601007387 */ /* 0x0003e80000100a00 */
[----:B------:R2:W-:Y:S04]  /*44d80*/  LDGSTS.E [R14+-0x7e280], desc[UR48][R24.64], P5 ;  /* 0x81d80000180e7fae */ /* 0x0005e8000a921870 */
[----:B------:R3:W-:Y:S04]  /*44d90*/  STL.64 [R1+0xf8], R16 ;  /* 0x0000f81001007387 */ /* 0x0007e80000100a00 */
[----:B------:R4:W-:Y:S04]  /*44da0*/  LDGSTS.E [R13+-0x7de80], desc[UR48][R20.64], P5 ;  /* 0x82180000140d7fae */ /* 0x0009e8000a921870 */
[----:B------:R-:W3:Y:S04]  /*44db0*/  LDL.LU.64 R224, [R1+0x1250] ;  /* 0x0012500001e07983 */ /* 0x000ee80000300a00 */
[----:B------:R4:W-:Y:S04]  /*44dc0*/  LDGSTS.E [R12+-0x7da80], desc[UR48][R18.64], P5 ;  /* 0x82580000120c7fae */ /* 0x0009e8000a921870 */
[----:B------:R-:W3:Y:S04]  /*44dd0*/  LDL.LU.64 R226, [R1+0x11f0] ;  /* 0x0011f00001e27983 */ /* 0x000ee80000300a00 */
[----:B------:R-:W-:Y:S04]  /*44de0*/  LDGSTS.E [R11+-0x7d680], desc[UR48][R6.64], P5 ;  /* 0x82980000060b7fae */ /* 0x000fe8000a921870 */
[----:B------:R-:W3:Y:S04]  /*44df0*/  LDL.LU.64 R228, [R1+0x11b8] ;  /* 0x0011b80001e47983 */ /* 0x000ee80000300a00 */
[----:B------:R3:W-:Y:S04]  /*44e00*/  LDGSTS.E [R10+-0x7d280], desc[UR48][R16.64], P5 ;  /* 0x82d80000100a7fae */ /* 0x0007e8000a921870 */
[----:B-1----:R-:W3:Y:S04]  /*44e10*/  LDL.LU.64 R6, [R1+0x1180] ;  /* 0x0011800001067983 */ /* 0x002ee80000300a00 */
[----:B------:R-:W3:Y:S01]  /*44e20*/  LDL.LU.64 R222, [R1+0x1148] ;  /* 0x0011480001de7983 */ /* 0x000ee20000300a00 */
[----:B--2---:R-:W-:-:S04]  /*44e30*/  IMAD.WIDE R24, R241, 0x4, R26 ;  /* 0x00000004f1187825 */ /* 0x004fc800078e021a */
[C---:B------:R-:W-:Y:S01]  /*44e40*/  IMAD.WIDE R22, R241.reuse, 0x4, R22 ;  /* 0x00000004f1167825 */ /* 0x040fe200078e0216 */
[----:B------:R-:W-:Y:S03]  /*44e50*/  STL.64 [R1+0xf0], R24 ;  /* 0x0000f01801007387 */ /* 0x000fe60000100a00 */
[C---:B----4-:R-:W-:Y:S01]  /*44e60*/  IMAD.WIDE R20, R241.reuse, 0x4, R220 ;  /* 0x00000004f1147825 */ /* 0x050fe200078e02dc */
[----:B------:R1:W-:Y:S03]  /*44e70*/  STL.64 [R1+0xe8], R22 ;  /* 0x0000e81601007387 */ /* 0x0003e60000100a00 */
[C---:B------:R-:W-:Y:S01]  /*44e80*/  IMAD.WIDE R18, R241.reuse, 0x4, R236 ;  /* 0x00000004f1127825 */ /* 0x040fe200078e02ec */
[----:B------:R2:W-:Y:S03]  /*44e90*/  STL.64 [R1+0xe0], R20 ;  /* 0x0000e01401007387 */ /* 0x0005e60000100a00 */
[C---:B---3--:R-:W-:Y:S01]  /*44ea0*/  IMAD.WIDE R16, R241.reuse, 0x4, R230 ;  /* 0x00000004f1107825 */ /* 0x048fe200078e02e6 */
[----:B------:R3:W-:Y:S04]  /*44eb0*/  STL.64 [R1+0xd8], R18 ;  /* 0x0000d81201007387 */ /* 0x0007e80000100a00 */
[----:B------:R4:W-:Y:S04]  /*44ec0*/  LDGSTS.E [R14+-0x7ce80], desc[UR48][R24.64], P5 ;  /* 0x83180000180e7fae */ /* 0x0009e8000a921870 */
[----:B------:R3:W-:Y:S04]  /*44ed0*/  STL.64 [R1+0xd0], R16 ;  /* 0x0000d01001007387 */ /* 0x0007e80000100a00 */
[----:B------:R-:W-:Y:S04]  /*44ee0*/  LDGSTS.E [R13+-0x7ca80], desc[UR48][R22.64], P5 ;  /* 0x83580000160d7fae */ /* 0x000fe8000a921870 */
[----:B------:R-:W3:Y:S04]  /*44ef0*/  LDL.LU.64 R26, [R1+0x1118] ;  /* 0x00111800011a7983 */ /* 0x000ee80000300a00 */
[----:B------:R2:W-:Y:S04]  /*44f00*/  LDGSTS.E [R12+-0x7c680], desc[UR48][R20.64], P5 ;  /* 0x83980000140c7fae */ /* 0x0005e8000a921870 */
[----:B-1----:R-:W3:Y:S04]  /*44f10*/  LDL.LU.64 R22, [R1+0x10f0] ;  /* 0x0010f00001167983 */ /* 0x002ee80000300a00 */
[----:B------:R-:W3:Y:S04]  /*44f20*/  LDL.LU.64 R220, [R1+0x10c8] ;  /* 0x0010c80001dc7983 */ /* 0x000ee80000300a00 */
[----:B------:R-:W3:Y:S04]  /*44f30*/  LDL.LU.64 R236, [R1+0x10a0] ;  /* 0x0010a00001ec7983 */ /* 0x000ee80000300a00 */
[----:B------:R-:W3:Y:S04]  /*44f40*/  LDL.LU.64 R230, [R1+0x1078] ;  /* 0x0010780001e67983 */ /* 0x000ee80000300a00 */
[----:B------:R3:W-:Y:S04]  /*44f50*/  LDGSTS.E [R11+-0x7c280], desc[UR48][R18.64], P5 ;  /* 0x83d80000120b7fae */ /* 0x0007e8000a921870 */
[----:B------:R1:W-:Y:S01]  /*44f60*/  LDGSTS.E [R10+-0x7be80], desc[UR48][R16.64], P5 ;  /* 0x84180000100a7fae */ /* 0x0003e2000a921870 */
[----:B----4-:R-:W-:-:S04]  /*44f70*/  IMAD.WIDE R24, R241, 0x4, R224 ;  /* 0x00000004f1187825 */ /* 0x010fc800078e02e0 */
[C---:B--2---:R-:W-:Y:S01]  /*44f80*/  IMAD.WIDE R20, R241.reuse, 0x4, R226 ;  /* 0x00000004f1147825 */ /* 0x044fe200078e02e2 */
[----:B------:R-:W-:Y:S03]  /*44f90*/  STL.64 [R1+0xc8], R24 ;  /* 0x0000c81801007387 */ /* 0x000fe60000100a00 */
[C---:B---3--:R-:W-:Y:S01]  /*44fa0*/  IMAD.WIDE R18, R241.reuse, 0x4, R228 ;  /* 0x00000004f1127825 */ /* 0x048fe200078e02e4 */
[----:B------:R-:W-:Y:S03]  /*44fb0*/  STL.64 [R1+0xc0], R20 ;  /* 0x0000c01401007387 */ /* 0x000fe60000100a00 */
[C---:B------:R-:W-:Y:S01]  /*44fc0*/  IMAD.WIDE R6, R241.reuse, 0x4, R6 ;  /* 0x00000004f1067825 */ /* 0x040fe200078e0206 */
[----:B------:R-:W-:Y:S03]  /*44fd0*/  STL.64 [R1+0xb8], R18 ;  /* 0x0000b81201007387 */ /* 0x000fe60000100a00 */
[C---:B-1----:R-:W-:Y:S01]  /*44fe0*/  IMAD.WIDE R16, R241.reuse, 0x4, R222 ;  /* 0x00000004f1107825 */ /* 0x042fe200078e02de */
[----:B------:R1:W-:Y:S04]  /*44ff0*/  LDGSTS.E [R14+-0x7ba80], desc[UR48][R24.64], P5 ;  /* 0x84580000180e7fae */ /* 0x0003e8000a921870 */
[----:B------:R2:W-:Y:S04]  /*45000*/  STL.64 [R1+0xb0], R6 ;  /* 0x0000b00601007387 */ /* 0x0005e80000100a00 */
[----:B------:R3:W-:Y:S04]  /*45010*/  LDGSTS.E [R13+-0x7b680], desc[UR48][R20.64], P5 ;  /* 0x84980000140d7fae */ /* 0x0007e8000a921870 */
[----:B------:R4:W-:Y:S04]  /*45020*/  STL.64 [R1+0xa8], R16 ;  /* 0x0000a81001007387 */ /* 0x0009e80000100a00 */
[----:B------:R4:W-:Y:S04]  /*45030*/  LDGSTS.E [R12+-0x7b280], desc[UR48][R18.64], P5 ;  /* 0x84d80000120c7fae */ /* 0x0009e8000a921870 */
[----:B------:R-:W4:Y:S04]  /*45040*/  LDL.LU.64 R224, [R1+0xe70] ;  /* 0x000e700001e07983 */ /* 0x000f280000300a00 */
[----:B------:R-:W-:Y:S04]  /*45050*/  LDGSTS.E [R11+-0x7ae80], desc[UR48][R6.64], P5 ;  /* 0x85180000060b7fae */ /* 0x000fe8000a921870 */
[----:B------:R-:W4:Y:S04]  /*45060*/  LDL.LU.64 R226, [R1+0xe50] ;  /* 0x000e500001e27983 */ /* 0x000f280000300a00 */
[----:B------:R4:W-:Y:S04]  /*45070*/  LDGSTS.E [R10+-0x7aa80], desc[UR48][R16.64], P5 ;  /* 0x85580000100a7fae */ /* 0x0009e8000a921870 */
[----:B--2---:R-:W2:Y:S04]  /*45080*/  LDL.LU.64 R6, [R1+0xe30] ;  /* 0x000e300001067983 */ /* 0x004ea80000300a00 */
[----:B------:R-:W2:Y:S04]  /*45090*/  LDL.LU.64 R228, [R1+0xe10] ;  /* 0x000e100001e47983 */ /* 0x000ea80000300a00 */
[----:B------:R-:W2:Y:S01]  /*450a0*/  LDL.LU.64 R222, [R1+0xdf0] ;  /* 0x000df00001de7983 */ /* 0x000ea20000300a00 */
[----:B-1----:R-:W-:-:S04]  /*450b0*/  IMAD.WIDE R24, R241, 0x4, R26 ;  /* 0x00000004f1187825 */ /* 0x002fc800078e021a */
[C---:B------:R-:W-:Y:S01]  /*450c0*/  IMAD.WIDE R22, R241.reuse, 0x4, R22 ;  /* 0x00000004f1167825 */ /* 0x040fe200078e0216 */
[----:B------:R-:W-:Y:S03]  /*450d0*/  STL.64 [R1+0xa0], R24 ;  /* 0x0000a01801007387 */ /* 0x000fe60000100a00 */
[C---:B---3--:R-:W-:Y:S01]  /*450e0*/  IMAD.WIDE R20, R241.reuse, 0x4, R220 ;  /* 0x00000004f1147825 */ /* 0x048fe200078e02dc */
[----:B------:R1:W-:Y:S03]  /*450f0*/  STL.64 [R1+0x98], R22 ;  /* 0x0000981601007387 */ /* 0x0003e60000100a00 */
[C---:B----4-:R-:W-:Y:S01]  /*45100*/  IMAD.WIDE R18, R241.reuse, 0x4, R236 ;  /* 0x00000004f1127825 */ /* 0x050fe200078e02ec */
[----:B------:R3:W-:Y:S03]  /*45110*/  STL.64 [R1+0x90], R20 ;  /* 0x0000901401007387 */ /* 0x0007e60000100a00 */
[C---:B------:R-:W-:Y:S01]  /*45120*/  IMAD.WIDE R16, R241.reuse, 0x4, R230 ;  /* 0x00000004f1107825 */ /* 0x040fe200078e02e6 */
[----:B------:R4:W-:Y:S04]  /*45130*/  STL.64 [R1+0x88], R18 ;  /* 0x0000881201007387 */ /* 0x0009e80000100a00 */
[----:B------:R3:W-:Y:S04]  /*45140*/  LDGSTS.E [R14+-0x7a680], desc[UR48][R24.64], P5 ;  /* 0x85980000180e7fae */ /* 0x0007e8000a921870 */
[----:B------:R4:W-:Y:S04]  /*45150*/  STL.64 [R1+0x80], R16 ;  /* 0x0000801001007387 */ /* 0x0009e80000100a00 */
[----:B------:R-:W-:Y:S04]  /*45160*/  LDGSTS.E [R13+-0x7a280], desc[UR48][R22.64], P5 ;  /* 0x85d80000160d7fae */ /* 0x000fe8000a921870 */
[----:B------:R-:W4:Y:S04]  /*45170*/  LDL.LU.64 R26, [R1+0xdd0] ;  /* 0x000dd000011a7983 */ /* 0x000f280000300a00 */
[----:B------:R3:W-:Y:S04]  /*45180*/  LDGSTS.E [R12+-0x79e80], desc[UR48][R20.64], P5 ;  /* 0x86180000140c7fae */ /* 0x0007e8000a921870 */
[----:B-1----:R-:W4:Y:S04]  /*45190*/  LDL.LU.64 R22, [R1+0xdb0] ;  /* 0x000db00001167983 */ /* 0x002f280000300a00 */
[----:B------:R-:W4:Y:S04]  /*451a0*/  LDL.LU.64 R220, [R1+0xd68] ;  /* 0x000d680001dc7983 */ /* 0x000f280000300a00 */
[----:B------:R4:W-:Y:S04]  /*451b0*/  LDGSTS.E [R11+-0x79a80], desc[UR48][R18.64], P5 ;  /* 0x86580000120b7fae */ /* 0x0009e8000a921870 */
[----:B------:R-:W4:Y:S04]  /*451c0*/  LDL.LU.64 R236, [R1+0xcd8] ;  /* 0x000cd80001ec7983 */ /* 0x000f280000300a00 */
[----:B------:R1:W-:Y:S04]  /*451d0*/  LDGSTS.E [R10+-0x79680], desc[UR48][R16.64], P5 ;  /* 0x86980000100a7fae */ /* 0x0003e8000a921870 */
[----:B------:R-:W4:Y:S01]  /*451e0*/  LDL.LU.64 R230, [R1+0xc70] ;  /* 0x000c700001e67983 */ /* 0x000f220000300a00 */
[----:B---3--:R-:W-:-:S04]  /*451f0*/  IMAD.WIDE R24, R241, 0x4, R224 ;  /* 0x00000004f1187825 */ /* 0x008fc800078e02e0 */
[C---:B------:R-:W-:Y:S01]  /*45200*/  IMAD.WIDE R20, R241.reuse, 0x4, R226 ;  /* 0x00000004f1147825 */ /* 0x040fe200078e02e2 */
[----:B------:R3:W-:Y:S03]  /*45210*/  STL.64 [R1+0x78], R24 ;  /* 0x0000781801007387 */ /* 0x0007e60000100a00 */
[C---:B--2---:R-:W-:Y:S01]  /*45220*/  IMAD.WIDE R6, R241.reuse, 0x4, R6 ;  /* 0x00000004f1067825 */ /* 0x044fe200078e0206 */
[----:B------:R-:W-:Y:S03]  /*45230*/  STL.64 [R1+0x70], R20 ;  /* 0x0000701401007387 */ /* 0x000fe60000100a00 */
[C---:B----4-:R-:W-:Y:S01]  /*45240*/  IMAD.WIDE R18, R241.reuse, 0x4, R228 ;  /* 0x00000004f1127825 */ /* 0x050fe200078e02e4 */
[----:B------:R2:W-:Y:S03]  /*45250*/  STL.64 [R1+0x68], R6 ;  /* 0x0000680601007387 */ /* 0x0005e60000100a00 */
[C---:B-1----:R-:W-:Y:S01]  /*45260*/  IMAD.WIDE R16, R241.reuse, 0x4, R222 ;  /* 0x00000004f1107825 */ /* 0x042fe200078e02de */
[----:B------:R1:W-:Y:S04]  /*45270*/  STL.64 [R1+0x60], R18 ;  /* 0x0000601201007387 */ /* 0x0003e80000100a00 */
[----:B------:R-:W4:Y:S04]  /*45280*/  LDL.LU.64 R224, [R1+0xc30] ;  /* 0x000c300001e07983 */ /* 0x000f280000300a00 */
[----:B------:R1:W-:Y:S04]  /*45290*/  STL.64 [R1+0x58], R16 ;  /* 0x0000581001007387 */ /* 0x0003e80000100a00 */
[----:B------:R3:W-:Y:S04]  /*452a0*/  LDGSTS.E [R14+-0x79280], desc[UR48][R24.64], P5 ;  /* 0x86d80000180e7fae */ /* 0x0007e8000a921870 */
[----:B------:R-:W4:Y:S04]  /*452b0*/  LDL.LU.64 R226, [R1+0xc18] ;  /* 0x000c180001e27983 */ /* 0x000f280000300a00 */
[----:B------:R1:W-:Y:S04]  /*452c0*/  LDGSTS.E [R13+-0x78e80], desc[UR48][R20.64], P5 ;  /* 0x87180000140d7fae */ /* 0x0003e8000a921870 */
[----:B------:R-:W4:Y:S04]  /*452d0*/  LDL.LU.64 R228, [R1+0xbe0] ;  /* 0x000be00001e47983 */ /* 0x000f280000300a00 */
[----:B------:R-:W4:Y:S04]  /*452e0*/  LDL.LU.64 R222, [R1+0x6f8] ;  /* 0x0006f80001de7983 */ /* 0x000f280000300a00 */
[----:B------:R-:W-:Y:S01]  /*452f0*/  LDGSTS.E [R12+-0x78a80], desc[UR48][R6.64], P5 ;  /* 0x87580000060c7fae */ /* 0x000fe2000a921870 */
[----:B---3--:R-:W-:-:S03]  /*45300*/  IMAD.WIDE R24, R241, 0x4, R26 ;  /* 0x00000004f1187825 */ /* 0x008fc600078e021a */
[----:B------:R3:W-:Y:S04]  /*45310*/  LDGSTS.E [R11+-0x78680], desc[UR48][R18.64], P5 ;  /* 0x87980000120b7fae */ /* 0x0007e8000a921870 */
[----:B------:R3:W-:Y:S04]  /*45320*/  LDGSTS.E [R10+-0x78280], desc[UR48][R16.64], P5 ;  /* 0x87d80000100a7fae */ /* 0x0007e8000a921870 */
[----:B--2---:R-:W2:Y:S01]  /*45330*/  LDL.LU.64 R6, [R1+0x6c0] ;  /* 0x0006c00001067983 */ /* 0x004ea20000300a00 */
[----:B------:R-:W-:-:S04]  /*45340*/  IMAD.WIDE R22, R241, 0x4, R22 ;  /* 0x00000004f1167825 */ /* 0x000fc800078e0216 */
[C---:B-1----:R-:W-:Y:S01]  /*45350*/  IMAD.WIDE R20, R241.reuse, 0x4, R220 ;  /* 0x00000004f1147825 */ /* 0x042fe200078e02dc */
[----:B------:R-:W-:Y:S04]  /*45360*/  STL.64 [R1+0x50], R24 ;  /* 0x0000501801007387 */ /* 0x000fe80000100a00 */
[----:B------:R4:W-:Y:S01]  /*45370*/  STL.64 [R1+0x48], R22 ;  /* 0x0000481601007387 */ /* 0x0009e20000100a00 */
[----:B---3--:R-:W-:-:S03]  /*45380*/  IMAD.WIDE R18, R241, 0x4, R236 ;  /* 0x00000004f1127825 */ /* 0x008fc600078e02ec */
[----:B------:R1:W-:Y:S04]  /*45390*/  STL.64 [R1+0x40], R20 ;  /* 0x0000401401007387 */ /* 0x0003e80000100a00 */
[----:B------:R-:W3:Y:S01]  /*453a0*/  LDL.LU.64 R220, [R1+0x6a8] ;  /* 0x0006a80001dc7983 */ /* 0x000ee20000300a00 */
[----:B------:R-:W-:-:S03]  /*453b0*/  IMAD.WIDE R16, R241, 0x4, R230 ;  /* 0x00000004f1107825 */ /* 0x000fc600078e02e6 */
[----:B------:R-:W-:Y:S04]  /*453c0*/  LDGSTS.E [R14+-0x5fe80], desc[UR48][R24.64], P5 ;  /* 0xa0180000180e7fae */ /* 0x000fe8000a921870 */
[----:B------:R1:W-:Y:S04]  /*453d0*/  STL.64 [R1+0x38], R18 ;  /* 0x0000381201007387 */ /* 0x0003e80000100a00 */
[----:B------:R4:W-:Y:S04]  /*453e0*/  LDGSTS.E [R13+-0x5fa80], desc[UR48][R22.64], P5 ;  /* 0xa0580000160d7fae */ /* 0x0009e8000a921870 */
[----:B------:R-:W3:Y:S04]  /*453f0*/  LDL.LU.64 R236, [R1+0x688] ;  /* 0x0006880001ec7983 */ /* 0x000ee80000300a00 */
[----:B------:R1:W-:Y:S04]  /*45400*/  LDGSTS.E [R12+-0x5f680], desc[UR48][R20.64], P5 ;  /* 0xa0980000140c7fae */ /* 0x0003e8000a921870 */
[----:B------:R1:W-:Y:S04]  /*45410*/  STL.64 [R1+0x30], R16 ;  /* 0x0000301001007387 */ /* 0x0003e80000100a00 */
[----:B------:R1:W-:Y:S04]  /*45420*/  LDGSTS.E [R11+-0x5f280], desc[UR48][R18.64], P5 ;  /* 0xa0d80000120b7fae */ /* 0x0003e8000a921870 */
[----:B------:R-:W3:Y:S04]  /*45430*/  LDL.LU.64 R230, [R1+0x668] ;  /* 0x0006680001e67983 */ /* 0x000ee80000300a00 */
[----:B------:R1:W-:Y:S01]  /*45440*/  LDGSTS.E [R10+-0x5ee80], desc[UR48][R16.64], P5 ;  /* 0xa1180000100a7fae */ /* 0x0003e2000a921870 */
[----:B----4-:R-:W-:-:S05]  /*45450*/  IMAD.WIDE R22, R241, 0x4, R224 ;  /* 0x00000004f1167825 */ /* 0x010fca00078e02e0 */
[----:B------:R4:W-:Y:S04]  /*45460*/  STL.64 [R1+0x28], R22 ;  /* 0x0000281601007387 */ /* 0x0009e80000100a00 */
[----:B------:R-:W-:Y:S01]  /*45470*/  LDGSTS.E [R14+-0x5ea80], desc[UR48][R22.64], P5 ;  /* 0xa1580000160e7fae */ /* 0x000fe2000a921870 */
[----:B-1----:R-:W-:-:S04]  /*45480*/  IMAD.WIDE R20, R241, 0x4, R226 ;  /* 0x00000004f1147825 */ /* 0x002fc800078e02e2 */
[C---:B------:R-:W-:Y:S01]  /*45490*/  IMAD.WIDE R18, R241.reuse, 0x4, R228 ;  /* 0x00000004f1127825 */ /* 0x040fe200078e02e4 */
[----:B------:R-:W-:Y:S03]  /*454a0*/  STL.64 [R1+0x20], R20 ;  /* 0x0000201401007387 */ /* 0x000fe60000100a00 */
[C---:B------:R-:W-:Y:S01]  /*454b0*/  IMAD.WIDE R16, R241.reuse, 0x4, R222 ;  /* 0x00000004f1107825 */ /* 0x040fe200078e02de */
[----:B------:R-:W-:Y:S04]  /*454c0*/  STL.64 [R1+0x18], R18 ;  /* 0x0000181201007387 */ /* 0x000fe80000100a00 */
[----:B------:R-:W-:Y:S04]  /*454d0*/  STL.64 [R1+0x10], R16 ;  /* 0x0000101001007387 */ /* 0x000fe80000100a00 */
[----:B------:R-:W-:Y:S04]  /*454e0*/  LDGSTS.E [R13+-0x5e680], desc[UR48][R20.64], P5 ;  /* 0xa1980000140d7fae */ /* 0x000fe8000a921870 */
[----:B------:R3:W-:Y:S01]  /*454f0*/  LDGSTS.E [R12+-0x5e280], desc[UR48][R18.64], P5 ;  /* 0xa1d80000120c7fae */ /* 0x0007e2000a921870 */
[----:B--2---:R-:W-:-:S03]  /*45500*/  IMAD.WIDE R6, R241, 0x4, R6 ;  /* 0x00000004f1067825 */ /* 0x004fc600078e0206 */
[----:B------:R1:W-:Y:S04]  /*45510*/  LDGSTS.E [R11+-0x5de80], desc[UR48][R16.64], P5 ;  /* 0xa2180000100b7fae */ /* 0x0003e8000a921870 */
[----:B------:R2:W-:Y:S04]  /*45520*/  STL.64 [R1+0x8], R6 ;  /* 0x0000080601007387 */ /* 0x0005e80000100a00 */
[----:B----4-:R-:W4:Y:S04]  /*45530*/  LDL.LU.64 R22, [R1+0x158] ;  /* 0x0001580001167983 */ /* 0x010f280000300a00 */
[----:B------:R-:W4:Y:S04]  /*45540*/  LDL.LU.64 R226, [R1+0x168] ;  /* 0x0001680001e27983 */ /* 0x000f280000300a00 */
[----:B------:R-:W4:Y:S04]  /*45550*/  LDL.LU.64 R222, [R1+0x178] ;  /* 0x0001780001de7983 */ /* 0x000f280000300a00 */
[----:B------:R1:W-:Y:S04]  /*45560*/  LDGSTS.E [R10+-0x5da80], desc[UR48][R6.64], P5 ;  /* 0xa2580000060a7fae */ /* 0x0003e8000a921870 */
[----:B--2---:R-:W2:Y:S01]  /*45570*/  LDL.LU.64 R6, [R1+0x188] ;  /* 0x0001880001067983 */ /* 0x004ea20000300a00 */
[----:B---3--:R-:W-:Y:S01]  /*45580*/  IMAD.WIDE R18, R241, 0x4, R220 ;  /* 0x00000004f1127825 */ /* 0x008fe200078e02dc */
[----:B-1----:R-:W-:-:S04]  /*45590*/  IADD3 R16, R247, 0x100000, RZ ;  /* 0x00100000f7107810 */ /* 0x002fc80007ffe0ff */
[----:B------:R1:W-:Y:S01]  /*455a0*/  STL.64 [R1], R18 ;  /* 0x0000001201007387 */ /* 0x0003e20000100a00 */
[----:B------:R-:W-:-:S03]  /*455b0*/  IMAD.WIDE R238, R241, 0x4, R236 ;  /* 0x00000004f1ee7825 */ /* 0x000fc600078e02ec */
[----:B------:R-:W3:Y:S01]  /*455c0*/  LDL.LU.64 R42, [R1+0x198] ;  /* 0x00019800012a7983 */ /* 0x000ee20000300a00 */
[----:B------:R-:W-:-:S03]  /*455d0*/  VIADD R15, R247, 0x100000 ;  /* 0x00100000f70f7836 */ /* 0x000fc60000000000 */
[----:B------:R-:W3:Y:S01]  /*455e0*/  LDL.LU.64 R30, [R1+0x1a8] ;  /* 0x0001a800011e7983 */ /* 0x000ee20000300a00 */
[----:B------:R-:W-:-:S03]  /*455f0*/  IMAD.WIDE R10, R241, 0x4, R114 ;  /* 0x00000004f10a7825 */ /* 0x000fc600078e0272 */
[----:B------:R-:W3:Y:S01]  /*45600*/  LDL.LU.64 R224, [R1+0x1b8] ;  /* 0x0001b80001e07983 */ /* 0x000ee20000300a00 */
[----:B------:R-:W-:-:S03]  /*45610*/  IMAD.WIDE R236, R241, 0x4, R230 ;  /* 0x00000004f1ec7825 */ /* 0x000fc600078e02e6 */
[----:B------:R-:W3:Y:S01]  /*45620*/  LDL.LU.64 R228, [R1+0x1c8] ;  /* 0x0001c80001e47983 */ /* 0x000ee20000300a00 */
[----:B------:R-:W-:-:S03]  /*45630*/  IMAD.WIDE R230, R241, 0x4, R106 ;  /* 0x00000004f1e67825 */ /* 0x000fc600078e026a */
[----:B------:R-:W3:Y:S04]  /*45640*/  LDL.LU.64 R220, [R1+0x1d8] ;  /* 0x0001d80001dc7983 */ /* 0x000ee80000300a00 */
[----:B------:R4:W-:Y:S04]  /*45650*/  LDGSTS.E [R16+-0x5d680], desc[UR48][R18.64], P5 ;  /* 0xa298000012107fae */ /* 0x0009e8000a921870 */
[----:B------:R3:W-:Y:S04]  /*45660*/  STL.64 [R1+0x1948], R238 ;  /* 0x001948ee01007387 */ /* 0x0007e80000100a00 */
[----:B------:R-:W-:Y:S04]  /*45670*/  LDGSTS.E [R15+-0x5d280], desc[UR48][R238.64], P5 ;  /* 0xa2d80000ee0f7fae */ /* 0x000fe8000a921870 */
[----:B------:R-:W-:Y:S04]  /*45680*/  STL.64 [R1+0x1950], R236 ;  /* 0x001950ec01007387 */ /* 0x000fe80000100a00 */
[----:B------:R-:W-:Y:S04]  /*45690*/  LDGSTS.E [R14+-0x5ce80], desc[UR48][R236.64], P5 ;  /* 0xa3180000ec0e7fae */ /* 0x000fe8000a921870 */
[----:B------:R-:W-:Y:S04]  /*456a0*/  STL.64 [R1+0x1958], R230 ;  /* 0x001958e601007387 */ /* 0x000fe80000100a00 */
[----:B------:R-:W-:Y:S04]  /*456b0*/  LDGSTS.E [R13+-0x5ca80], desc[UR48][R230.64], P5 ;  /* 0xa3580000e60d7fae */ /* 0x000fe8000a921870 */
[----:B------:R-:W-:Y:S04]  /*456c0*/  STL.64 [R1+0x1960], R10 ;  /* 0x0019600a01007387 */ /* 0x000fe80000100a00 */
[----:B------:R1:W-:Y:S04]  /*456d0*/  LDGSTS.E [R12+-0x5c680], desc[UR48][R10.64], P5 ;  /* 0xa39800000a0c7fae */ /* 0x0003e8000a921870 */
[----:B------:R-:W3:Y:S04]  /*456e0*/  LDL.LU.64 R38, [R1+0x1e8] ;  /* 0x0001e80001267983 */ /* 0x000ee80000300a00 */
[----:B------:R-:W3:Y:S01]  /*456f0*/  LDL.LU.64 R218, [R1+0x1f8] ;  /* 0x0001f80001da7983 */ /* 0x000ee20000300a00 */
[----:B----4-:R-:W-:-:S04]  /*45700*/  IMAD.WIDE R16, R241, 0x4, R22 ;  /* 0x00000004f1107825 */ /* 0x010fc800078e0216 */
[C---:B-1----:R-:W-:Y:S02]  /*45710*/  IMAD.WIDE R12, R241.reuse, 0x4, R226 ;  /* 0x00000004f10c7825 */ /* 0x042fe400078e02e2 */
[----:B------:R-:W4:Y:S02]  /*45720*/  LDL.LU.64 R226, [R1+0x208] ;  /* 0x0002080001e27983 */ /* 0x000f240000300a00 */
[C---:B------:R-:W-:Y:S02]  /*45730*/  IMAD.WIDE R18, R241.reuse, 0x4, R222 ;  /* 0x00000004f1127825 */ /* 0x040fe400078e02de */
[----:B------:R-:W4:Y:S02]  /*45740*/  LDL.LU.64 R222, [R1+0x218] ;  /* 0x0002180001de7983 */ /* 0x000f240000300a00 */
[----:B--2---:R-:W-:Y:S02]  /*45750*/  IMAD.WIDE R22, R241, 0x4, R6 ;  /* 0x00000004f1167825 */ /* 0x004fe400078e0206 */
[----:B------:R-:W2:Y:S02]  /*45760*/  LDL.LU.64 R6, [R1+0x228] ;  /* 0x0002280001067983 */ /* 0x000ea40000300a00 */
[----:B------:R-:W-:-:S02]  /*45770*/  VIADD R26, R247, 0x100000 ;  /* 0x00100000f71a7836 */ /* 0x000fc40000000000 */
[----:B------:R-:W-:-:S04]  /*45780*/  IMAD.WIDE R14, R241, 0x4, R232 ;  /* 0x00000004f10e7825 */ /* 0x000fc800078e02e8 */
[C---:B------:R-:W-:Y:S01]  /*45790*/  VIADD R25, R247.reuse, 0x100000 ;  /* 0x00100000f7197836 */ /* 0x040fe20000000000 */
[----:B------:R3:W-:Y:S01]  /*457a0*/  LDGSTS.E [R26+-0x5c280], desc[UR48][R14.64], P5 ;  /* 0xa3d800000e1a7fae */ /* 0x0007e2000a921870 */
[C---:B------:R-:W-:Y:S02]  /*457b0*/  VIADD R24, R247.reuse, 0x100000 ;  /* 0x00100000f7187836 */ /* 0x040fe40000000000 */
[C---:B------:R-:W-:Y:S01]  /*457c0*/  VIADD R21, R247.reuse, 0x100000 ;  /* 0x00100000f7157836 */ /* 0x040fe20000000000 */
[----:B------:R-:W-:Y:S01]  /*457d0*/  STL.64 [R1+0x1968], R14 ;  /* 0x0019680e01007387 */ /* 0x000fe20000100a00 */
[----:B------:R-:W-:-:S03]  /*457e0*/  VIADD R20, R247, 0x100000 ;  /* 0x00100000f7147836 */ /* 0x000fc60000000000 */
[----:B------:R-:W-:Y:S01]  /*457f0*/  LDGSTS.E [R25+-0x5be80], desc[UR48][R16.64], P5 ;  /* 0xa418000010197fae */ /* 0x000fe2000a921870 */
[----:B------:R-:W-:-:S03]  /*45800*/  VIADD R36, R247, 0x100000 ;  /* 0x00100000f7247836 */ /* 0x000fc60000000000 */
[----:B------:R-:W-:Y:S01]  /*45810*/  STL.64 [R1+0x1970], R16 ;  /* 0x0019701001007387 */ /* 0x000fe20000100a00 */
[----:B------:R-:W-:-:S03]  /*45820*/  IADD3 R35, R247, 0x100000, RZ ;  /* 0x00100000f7237810 */ /* 0x000fc60007ffe0ff */
[----:B------:R1:W-:Y:S04]  /*45830*/  LDGSTS.E [R24+-0x5ba80], desc[UR48][R12.64], P5 ;  /* 0xa45800000c187fae */ /* 0x0003e8000a921870 */
[----:B------:R-:W-:Y:S01]  /*45840*/  STL.64 [R1+0x1978], R12 ;  /* 0x0019780c01007387 */ /* 0x000fe20000100a00 */
[----:B------:R-:W-:-:S03]  /*45850*/  VIADD R34, R247, 0x100000 ;  /* 0x00100000f7227836 */ /* 0x000fc60000000000 */
[----:B------:R-:W-:Y:S01]  /*45860*/  LDGSTS.E [R21+-0x5b680], desc[UR48][R18.64], P5 ;  /* 0xa498000012157fae */ /* 0x000fe2000a921870 */
[----:B---3--:R-:W-:-:S03]  /*45870*/  IMAD.WIDE R26, R241, 0x4, R224 ;  /* 0x00000004f11a7825 */ /* 0x008fc600078e02e0 */
[----:B------:R3:W-:Y:S01]  /*45880*/  STL.64 [R1+0x1940], R18 ;  /* 0x0019401201007387 */ /* 0x0007e20000100a00 */
[----:B-1----:R-:W-:-:S03]  /*45890*/  IMAD.WIDE R24, R241, 0x4, R42 ;  /* 0x00000004f1187825 */ /* 0x002fc600078e022a */
[----:B------:R1:W-:Y:S01]  /*458a0*/  LDGSTS.E [R20+-0x5b280], desc[UR48][R22.64], P5 ;  /* 0xa4d8000016147fae */ /* 0x0003e2000a921870 */
[----:B------:R-:W-:-:S03]  /*458b0*/  VIADD R29, R247, 0x100000 ;  /* 0x00100000f71d7836 */ /* 0x000fc60000000000 */
[----:B------:R3:W-:Y:S01]  /*458c0*/  STL.64 [R1+0x1980], R22 ;  /* 0x0019801601007387 */ /* 0x0007e20000100a00 */
[----:B------:R-:W-:-:S03]  /*458d0*/  VIADD R28, R247, 0x100000 ;  /* 0x00100000f71c7836 */ /* 0x000fc60000000000 */
[----:B------:R-:W3:Y:S01]  /*458e0*/  LDL.LU.64 R64, [R1+0x238] ;  /* 0x0002380001407983 */ /* 0x000ee20000300a00 */
[----:B------:R-:W-:-:S03]  /*458f0*/  IMAD.WIDE R32, R241, 0x4, R220 ;  /* 0x00000004f1207825 */ /* 0x000fc600078e02dc */
[----:B------:R-:W3:Y:S01]  /*45900*/  LDL.LU.64 R58, [R1+0x248] ;  /* 0x00024800013a7983 */ /* 0x000ee20000300a00 */
[----:B-1----:R-:W-:-:S03]  /*45910*/  IMAD.WIDE R20, R241, 0x4, R30 ;  /* 0x00000004f1147825 */ /* 0x002fc600078e021e */
[----:B------:R-:W-:Y:S01]  /*45920*/  LDGSTS.E [R36+-0x5ae80], desc[UR48][R24.64], P5 ;  /* 0xa518000018247fae */ /* 0x000fe2000a921870 */
[----:B------:R-:W-:-:S03]  /*45930*/  IMAD.WIDE R30, R241, 0x4, R228 ;  /* 0x00000004f11e7825 */ /* 0x000fc600078e02e4 */
[----:B------:R-:W3:Y:S04]  /*45940*/  LDL.LU.64 R228, [R1+0x1660] ;  /* 0x0016600001e47983 */ /* 0x000ee80000300a00 */
[----:B------:R-:W3:Y:S04]  /*45950*/  LDL.LU.64 R224, [R1+0x1640] ;  /* 0x0016400001e07983 */ /* 0x000ee80000300a00 */
[----:B------:R-:W3:Y:S04]  /*45960*/  LDL.LU.64 R220, [R1+0x1620] ;  /* 0x0016200001dc7983 */ /* 0x000ee80000300a00 */
[----:B------:R1:W-:Y:S04]  /*45970*/  STL.64 [R1+0x1988], R24 ;  /* 0x0019881801007387 */ /* 0x0003e80000100a00 */
[----:B------:R-:W-:Y:S04]  /*45980*/  LDGSTS.E [R35+-0x5aa80], desc[UR48][R20.64], P5 ;  /* 0xa558000014237fae */ /* 0x000fe8000a921870 */
[----:B------:R-:W-:Y:S04]  /*45990*/  STL.64 [R1+0x1990], R20 ;  /* 0x0019901401007387 */ /* 0x000fe80000100a00 */
[----:B------:R1:W-:Y:S04]  /*459a0*/  LDGSTS.E [R34+-0x5a680], desc[UR48][R26.64], P5 ;  /* 0xa59800001a227fae */ /* 0x0003e8000a921870 */
[----:B------:R-:W-:Y:S04]  /*459b0*/  STL.64 [R1+0x1998], R26 ;  /* 0x0019981a01007387 */ /* 0x000fe80000100a00 */
[----:B------:R-:W-:Y:S04]  /*459c0*/  LDGSTS.E [R29+-0x5a280], desc[UR48][R30.64], P5 ;  /* 0xa5d800001e1d7fae */ /* 0x000fe8000a921870 */
[----:B------:R3:W-:Y:S01]  /*459d0*/  STL.64 [R1+0x19a8], R30 ;  /* 0x0019a81e01007387 */ /* 0x0007e20000100a00 */
[----:B-1----:R-:W-:-:S03]  /*459e0*/  IMAD.WIDE R34, R241, 0x4, R218 ;  /* 0x00000004f1227825 */ /* 0x002fc600078e02da */
[----:B------:R1:W-:Y:S04]  /*459f0*/  LDGSTS.E [R28+-0x59e80], desc[UR48][R32.64], P5 ;  /* 0xa6180000201c7fae */ /* 0x0003e8000a921870 */
[----:B------:R-:W3:Y:S04]  /*45a00*/  LDL.LU.64 R52, [R1+0x1600] ;  /* 0x0016000001347983 */ /* 0x000ee80000300a00 */
[----:B------:R-:W3:Y:S01]  /*45a10*/  LDL.LU.64 R218, [R1+0x15e0] ;  /* 0x0015e00001da7983 */ /* 0x000ee20000300a00 */
[----:B-1----:R-:W-:-:S04]  /*45a20*/  IMAD.WIDE R28, R241, 0x4, R38 ;  /* 0x00000004f11c7825 */ /* 0x002fc800078e0226 */
[C---:B----4-:R-:W-:Y:S02]  /*45a30*/  IMAD.WIDE R38, R241.reuse, 0x4, R226 ;  /* 0x00000004f1267825 */ /* 0x050fe400078e02e2 */
[----:B------:R-:W4:Y:S02]  /*45a40*/  LDL.LU.64 R226, [R1+0x15c0] ;  /* 0x0015c00001e27983 */ /* 0x000f240000300a00 */
[C---:B------:R-:W-:Y:S02]  /*45a50*/  IMAD.WIDE R40, R241.reuse, 0x4, R222 ;  /* 0x00000004f1287825 */ /* 0x040fe400078e02de */
[----:B------:R-:W4:Y:S02]  /*45a60*/  LDL.LU.64 R222, [R1+0x15a0] ;  /* 0x0015a00001de7983 */ /* 0x000f240000300a00 */
[----:B--2---:R-:W-:Y:S02]  /*45a70*/  IMAD.WIDE R36, R241, 0x4, R6 ;  /* 0x00000004f1247825 */ /* 0x004fe400078e0206 */
[----:B------:R-:W2:Y:S02]  /*45a80*/  LDL.LU.64 R6, [R1+0x1580] ;  /* 0x0015800001067983 */ /* 0x000ea40000300a00 */
[----:B------:R-:W-:-:S02]  /*45a90*/  VIADD R46, R247, 0x100000 ;  /* 0x00100000f72e7836 */ /* 0x000fc40000000000 */
[C---:B------:R-:W-:Y:S02]  /*45aa0*/  VIADD R45, R247.reuse, 0x100000 ;  /* 0x00100000f72d7836 */ /* 0x040fe40000000000 */
[C---:B------:R-:W-:Y:S01]  /*45ab0*/  VIADD R44, R247.reuse, 0x100000 ;  /* 0x00100000f72c7836 */ /* 0x040fe20000000000 */
[C---:B------:R-:W-:Y:S01]  /*45ac0*/  IADD3 R42, R247.reuse, 0x100000, RZ ;  /* 0x00100000f72a7810 */ /* 0x040fe20007ffe0ff */
[C---:B------:R-:W-:Y:S01]  /*45ad0*/  VIADD R43, R247.reuse, 0x100000 ;  /* 0x00100000f72b7836 */ /* 0x040fe20000000000 */
[----:B------:R1:W-:Y:S04]  /*45ae0*/  LDGSTS.E [R46+-0x59a80], desc[UR48][R28.64], P5 ;  /* 0xa65800001c2e7fae */ /* 0x0003e8000a921870 */
[----:B------:R-:W-:Y:S01]  /*45af0*/  LDGSTS.E [R45+-0x59680], desc[UR48][R34.64], P5 ;  /* 0xa6980000222d7fae */ /* 0x000fe2000a921870 */
[----:B------:R-:W-:-:S03]  /*45b00*/  VIADD R50, R247, 0x100000 ;  /* 0x00100000f7327836 */ /* 0x000fc60000000000 */
[----:B------:R-:W-:Y:S01]  /*45b10*/  LDGSTS.E [R44+-0x59280], desc[UR48][R38.64], P5 ;  /* 0xa6d80000262c7fae */ /* 0x000fe2000a921870 */
[----:B------:R-:W-:-:S03]  /*45b20*/  VIADD R49, R247, 0x100000 ;  /* 0x00100000f7317836 */ /* 0x000fc60000000000 */
[----:B------:R-:W-:Y:S01]  /*45b30*/  LDGSTS.E [R43+-0x58e80], desc[UR48][R40.64], P5 ;  /* 0xa7180000282b7fae */ /* 0x000fe2000a921870 */
[----:B------:R-:W-:-:S03]  /*45b40*/  VIADD R48, R248, 0x100000 ;  /* 0x00100000f8307836 */ /* 0x000fc60000000000 */
[----:B------:R3:W-:Y:S01]  /*45b50*/  LDGSTS.E [R42+-0x58a80], desc[UR48][R36.64], P5 ;  /* 0xa7580000242a7fae */ /* 0x0007e2000a921870 */
[----:B------:R-:W-:-:S03]  /*45b60*/  VIADD R47, R248, 0x100000 ;  /* 0x00100000f82f7836 */ /* 0x000fc60000000000 */
[----:B------:R-:W2:Y:S01]  /*45b70*/  LDL.LU.64 R100, [R1+0x1560] ;  /* 0x0015600001647983 */ /* 0x000ea20000300a00 */
[----:B-1----:R-:W-:-:S03]  /*45b80*/  VIADD R46, R248, 0x100000 ;  /* 0x00100000f82e7836 */ /* 0x002fc60000000000 */
[----:B------:R-:W2:Y:S04]  /*45b90*/  LDL.LU.64 R94, [R1+0x1538] ;  /* 0x00153800015e7983 */ /* 0x000ea80000300a00 */
[----:B------:R-:W2:Y:S01]  /*45ba0*/  LDL.LU.64 R82, [R1+0x1510] ;  /* 0x0015100001527983 */ /* 0x000ea20000300a00 */
[----:B---3--:R-:W-:-:S03]  /*45bb0*/  IMAD.WIDE R42, R241, 0x4, R64 ;  /* 0x00000004f12a7825 */ /* 0x008fc600078e0240 */
[----:B------:R-:W3:Y:S01]  /*45bc0*/  LDL.LU.64 R64, [R1+0x14e8] ;  /* 0x0014e80001407983 */ /* 0x000ee20000300a00 */
[----:B------:R-:W-:-:S03]  /*45bd0*/  IMAD.WIDE R44, R241, 0x4, R58 ;  /* 0x00000004f12c7825 */ /* 0x000fc600078e023a */
[----:B------:R-:W-:Y:S04]  /*45be0*/  LDGSTS.E [R50+-0x58680], desc[UR48][R42.64], P5 ;  /* 0xa79800002a327fae */ /* 0x000fe8000a921870 */
[----:B------:R-:W-:Y:S01]  /*45bf0*/  LDGSTS.E [R49+-0x58280], desc[UR48][R44.64], P5 ;  /* 0xa7d800002c317fae */ /* 0x000fe2000a921870 */
[----:B------:R-:W-:-:S03]  /*45c00*/  IMAD.WIDE R228, R241, 0x4, R228 ;  /* 0x00000004f1e47825 */ /* 0x000fc600078e02e4 */
[----:B------:R-:W3:Y:S01]  /*45c10*/  LDL.LU.64 R76, [R1+0x14c0] ;  /* 0x0014c000014c7983 */ /* 0x000ee20000300a00 */
[----:B------:R-:W-:-:S03]  /*45c20*/  IMAD.WIDE R224, R241, 0x4, R224 ;  /* 0x00000004f1e07825 */ /* 0x000fc600078e02e0 */
[----:B------:R1:W-:Y:S01]  /*45c30*/  LDGSTS.E [R48+-0x7fe00], desc[UR48][R228.64], P5 ;  /* 0x80200000e4307fae */ /* 0x0003e2000a921870 */
[----:B------:R-:W-:-:S03]  /*45c40*/  IMAD.WIDE R220, R241, 0x4, R220 ;  /* 0x00000004f1dc7825 */ /* 0x000fc600078e02dc */
[----:B------:R-:W-:Y:S04]  /*45c50*/  LDGSTS.E [R47+-0x7fa00], desc[UR48][R224.64], P5 ;  /* 0x80600000e02f7fae */ /* 0x000fe8000a921870 */
[----:B------:R4:W-:Y:S04]  /*45c60*/  LDGSTS.E [R46+-0x7f600], desc[UR48][R220.64], P5 ;  /* 0x80a00000dc2e7fae */ /* 0x0009e8000a921870 */
[----:B------:R-:W3:Y:S01]  /*45c70*/  LDL.LU.64 R88, [R1+0x1498] ;  /* 0x0014980001587983 */ /* 0x000ee20000300a00 */
[----:B-1----:R-:W-:-:S04]  /*45c80*/  IMAD.WIDE R48, R241, 0x4, R52 ;  /* 0x00000004f1307825 */ /* 0x002fc800078e0234 */
[C---:B------:R-:W-:Y:S02]  /*45c90*/  IMAD.WIDE R50, R241.reuse, 0x4, R218 ;  /* 0x00000004f1327825 */ /* 0x040fe400078e02da */
[----:B------:R-:W3:Y:S02]  /*45ca0*/  LDL.LU.64 R218, [R1+0x1470] ;  /* 0x0014700001da7983 */ /* 0x000ee40000300a00 */
[C---:B----4-:R-:W-:Y:S02]  /*45cb0*/  IMAD.WIDE R46, R241.reuse, 0x4, R226 ;  /* 0x00000004f12e7825 */ /* 0x050fe400078e02e2 */
[----:B------:R-:W4:Y:S02]  /*45cc0*/  LDL.LU.64 R226, [R1+0x1448] ;  /* 0x0014480001e27983 */ /* 0x000f240000300a00 */
[C---:B------:R-:W-:Y:S02]  /*45cd0*/  IMAD.WIDE R52, R241.reuse, 0x4, R222 ;  /* 0x00000004f1347825 */ /* 0x040fe400078e02de */
[----:B------:R-:W4:Y:S02]  /*45ce0*/  LDL.LU.64 R222, [R1+0x1420] ;  /* 0x0014200001de7983 */ /* 0x000f240000300a00 */
[----:B--2---:R-:W-:-:S02]  /*45cf0*/  IMAD.WIDE R56, R241, 0x4, R6 ;  /* 0x00000004f1387825 */ /* 0x004fc400078e0206 */
[----:B------:R-:W2:Y:S02]  /*45d00*/  LDL.LU.64 R6, [R1+0x13f8] ;  /* 0x0013f80001067983 */ /* 0x000ea40000300a00 */
[C---:B------:R-:W-:Y:S01]  /*45d10*/  VIADD R60, R248.reuse, 0x100000 ;  /* 0x00100000f83c7836 */ /* 0x040fe20000000000 */
[C---:B------:R-:W-:Y:S01]  /*45d20*/  IADD3 R58, R248.reuse, 0x100000, RZ ;  /* 0x00100000f83a7810 */ /* 0x040fe20007ffe0ff */
[C---:B------:R-:W-:Y:S01]  /*45d30*/  VIADD R59, R248.reuse, 0x100000 ;  /* 0x00100000f83b7836 */ /* 0x040fe20000000000 */
[----:B------:R-:W2:Y:S01]  /*45d40*/  LDL.LU.64 R122, [R1+0x13c8] ;  /* 0x0013c800017a7983 */ /* 0x000ea20000300a00 */
[C---:B------:R-:W-:Y:S02]  /*45d50*/  VIADD R55, R248.reuse, 0x100000 ;  /* 0x00100000f8377836 */ /* 0x040fe40000000000 */
[C---:B------:R-:W-:Y:S01]  /*45d60*/  VIADD R54, R248.reuse, 0x100000 ;  /* 0x00100000f8367836 */ /* 0x040fe20000000000 */
[----:B------:R-:W-:Y:S01]  /*45d70*/  LDGSTS.E [R60+-0x7f200], desc[UR48][R48.64], P5 ;  /* 0x80e00000303c7fae */ /* 0x000fe2000a921870 */
[----:B------:R-:W-:-:S03]  /*45d80*/  VIADD R70, R248, 0x100000 ;  /* 0x00100000f8467836 */ /* 0x000fc60000000000 */
[----:B------:R-:W-:Y:S01]  /*45d90*/  LDGSTS.E [R59+-0x7ee00], desc[UR48][R50.64], P5 ;  /* 0x81200000323b7fae */ /* 0x000fe2000a921870 */
[----:B------:R-:W-:-:S03]  /*45da0*/  VIADD R69, R248, 0x100000 ;  /* 0x00100000f8457836 */ /* 0x000fc60000000000 */
[----:B------:R1:W-:Y:S01]  /*45db0*/  LDGSTS.E [R58+-0x7ea00], desc[UR48][R46.64], P5 ;  /* 0x816000002e3a7fae */ /* 0x0003e2000a921870 */
[----:B------:R-:W-:-:S03]  /*45dc0*/  VIADD R68, R248, 0x100000 ;  /* 0x00100000f8447836 */ /* 0x000fc60000000000 */
[----:B------:R-:W-:Y:S04]  /*45dd0*/  LDGSTS.E [R55+-0x7e600], desc[UR48][R52.64], P5 ;  /* 0x81a0000034377fae */ /* 0x000fe8000a921870 */
[----:B------:R1:W-:Y:S02]  /*45de0*/  LDGSTS.E [R54+-0x7e200], desc[UR48][R56.64], P5 ;  /* 0x81e0000038367fae */ /* 0x0003e4000a921870 */
[C---:B-1----:R-:W-:Y:S02]  /*45df0*/  IMAD.WIDE R58, R241.reuse, 0x4, R100 ;  /* 0x00000004f13a7825 */ /* 0x042fe400078e0264 */
[----:B------:R-:W2:Y:S04]  /*45e00*/  LDL.LU.64 R116, [R1+0x1398] ;  /* 0x0013980001747983 */ /* 0x000ea80000300a00 */
[----:B------:R-:W-:Y:S01]  /*45e10*/  LDGSTS.E [R70+-0x7de00], desc[UR48][R58.64], P5 ;  /* 0x822000003a467fae */ /* 0x000fe2000a921870 */
[----:B------:R-:W-:-:S03]  /*45e20*/  IMAD.WIDE R60, R241, 0x4, R82 ;  /* 0x00000004f13c7825 */ /* 0x000fc600078e0252 */
[----:B------:R-:W2:Y:S01]  /*45e30*/  LDL.LU.64 R82, [R1+0x1368] ;  /* 0x0013680001527983 */ /* 0x000ea20000300a00 */
[----:B------:R-:W-:-:S03]  /*45e40*/  IMAD.WIDE R54, R241, 0x4, R94 ;  /* 0x00000004f1367825 */ /* 0x000fc600078e025e */
[----:B------:R-:W2:Y:S04]  /*45e50*/  LDL.LU.64 R100, [R1+0x1338] ;  /* 0x0013380001647983 */ /* 0x000ea80000300a00 */
[----:B------:R-:W2:Y:S04]  /*45e60*/  LDL.LU.64 R94, [R1+0x1308] ;  /* 0x00130800015e7983 */ /* 0x000ea80000300a00 */
[----:B------:R-:W-:Y:S04]  /*45e70*/  LDGSTS.E [R69+-0x7da00], desc[UR48][R54.64], P5 ;  /* 0x8260000036457fae */ /* 0x000fe8000a921870 */
[----:B------:R3:W-:Y:S04]  /*45e80*/  LDGSTS.E [R68+-0x7d600], desc[UR48][R60.64], P5 ;  /* 0x82a000003c447fae */ /* 0x0007e8000a921870 */
[----:B------:R-:W2:Y:S01]  /*45e90*/  LDL.LU.64 R108, [R1+0x12d8] ;  /* 0x0012d800016c7983 */ /* 0x000ea20000300a00 */
[----:B---3--:R-:W-:-:S03]  /*45ea0*/  IMAD.WIDE R68, R241, 0x4, R218 ;  /* 0x00000004f1447825 */ /* 0x008fc600078e02da */
[----:B------:R-:W3:Y:S01]  /*45eb0*/  LDL.LU.64 R218, [R1+0x12a8] ;  /* 0x0012a80001da7983 */ /* 0x000ee20000300a00 */
[----:B----4-:R-:W-:-:S03]  /*45ec0*/  IMAD.WIDE R72, R241, 0x4, R226 ;  /* 0x00000004f1487825 */ /* 0x010fc600078e02e2 */
[----:B------:R-:W4:Y:S01]  /*45ed0*/  LDL.LU.64 R226, [R1+0x1278] ;  /* 0x0012780001e27983 */ /* 0x000f220000300a00 */
[----:B------:R-:W-:-:S03]  /*45ee0*/  IMAD.WIDE R74, R241, 0x4, R222 ;  /* 0x00000004f14a7825 */ /* 0x000fc600078e02de */
[----:B------:R-:W4:Y:S01]  /*45ef0*/  LDL.LU.64 R222, [R1+0x1220] ;  /* 0x0012200001de7983 */ /* 0x000f220000300a00 */
[----:B--2---:R-:W-:-:S03]  /*45f00*/  IMAD.WIDE R70, R241, 0x4, R6 ;  /* 0x00000004f1467825 */ /* 0x004fc600078e0206 */
[----:B------:R-:W2:Y:S01]  /*45f10*/  LDL.LU.64 R6, [R1+0x11e8] ;  /* 0x0011e80001067983 */ /* 0x000ea20000300a00 */
[----:B------:R-:W-:Y:S02]  /*45f20*/  VIADD R63, R248, 0x100000 ;  /* 0x00100000f83f7836 */ /* 0x000fe40000000000 */
[----:B------:R-:W-:-:S04]  /*45f30*/  IMAD.WIDE R64, R241, 0x4, R64 ;  /* 0x00000004f1407825 */ /* 0x000fc800078e0240 */
[C---:B------:R-:W-:Y:S01]  /*45f40*/  VIADD R62, R248.reuse, 0x100000 ;  /* 0x00100000f83e7836 */ /* 0x040fe20000000000 */
[----:B------:R-:W-:Y:S01]  /*45f50*/  LDGSTS.E [R63+-0x7d200], desc[UR48][R64.64], P5 ;  /* 0x82e00000403f7fae */ /* 0x000fe2000a921870 */
[----:B------:R-:W-:Y:S01]  /*45f60*/  IMAD.WIDE R66, R241, 0x4, R76 ;  /* 0x00000004f1427825 */ /* 0x000fe200078e024c */
[C---:B------:R-:W-:Y:S02]  /*45f70*/  IADD3 R80, R248.reuse, 0x100000, RZ ;  /* 0x00100000f8507810 */ /* 0x040fe40007ffe0ff */
[----:B------:R-:W2:Y:S01]  /*45f80*/  LDL.LU.64 R146, [R1+0x11b0] ;  /* 0x0011b00001927983 */ /* 0x000ea20000300a00 */
[----:B------:R-:W-:-:S03]  /*45f90*/  VIADD R79, R248, 0x100000 ;  /* 0x00100000f84f7836 */ /* 0x000fc60000000000 */
[----:B------:R1:W-:Y:S01]  /*45fa0*/  LDGSTS.E [R62+-0x7ce00], desc[UR48][R66.64], P5 ;  /* 0x83200000423e7fae */ /* 0x0003e2000a921870 */
[C---:B------:R-:W-:Y:S02]  /*45fb0*/  VIADD R78, R248.reuse, 0x100000 ;  /* 0x00100000f84e7836 */ /* 0x040fe40000000000 */
[C---:B------:R-:W-:Y:S01]  /*45fc0*/  VIADD R77, R248.reuse, 0x100000 ;  /* 0x00100000f84d7836 */ /* 0x040fe20000000000 */
[----:B------:R-:W2:Y:S01]  /*45fd0*/  LDL.LU.64 R140, [R1+0x1178] ;  /* 0x00117800018c7983 */ /* 0x000ea20000300a00 */
[C---:B------:R-:W-:Y:S02]  /*45fe0*/  VIADD R76, R248.reuse, 0x100000 ;  /* 0x00100000f84c7836 */ /* 0x040fe40000000000 */
[----:B------:R-:W-:Y:S01]  /*45ff0*/  VIADD R90, R248, 0x100000 ;  /* 0x00100000f85a7836 */ /* 0x000fe20000000000 */
[----:B------:R-:W2:Y:S01]  /*46000*/  LDL.LU.64 R134, [R1+0x1140] ;  /* 0x0011400001867983 */ /* 0x000ea20000300a00 */
[----:B-1----:R-:W-:-:S05]  /*46010*/  IMAD.WIDE R62, R241, 0x4, R88 ;  /* 0x00000004f13e7825 */ /* 0x002fca00078e0258 */
[----:B------:R1:W-:Y:S04]  /*46020*/  LDGSTS.E [R80+-0x7ca00], desc[UR48][R62.64], P5 ;  /* 0x836000003e507fae */ /* 0x0003e8000a921870 */
[----:B------:R-:W-:Y:S04]  /*46030*/  LDGSTS.E [R79+-0x7c600], desc[UR48][R68.64], P5 ;  /* 0x83a00000444f7fae */ /* 0x000fe8000a921870 */
[----:B------:R1:W-:Y:S01]  /*46040*/  LDGSTS.E [R78+-0x7c200], desc[UR48][R72.64], P5 ;  /* 0x83e00000484e7fae */ /* 0x0003e2000a921870 */
[----:B------:R-:W-:-:S03]  /*46050*/  VIADD R89, R248, 0x100000 ;  /* 0x00100000f8597836 */ /* 0x000fc60000000000 */
[----:B------:R-:W-:Y:S01]  /*46060*/  LDGSTS.E [R77+-0x7be00], desc[UR48][R74.64], P5 ;  /* 0x842000004a4d7fae */ /* 0x000fe2000a921870 */
[----:B-1----:R-:W-:-:S03]  /*46070*/  IMAD.WIDE R80, R241, 0x4, R116 ;  /* 0x00000004f1507825 */ /* 0x002fc600078e0274 */
[----:B------:R1:W-:Y:S01]  /*46080*/  LDGSTS.E [R76+-0x7ba00], desc[UR48][R70.64], P5 ;  /* 0x84600000464c7fae */ /* 0x0003e2000a921870 */
[C---:B------:R-:W-:Y:S01]  /*46090*/  VIADD R88, R248.reuse, 0x100000 ;  /* 0x00100000f8587836 */ /* 0x040fe20000000000 */
[----:B------:R-:W-:Y:S01]  /*460a0*/  IADD3 R87, R248, 0x100000, RZ ;  /* 0x00100000f8577810 */ /* 0x000fe20007ffe0ff */
[----:B------:R-:W-:-:S04]  /*460b0*/  IMAD.WIDE R82, R241, 0x4, R82 ;  /* 0x00000004f1527825 */ /* 0x000fc800078e0252 */
[----:B------:R-:W-:-:S04]  /*460c0*/  IMAD.WIDE R78, R241, 0x4, R100 ;  /* 0x00000004f14e7825 */ /* 0x000fc800078e0264 */
[C---:B-1----:R-:W-:Y:S02]  /*460d0*/  IMAD.WIDE R76, R241.reuse, 0x4, R122 ;  /* 0x00000004f14c7825 */ /* 0x042fe400078e027a */
[----:B------:R-:W2:Y:S02]  /*460e0*/  LDL.LU.64 R122, [R1+0x1110] ;  /* 0x00111000017a7983 */ /* 0x000ea40000300a00 */
[----:B------:R-:W-:Y:S02]  /*460f0*/  VIADD R86, R248, 0x100000 ;  /* 0x00100000f8567836 */ /* 0x000fe40000000000 */
[C---:B------:R-:W-:Y:S01]  /*46100*/  IMAD.WIDE R84, R241.reuse, 0x4, R94 ;  /* 0x00000004f1547825 */ /* 0x040fe200078e025e */
[----:B------:R3:W-:Y:S04]  /*46110*/  LDGSTS.E [R90+-0x7b600], desc[UR48][R76.64], P5 ;  /* 0x84a000004c5a7fae */ /* 0x0007e8000a921870 */
[----:B------:R-:W-:Y:S04]  /*46120*/  LDGSTS.E [R89+-0x7b200], desc[UR48][R80.64], P5 ;  /* 0x84e0000050597fae */ /* 0x000fe8000a921870 */
[----:B------:R-:W-:Y:S04]  /*46130*/  LDGSTS.E [R88+-0x7ae00], desc[UR48][R82.64], P5 ;  /* 0x8520000052587fae */ /* 0x000fe8000a921870 */
        /* <DEDUP_REMOVED lines=12> */
[C---:B------:R-:W-:Y:S02]  /*46200*/  VIADD R100, R248.reuse, 0x100000 ;  /* 0x00100000f8647836 */ /* 0x040fe40000000000 */
[----:B------:R-:W-:Y:S01]  /*46210*/  IMAD.WIDE R88, R241, 0x4, R108 ;  /* 0x00000004f1587825 */ /* 0x000fe200078e026c */
[----:B------:R-:W2:Y:S03]  /*46220*/  LDL.LU.64 R158, [R1+0xe28] ;  /* 0x000e2800019e7983 */ /* 0x000ea60000300a00 */
[C---:B------:R-:W-:Y:S01]  /*46230*/  VIADD R99, R248.reuse, 0x100000 ;  /* 0x00100000f8637836 */ /* 0x040fe20000000000 */
[----:B------:R1:W-:Y:S01]  /*46240*/  LDGSTS.E [R100+-0x7a200], desc[UR48][R88.64], P5 ;  /* 0x85e0000058647fae */ /* 0x0003e2000a921870 */
[C---:B------:R-:W-:Y:S02]  /*46250*/  VIADD R98, R248.reuse, 0x100000 ;  /* 0x00100000f8627836 */ /* 0x040fe40000000000 */
[C---:B------:R-:W-:Y:S01]  /*46260*/  VIADD R95, R248.reuse, 0x100000 ;  /* 0x00100000f85f7836 */ /* 0x040fe20000000000 */
[----:B------:R-:W-:Y:S01]  /*46270*/  LDGSTS.E [R99+-0x79e00], desc[UR48][R90.64], P5 ;  /* 0x862000005a637fae */ /* 0x000fe2000a921870 */
[----:B------:R-:W-:-:S03]  /*46280*/  VIADD R94, R248, 0x100000 ;  /* 0x00100000f85e7836 */ /* 0x000fc60000000000 */
[----:B------:R1:W-:Y:S01]  /*46290*/  LDGSTS.E [R98+-0x79a00], desc[UR48][R86.64], P5 ;  /* 0x8660000056627fae */ /* 0x0003e2000a921870 */
[C---:B------:R-:W-:Y:S01]  /*462a0*/  VIADD R110, R248.reuse, 0x100000 ;  /* 0x00100000f86e7836 */ /* 0x040fe20000000000 */
[C---:B------:R-:W-:Y:S02]  /*462b0*/  IADD3 R109, R248.reuse, 0x100000, RZ ;  /* 0x00100000f86d7810 */ /* 0x040fe40007ffe0ff */
[----:B------:R-:W-:Y:S01]  /*462c0*/  LDGSTS.E [R95+-0x79600], desc[UR48][R92.64], P5 ;  /* 0x86a000005c5f7fae */ /* 0x000fe2000a921870 */
[----:B------:R-:W-:-:S03]  /*462d0*/  VIADD R108, R248, 0x100000 ;  /* 0x00100000f86c7836 */ /* 0x000fc60000000000 */
[----:B------:R1:W-:Y:S02]  /*462e0*/  LDGSTS.E [R94+-0x79200], desc[UR48][R96.64], P5 ;  /* 0x86e00000605e7fae */ /* 0x0003e4000a921870 */
[----:B-1----:R-:W-:-:S04]  /*462f0*/  IMAD.WIDE R100, R241, 0x4, R134 ;  /* 0x00000004f1647825 */ /* 0x002fc800078e0286 */
[C---:B------:R-:W-:Y:S02]  /*46300*/  IMAD.WIDE R98, R241.reuse, 0x4, R146 ;  /* 0x00000004f1627825 */ /* 0x040fe400078e0292 */
[----:B------:R-:W2:Y:S04]  /*46310*/  LDL.LU.64 R146, [R1+0xe08] ;  /* 0x000e080001927983 */ /* 0x000ea80000300a00 */
[----:B------:R-:W-:Y:S01]  /*46320*/  LDGSTS.E [R110+-0x78e00], desc[UR48][R98.64], P5 ;  /* 0x87200000626e7fae */ /* 0x000fe2000a921870 */
[----:B------:R-:W-:-:S05]  /*46330*/  IMAD.WIDE R94, R241, 0x4, R140 ;  /* 0x00000004f15e7825 */ /* 0x000fca00078e028c */
[----:B------:R-:W-:Y:S04]  /*46340*/  LDGSTS.E [R109+-0x78a00], desc[UR48][R94.64], P5 ;  /* 0x876000005e6d7fae */ /* 0x000fe8000a921870 */
[----:B------:R3:W-:Y:S01]  /*46350*/  LDGSTS.E [R108+-0x78600], desc[UR48][R100.64], P5 ;  /* 0x87a00000646c7fae */ /* 0x0007e2000a921870 */
[----:B------:R-:W-:-:S03]  /*46360*/  IMAD.WIDE R104, R241, 0x4, R122 ;  /* 0x00000004f1687825 */ /* 0x000fc600078e027a */
[----:B------:R-:W2:Y:S04]  /*46370*/  LDL.LU.64 R122, [R1+0xde8] ;  /* 0x000de800017a7983 */ /* 0x000ea80000300a00 */
[----:B------:R-:W2:Y:S04]  /*46380*/  LDL.LU.64 R140, [R1+0xdc8] ;  /* 0x000dc800018c7983 */ /* 0x000ea80000300a00 */
[----:B------:R-:W2:Y:S04]  /*46390*/  LDL.LU.64 R134, [R1+0xda8] ;  /* 0x000da80001867983 */ /* 0x000ea80000300a00 */
        /* <DEDUP_REMOVED lines=10> */
[----:B------:R-:W-:Y:S01]  /*46440*/  VIADD R102, R248, 0x100000 ;  /* 0x00100000f8667836 */ /* 0x000fe20000000000 */
[----:B------:R-:W2:Y:S01]  /*46450*/  LDL.LU.64 R176, [R1+0x708] ;  /* 0x0007080001b07983 */ /* 0x000ea20000300a00 */
[----:B------:R-:W-:-:S03]  /*46460*/  IMAD.WIDE R106, R241, 0x4, R116 ;  /* 0x00000004f16a7825 */ /* 0x000fc600078e0274 */
[----:B------:R-:W-:Y:S01]  /*46470*/  LDGSTS.E [R103+-0x78200], desc[UR48][R104.64], P5 ;  /* 0x87e0000068677fae */ /* 0x000fe2000a921870 */
[----:B------:R-:W-:-:S03]  /*46480*/  VIADD R120, R248, 0x100000 ;  /* 0x00100000f8787836 */ /* 0x000fc60000000000 */
[----:B------:R1:W-:Y:S01]  /*46490*/  LDGSTS.E [R102+-0x5fe00], desc[UR48][R106.64], P5 ;  /* 0xa02000006a667fae */ /* 0x0003e2000a921870 */
[C---:B------:R-:W-:Y:S02]  /*464a0*/  VIADD R119, R248.reuse, 0x100000 ;  /* 0x00100000f8777836 */ /* 0x040fe40000000000 */
[C---:B------:R-:W-:Y:S01]  /*464b0*/  VIADD R118, R248.reuse, 0x100000 ;  /* 0x00100000f8767836 */ /* 0x040fe20000000000 */
[C---:B------:R-:W-:Y:S01]  /*464c0*/  IADD3 R116, R248.reuse, 0x100000, RZ ;  /* 0x00100000f8747810 */ /* 0x040fe20007ffe0ff */
        /* <DEDUP_REMOVED lines=8> */
[----:B------:R-:W-:Y:S01]  /*46550*/  LDGSTS.E [R118+-0x5f200], desc[UR48][R112.64], P5 ;  /* 0xa0e0000070767fae */ /* 0x000fe2000a921870 */
[----:B------:R-:W-:-:S03]  /*46560*/  VIADD R129, R248, 0x100000 ;  /* 0x00100000f8817836 */ /* 0x000fc60000000000 */
[----:B------:R-:W-:Y:S01]  /*46570*/  LDGSTS.E [R117+-0x5ee00], desc[UR48][R114.64], P5 ;  /* 0xa120000072757fae */ /* 0x000fe2000a921870 */
[----:B-1----:R-:W-:-:S03]  /*46580*/  IMAD.WIDE R120, R241, 0x4, R146 ;  /* 0x00000004f1787825 */ /* 0x002fc600078e0292 */
[----:B------:R1:W-:Y:S01]  /*46590*/  LDGSTS.E [R116+-0x5ea00], desc[UR48][R110.64], P5 ;  /* 0xa16000006e747fae */ /* 0x0003e2000a921870 */
[C---:B------:R-:W-:Y:S02]  /*465a0*/  VIADD R128, R248.reuse, 0x100000 ;  /* 0x00100000f8807836 */ /* 0x040fe40000000000 */
[----:B------:R-:W-:Y:S02]  /*465b0*/  VIADD R126, R248, 0x100000 ;  /* 0x00100000f87e7836 */ /* 0x000fe40000000000 */
[C---:B-1----:R-:W-:Y:S02]  /*465c0*/  IMAD.WIDE R116, R241.reuse, 0x4, R158 ;  /* 0x00000004f1747825 */ /* 0x042fe400078e029e */
[----:B------:R-:W2:Y:S02]  /*465d0*/  LDL.LU.64 R158, [R1+0x698] ;  /* 0x00069800019e7983 */ /* 0x000ea40000300a00 */
[C---:B------:R-:W-:Y:S02]  /*465e0*/  IMAD.WIDE R122, R241.reuse, 0x4, R122 ;  /* 0x00000004f17a7825 */ /* 0x040fe400078e027a */
[----:B------:R-:W2:Y:S02]  /*465f0*/  LDL.LU.64 R146, [R1+0x678] ;  /* 0x0006780001927983 */ /* 0x000ea40000300a00 */
[----:B------:R-:W-:-:S02]  /*46600*/  IMAD.WIDE R118, R241, 0x4, R140 ;  /* 0x00000004f1767825 */ /* 0x000fc400078e028c */
[----:B------:R-:W-:Y:S02]  /*46610*/  LDGSTS.E [R130+-0x5e600], desc[UR48][R116.64], P5 ;  /* 0xa1a0000074827fae */ /* 0x000fe4000a921870 */
[C---:B------:R-:W-:Y:S02]  /*46620*/  IMAD.WIDE R124, R241.reuse, 0x4, R134 ;  /* 0x00000004f17c7825 */ /* 0x040fe400078e0286 */
[----:B------:R-:W-:Y:S04]  /*46630*/  LDGSTS.E [R129+-0x5e200], desc[UR48][R120.64], P5 ;  /* 0xa1e0000078817fae */ /* 0x000fe8000a921870 */
[----:B------:R1:W-:Y:S04]  /*46640*/  LDGSTS.E [R128+-0x5de00], desc[UR48][R122.64], P5 ;  /* 0xa22000007a807fae */ /* 0x0003e8000a921870 */
[----:B------:R-:W-:Y:S04]  /*46650*/  LDGSTS.E [R127+-0x5da00], desc[UR48][R118.64], P5 ;  /* 0xa2600000767f7fae */ /* 0x000fe8000a921870 */
[----:B------:R4:W-:Y:S01]  /*46660*/  LDGSTS.E [R126+-0x5d600], desc[UR48][R124.64], P5 ;  /* 0xa2a000007c7e7fae */ /* 0x0009e2000a921870 */
[----:B-1----:R-:W-:-:S03]  /*46670*/  IMAD.WIDE R128, R241, 0x4, R152 ;  /* 0x00000004f1807825 */ /* 0x002fc600078e0298 */
        /* <DEDUP_REMOVED lines=9> */
[C---:B------:R-:W-:Y:S01]  /*46710*/  VIADD R140, R248.reuse, 0x100000 ;  /* 0x00100000f88c7836 */ /* 0x040fe20000000000 */
[C---:B------:R-:W-:Y:S01]  /*46720*/  IADD3 R138, R248.reuse, 0x100000, RZ ;  /* 0x00100000f88a7810 */ /* 0x040fe20007ffe0ff */
[C---:B------:R-:W-:Y:S01]  /*46730*/  VIADD R139, R248.reuse, 0x100000 ;  /* 0x00100000f88b7836 */ /* 0x040fe20000000000 */
[----:B------:R-:W2:Y:S01]  /*46740*/  LDL.LU.64 R200, [R1+0x5f8] ;  /* 0x0005f80001c87983 */ /* 0x000ea20000300a00 */
[C---:B------:R-:W-:Y:S02]  /*46750*/  VIADD R135, R248.reuse, 0x100000 ;  /* 0x00100000f8877836 */ /* 0x040fe40000000000 */
[C---:B------:R-:W-:Y:S01]  /*46760*/  VIADD R134, R248.reuse, 0x100000 ;  /* 0x00100000f8867836 */ /* 0x040fe20000000000 */
[----:B------:R1:W-:Y:S01]  /*46770*/  LDGSTS.E [R140+-0x5d200], desc[UR48][R128.64], P5 ;  /* 0xa2e00000808c7fae */ /* 0x0003e2000a921870 */
[----:B------:R-:W-:-:S03]  /*46780*/  VIADD R150, R248, 0x100000 ;  /* 0x00100000f8967836 */ /* 0x000fc60000000000 */
[----:B------:R-:W-:Y:S01]  /*46790*/  LDGSTS.E [R139+-0x5ce00], desc[UR48][R130.64], P5 ;  /* 0xa3200000828b7fae */ /* 0x000fe2000a921870 */
[----:B------:R-:W-:-:S03]  /*467a0*/  VIADD R149, R248, 0x100000 ;  /* 0x00100000f8957836 */ /* 0x000fc60000000000 */
[----:B------:R1:W-:Y:S01]  /*467b0*/  LDGSTS.E [R138+-0x5ca00], desc[UR48][R126.64], P5 ;  /* 0xa36000007e8a7fae */ /* 0x0003e2000a921870 */
[----:B------:R-:W-:-:S03]  /*467c0*/  VIADD R148, R248, 0x100000 ;  /* 0x00100000f8947836 */ /* 0x000fc60000000000 */
[----:B------:R-:W-:Y:S01]  /*467d0*/  LDGSTS.E [R135+-0x5c600], desc[UR48][R132.64], P5 ;  /* 0xa3a0000084877fae */ /* 0x000fe2000a921870 */
[----:B-1----:R-:W-:-:S03]  /*467e0*/  IMAD.WIDE R140, R241, 0x4, R164 ;  /* 0x00000004f18c7825 */ /* 0x002fc600078e02a4 */
[----:B------:R1:W-:Y:S01]  /*467f0*/  LDGSTS.E [R134+-0x5c200], desc[UR48][R136.64], P5 ;  /* 0xa3e0000088867fae */ /* 0x0003e2000a921870 */
[C---:B------:R-:W-:Y:S02]  /*46800*/  VIADD R143, R248.reuse, 0x100000 ;  /* 0x00100000f88f7836 */ /* 0x040fe40000000000 */
[C---:B------:R-:W-:Y:S01]  /*46810*/  IMAD.WIDE R138, R241.reuse, 0x4, R176 ;  /* 0x00000004f18a7825 */ /* 0x040fe200078e02b0 */
[----:B------:R-:W2:Y:S03]  /*46820*/  LDL.LU.64 R194, [R1+0x600] ;  /* 0x0006000001c27983 */ /* 0x000ea60000300a00 */
[----:B------:R-:W-:Y:S01]  /*46830*/  VIADD R142, R248, 0x100000 ;  /* 0x00100000f88e7836 */ /* 0x000fe20000000000 */
[----:B------:R-:W-:Y:S01]  /*46840*/  LDGSTS.E [R150+-0x5be00], desc[UR48][R138.64], P5 ;  /* 0xa42000008a967fae */ /* 0x000fe2000a921870 */
[----:B-1----:R-:W-:-:S03]  /*46850*/  IMAD.WIDE R134, R241, 0x4, R170 ;  /* 0x00000004f1867825 */ /* 0x002fc600078e02aa */
[----:B------:R-:W2:Y:S04]  /*46860*/  LDL.LU.64 R188, [R1+0x608] ;  /* 0x0006080001bc7983 */ /* 0x000ea80000300a00 */
[----:B------:R-:W-:Y:S04]  /*46870*/  LDGSTS.E [R149+-0x5ba00], desc[UR48][R134.64], P5 ;  /* 0xa460000086957fae */ /* 0x000fe8000a921870 */
[----:B------:R-:W-:Y:S04]  /*46880*/  LDGSTS.E [R148+-0x5b600], desc[UR48][R140.64], P5 ;  /* 0xa4a000008c947fae */ /* 0x000fe8000a921870 */
[----:B------:R-:W2:Y:S04]  /*46890*/  LDL.LU.64 R176, [R1+0x610] ;  /* 0x0006100001b07983 */ /* 0x000ea80000300a00 */
[----:B------:R-:W2:Y:S01]  /*468a0*/  LDL.LU.64 R164, [R1+0x620] ;  /* 0x0006200001a47983 */ /* 0x000ea20000300a00 */
[----:B------:R-:W-:-:S03]  /*468b0*/  IMAD.WIDE R144, R241, 0x4, R158 ;  /* 0x00000004f1907825 */ /* 0x000fc600078e029e */
[----:B------:R-:W2:Y:S01]  /*468c0*/  LDL.LU.64 R182, [R1+0x628] ;  /* 0x0006280001b67983 */ /* 0x000ea20000300a00 */
[----:B------:R-:W-:-:S03]  /*468d0*/  IMAD.WIDE R146, R241, 0x4, R146 ;  /* 0x00000004f1927825 */ /* 0x000fc600078e0292 */
[----:B------:R-:W-:Y:S04]  /*468e0*/  LDGSTS.E [R143+-0x5b200], desc[UR48][R144.64], P5 ;  /* 0xa4e00000908f7fae */ /* 0x000fe8000a921870 */
[----:B------:R1:W-:Y:S02]  /*468f0*/  LDGSTS.E [R142+-0x5ae00], desc[UR48][R146.64], P5 ;  /* 0xa5200000928e7fae */ /* 0x0003e4000a921870 */
[----:B-1----:R-:W-:-:S04]  /*46900*/  IMAD.WIDE R142, R241, 0x4, R152 ;  /* 0x00000004f18e7825 */ /* 0x002fc800078e0298 */
[----:B---3--:R-:W-:-:S04]  /*46910*/  IMAD.WIDE R148, R241, 0x4, R218 ;  /* 0x00000004f1947825 */ /* 0x008fc800078e02da */
[C---:B----4-:R-:W-:Y:S02]  /*46920*/  IMAD.WIDE R152, R241.reuse, 0x4, R226 ;  /* 0x00000004f1987825 */ /* 0x050fe400078e02e2 */
[----:B------:R-:W3:Y:S02]  /*46930*/  LDL.LU.64 R226, [R1+0x1738] ;  /* 0x0017380001e27983 */ /* 0x000ee40000300a00 */
[C---:B------:R-:W-:Y:S02]  /*46940*/  IMAD.WIDE R154, R241.reuse, 0x4, R222 ;  /* 0x00000004f19a7825 */ /* 0x040fe400078e02de */
[----:B------:R-:W4:Y:S04]  /*46950*/  LDL.LU.64 R222, [R1+0x1720] ;  /* 0x0017200001de7983 */ /* 0x000f280000300a00 */
[----:B------:R-:W4:Y:S01]  /*46960*/  LDL.LU.64 R218, [R1+0x1708] ;  /* 0x0017080001da7983 */ /* 0x000f220000300a00 */
[----:B--2---:R-:W-:-:S03]  /*46970*/  IMAD.WIDE R150, R241, 0x4, R6 ;  /* 0x00000004f1967825 */ /* 0x004fc600078e0206 */
[----:B------:R-:W2:Y:S01]  /*46980*/  LDL.LU.64 R6, [R1+0x16f0] ;  /* 0x0016f00001067983 */ /* 0x000ea20000300a00 */
[C---:B------:R-:W-:Y:S01]  /*46990*/  IADD3 R160, R248.reuse, 0x100000, RZ ;  /* 0x00100000f8a07810 */ /* 0x040fe20007ffe0ff */
[C---:B------:R-:W-:Y:S02]  /*469a0*/  VIADD R159, R248.reuse, 0x100000 ;  /* 0x00100000f89f7836 */ /* 0x040fe40000000000 */
[C---:B------:R-:W-:Y:S01]  /*469b0*/  VIADD R158, R248.reuse, 0x100000 ;  /* 0x00100000f89e7836 */ /* 0x040fe20000000000 */
[----:B------:R-:W4:Y:S01]  /*469c0*/  LDL.LU.64 R190, [R1+0x16d8] ;  /* 0x0016d80001be7983 */ /* 0x000f220000300a00 */
[C---:B------:R-:W-:Y:S02]  /*469d0*/  VIADD R157, R248.reuse, 0x100000 ;  /* 0x00100000f89d7836 */ /* 0x040fe40000000000 */
        /* <DEDUP_REMOVED lines=8> */
[----:B------:R1:W-:Y:S02]  /*46a60*/  LDGSTS.E [R156+-0x59a00], desc[UR48][R150.64], P5 ;  /* 0xa6600000969c7fae */ /* 0x0003e4000a921870 */
[C---:B-1----:R-:W-:Y:S02]  /*46a70*/  IMAD.WIDE R160, R241.reuse, 0x4, R194 ;  /* 0x00000004f1a07825 */ /* 0x042fe400078e02c2 */
[----:B------:R-:W4:Y:S04]  /*46a80*/  LDL.LU.64 R178, [R1+0x16c0] ;  /* 0x0016c00001b27983 */ /* 0x000f280000300a00 */
[----:B------:R-:W4:Y:S01]  /*46a90*/  LDL.LU.64 R212, [R1+0x16a8] ;  /* 0x0016a80001d47983 */ /* 0x000f220000300a00 */
[----:B------:R-:W-:-:S04]  /*46aa0*/  IMAD.WIDE R156, R241, 0x4, R200 ;  /* 0x00000004f19c7825 */ /* 0x000fc800078e02c8 */
[C---:B------:R-:W-:Y:S01]  /*46ab0*/  IMAD.WIDE R162, R241.reuse, 0x4, R188 ;  /* 0x00000004f1a27825 */ /* 0x040fe200078e02bc */
[----:B------:R-:W-:Y:S04]  /*46ac0*/  LDGSTS.E [R170+-0x59600], desc[UR48][R156.64], P5 ;  /* 0xa6a000009caa7fae */ /* 0x000fe8000a921870 */
[----:B------:R-:W-:Y:S01]  /*46ad0*/  LDGSTS.E [R169+-0x59200], desc[UR48][R160.64], P5 ;  /* 0xa6e00000a0a97fae */ /* 0x000fe2000a921870 */
[----:B------:R-:W-:-:S03]  /*46ae0*/  IMAD.WIDE R158, R241, 0x4, R176 ;  /* 0x00000004f19e7825 */ /* 0x000fc600078e02b0 */
[----:B------:R-:W4:Y:S04]  /*46af0*/  LDL.LU.64 R176, [R1+0x1690] ;  /* 0x0016900001b07983 */ /* 0x000f280000300a00 */
[----:B------:R-:W4:Y:S04]  /*46b00*/  LDL.LU.64 R194, [R1+0x1678] ;  /* 0x0016780001c27983 */ /* 0x000f280000300a00 */
[----:B------:R-:W4:Y:S04]  /*46b10*/  LDL.LU.64 R202, [R1+0x1658] ;  /* 0x0016580001ca7983 */ /* 0x000f280000300a00 */
[----:B------:R-:W4:Y:S04]  /*46b20*/  LDL.LU.64 R206, [R1+0x1638] ;  /* 0x0016380001ce7983 */ /* 0x000f280000300a00 */
[----:B------:R2:W-:Y:S04]  /*46b30*/  LDGSTS.E [R168+-0x58e00], desc[UR48][R162.64], P5 ;  /* 0xa7200000a2a87fae */ /* 0x0005e8000a921870 */
[----:B------:R-:W4:Y:S04]  /*46b40*/  LDL.LU.64 R200, [R1+0x1618] ;  /* 0x0016180001c87983 */ /* 0x000f280000300a00 */
[----:B------:R-:W4:Y:S01]  /*46b50*/  LDL.LU.64 R188, [R1+0x15f8] ;  /* 0x0015f80001bc7983 */ /* 0x000f220000300a00 */
[----:B--2---:R-:W-:-:S03]  /*46b60*/  IMAD.WIDE R168, R241, 0x4, R6 ;  /* 0x00000004f1a87825 */ /* 0x004fc600078e0206 */
[----:B------:R-:W2:Y:S01]  /*46b70*/  LDL.LU.64 R6, [R1+0x15d8] ;  /* 0x0015d80001067983 */ /* 0x000ea20000300a00 */
[C---:B------:R-:W-:Y:S01]  /*46b80*/  IADD3 R167, R248.reuse, 0x100000, RZ ;  /* 0x00100000f8a77810 */ /* 0x040fe20007ffe0ff */
[C---:B------:R-:W-:Y:S02]  /*46b90*/  VIADD R166, R248.reuse, 0x100000 ;  /* 0x00100000f8a67836 */ /* 0x040fe40000000000 */
[----:B------:R-:W-:Y:S01]  /*46ba0*/  IMAD.WIDE R164, R241, 0x4, R164 ;  /* 0x00000004f1a47825 */ /* 0x000fe200078e02a4 */
[----:B------:R-:W2:Y:S04]  /*46bb0*/  LDL.LU.64 R210, [R1+0x15b8] ;  /* 0x0015b80001d27983 */ /* 0x000ea80000300a00 */
[----:B------:R-:W-:Y:S01]  /*46bc0*/  LDGSTS.E [R167+-0x58a00], desc[UR48][R158.64], P5 ;  /* 0xa76000009ea77fae */ /* 0x000fe2000a921870 */
[----:B------:R-:W-:-:S03]  /*46bd0*/  VIADD R174, R248, 0x100000 ;  /* 0x00100000f8ae7836 */ /* 0x000fc60000000000 */
[----:B------:R1:W-:Y:S01]  /*46be0*/  LDGSTS.E [R166+-0x58600], desc[UR48][R164.64], P5 ;  /* 0xa7a00000a4a67fae */ /* 0x0003e2000a921870 */
[----:B------:R-:W-:Y:S02]  /*46bf0*/  VIADD R173, R249, 0x100000 ;  /* 0x00100000f9ad7836 */ /* 0x000fe40000000000 */
[----:B---3--:R-:W-:Y:S01]  /*46c00*/  IMAD.WIDE R226, R241, 0x4, R226 ;  /* 0x00000004f1e27825 */ /* 0x008fe200078e02e2 */
[----:B------:R-:W3:Y:S03]  /*46c10*/  LDL.LU.64 R198, [R1+0x1598] ;  /* 0x0015980001c67983 */ /* 0x000ee60000300a00 */
[----:B------:R-:W-:Y:S01]  /*46c20*/  VIADD R172, R249, 0x100000 ;  /* 0x00100000f9ac7836 */ /* 0x000fe20000000000 */
[----:B------:R-:W3:Y:S01]  /*46c30*/  LDL.LU.64 R214, [R1+0x1578] ;  /* 0x0015780001d67983 */ /* 0x000ee20000300a00 */
[----:B----4-:R-:W-:-:S03]  /*46c40*/  IMAD.WIDE R222, R241, 0x4, R222 ;  /* 0x00000004f1de7825 */ /* 0x010fc600078e02de */
[----:B------:R-:W4:Y:S01]  /*46c50*/  LDL.LU.64 R196, [R1+0x1558] ;  /* 0x0015580001c47983 */ /* 0x000f220000300a00 */
[----:B-1----:R-:W-:-:S04]  /*46c60*/  IMAD.WIDE R166, R241, 0x4, R182 ;  /* 0x00000004f1a67825 */ /* 0x002fc800078e02b6 */
[----:B------:R-:W-:Y:S01]  /*46c70*/  VIADD R171, R249, 0x100000 ;  /* 0x00100000f9ab7836 */ /* 0x000fe20000000000 */
[----:B------:R1:W-:Y:S01]  /*46c80*/  LDGSTS.E [R174+-0x58200], desc[UR48][R166.64], P5 ;  /* 0xa7e00000a6ae7fae */ /* 0x0003e2000a921870 */
[----:B------:R-:W-:-:S03]  /*46c90*/  IMAD.WIDE R218, R241, 0x4, R218 ;  /* 0x00000004f1da7825 */ /* 0x000fc600078e02da */
[----:B------:R-:W-:Y:S01]  /*46ca0*/  LDGSTS.E [R173+-0x7fd80], desc[UR48][R226.64], P5 ;  /* 0x80280000e2ad7fae */ /* 0x000fe2000a921870 */
[----:B------:R-:W-:-:S03]  /*46cb0*/  VIADD R170, R249, 0x100000 ;  /* 0x00100000f9aa7836 */ /* 0x000fc60000000000 */
[----:B------:R1:W-:Y:S01]  /*46cc0*/  LDGSTS.E [R172+-0x7f980], desc[UR48][R222.64], P5 ;  /* 0x80680000deac7fae */ /* 0x0003e2000a921870 */
[----:B------:R-:W-:-:S03]  /*46cd0*/  VIADD R184, R249, 0x100000 ;  /* 0x00100000f9b87836 */ /* 0x000fc60000000000 */
[----:B------:R-:W-:Y:S01]  /*46ce0*/  LDGSTS.E [R171+-0x7f580], desc[UR48][R218.64], P5 ;  /* 0x80a80000daab7fae */ /* 0x000fe2000a921870 */
[----:B------:R-:W-:Y:S01]  /*46cf0*/  IADD3 R183, R249, 0x100000, RZ ;  /* 0x00100000f9b77810 */ /* 0x000fe20007ffe0ff */
[----:B-1----:R-:W-:Y:S02]  /*46d00*/  IMAD.WIDE R174, R241, 0x4, R212 ;  /* 0x00000004f1ae7825 */ /* 0x002fe400078e02d4 */
[----:B------:R1:W-:Y:S02]  /*46d10*/  LDGSTS.E [R170+-0x7f180], desc[UR48][R168.64], P5 ;  /* 0x80e80000a8aa7fae */ /* 0x0003e4000a921870 */
[----:B------:R-:W-:Y:S02]  /*46d20*/  VIADD R182, R249, 0x100000 ;  /* 0x00100000f9b67836 */ /* 0x000fe40000000000 */
[C---:B------:R-:W-:Y:S01]  /*46d30*/  IMAD.WIDE R172, R241.reuse, 0x4, R178 ;  /* 0x00000004f1ac7825 */ /* 0x040fe200078e02b2 */
[----:B------:R-:W4:Y:S04]  /*46d40*/  LDL.LU.64 R212, [R1+0x1530] ;  /* 0x0015300001d47983 */ /* 0x000f280000300a00 */
[----:B------:R-:W4:Y:S01]  /*46d50*/  LDL.LU.64 R238, [R1+0x1508] ;  /* 0x0015080001ee7983 */ /* 0x000f220000300a00 */
[----:B-1----:R-:W-:-:S03]  /*46d60*/  IMAD.WIDE R170, R241, 0x4, R190 ;  /* 0x00000004f1aa7825 */ /* 0x002fc600078e02be */
[----:B------:R-:W4:Y:S04]  /*46d70*/  LDL.LU.64 R234, [R1+0x14e0] ;  /* 0x0014e00001ea7983 */ /* 0x000f280000300a00 */
[----:B------:R-:W-:Y:S04]  /*46d80*/  LDGSTS.E [R184+-0x7ed80], desc[UR48][R170.64], P5 ;  /* 0x81280000aab87fae */ /* 0x000fe8000a921870 */
[----:B------:R-:W-:Y:S04]  /*46d90*/  LDGSTS.E [R183+-0x7e980], desc[UR48][R172.64], P5 ;  /* 0x81680000acb77fae */ /* 0x000fe8000a921870 */
[----:B------:R1:W-:Y:S01]  /*46da0*/  LDGSTS.E [R182+-0x7e580], desc[UR48][R174.64], P5 ;  /* 0x81a80000aeb67fae */ /* 0x0003e2000a921870 */
[----:B------:R-:W-:-:S03]  /*46db0*/  IMAD.WIDE R186, R241, 0x4, R188 ;  /* 0x00000004f1ba7825 */ /* 0x000fc600078e02bc */
[----:B------:R-:W4:Y:S01]  /*46dc0*/  LDL.LU.64 R208, [R1+0x14b8] ;  /* 0x0014b80001d07983 */ /* 0x000f220000300a00 */
[----:B-1----:R-:W-:-:S03]  /*46dd0*/  IMAD.WIDE R182, R241, 0x4, R206 ;  /* 0x00000004f1b67825 */ /* 0x002fc600078e02ce */
[----:B------:R-:W4:Y:S01]  /*46de0*/  LDL.LU.64 R206, [R1+0x1490] ;  /* 0x0014900001ce7983 */ /* 0x000f220000300a00 */
[----:B--2---:R-:W-:-:S03]  /*46df0*/  IMAD.WIDE R188, R241, 0x4, R6 ;  /* 0x00000004f1bc7825 */ /* 0x004fc600078e0206 */
[----:B------:R-:W2:Y:S04]  /*46e00*/  LDL.LU.64 R6, [R1+0x1468] ;  /* 0x0014680001067983 */ /* 0x000ea80000300a00 */
[----:B------:R-:W2:Y:S04]  /*46e10*/  LDL.LU.64 R18, [R1+0x1440] ;  /* 0x0014400001127983 */ /* 0x000ea80000300a00 */
[----:B------:R-:W2:Y:S04]  /*46e20*/  LDL.LU.64 R16, [R1+0x1418] ;  /* 0x0014180001107983 */ /* 0x000ea80000300a00 */
[----:B------:R-:W2:Y:S04]  /*46e30*/  LDL.LU.64 R232, [R1+0x13f0] ;  /* 0x0013f00001e87983 */ /* 0x000ea80000300a00 */
[----:B------:R-:W2:Y:S04]  /*46e40*/  LDL.LU.64 R216, [R1+0x13c0] ;  /* 0x0013c00001d87983 */ /* 0x000ea80000300a00 */
[----:B------:R-:W2:Y:S01]  /*46e50*/  LDL.LU.64 R236, [R1+0x1390] ;  /* 0x0013900001ec7983 */ /* 0x000ea20000300a00 */
[----:B------:R-:W-:-:S02]  /*46e60*/  VIADD R181, R249, 0x100000 ;  /* 0x00100000f9b57836 */ /* 0x000fc40000000000 */
[----:B------:R-:W-:-:S04]  /*46e70*/  IMAD.WIDE R176, R241, 0x4, R176 ;  /* 0x00000004f1b07825 */ /* 0x000fc800078e02b0 */
[----:B------:R-:W-:Y:S01]  /*46e80*/  VIADD R180, R249, 0x100000 ;  /* 0x00100000f9b47836 */ /* 0x000fe20000000000 */
[----:B------:R-:W-:Y:S01]  /*46e90*/  LDGSTS.E [R181+-0x7e180], desc[UR48][R176.64], P5 ;  /* 0x81e80000b0b57fae */ /* 0x000fe2000a921870 */
[----:B------:R-:W-:Y:S01]  /*46ea0*/  IMAD.WIDE R178, R241, 0x4, R194 ;  /* 0x00000004f1b27825 */ /* 0x000fe200078e02c2 */
[C---:B------:R-:W-:Y:S02]  /*46eb0*/  IADD3 R190, R249.reuse, 0x100000, RZ ;  /* 0x00100000f9be7810 */ /* 0x040fe40007ffe0ff */
[----:B------:R-:W2:Y:S01]  /*46ec0*/  LDL.LU.64 R14, [R1+0x1360] ;  /* 0x00136000010e7983 */ /* 0x000ea20000300a00 */
[----:B------:R-:W-:-:S03]  /*46ed0*/  VIADD R194, R249, 0x100000 ;  /* 0x00100000f9c27836 */ /* 0x000fc60000000000 */
[----:B------:R1:W-:Y:S01]  /*46ee0*/  LDGSTS.E [R180+-0x7dd80], desc[UR48][R178.64], P5 ;  /* 0x82280000b2b47fae */ /* 0x0003e2000a921870 */
[C---:B------:R-:W-:Y:S02]  /*46ef0*/  VIADD R193, R249.reuse, 0x100000 ;  /* 0x00100000f9c17836 */ /* 0x040fe40000000000 */
[----:B------:R-:W-:Y:S01]  /*46f00*/  VIADD R192, R249, 0x100000 ;  /* 0x00100000f9c07836 */ /* 0x000fe20000000000 */
[----:B------:R-:W2:Y:S01]  /*46f10*/  LDL.LU.64 R230, [R1+0x1330] ;  /* 0x0013300001e67983 */ /* 0x000ea20000300a00 */
[----:B------:R-:W-:-:S04]  /*46f20*/  IMAD.WIDE R184, R241, 0x4, R200 ;  /* 0x00000004f1b87825 */ /* 0x000fc800078e02c8 */
[----:B------:R-:W-:Y:S02]  /*46f30*/  VIADD R191, R249, 0x100000 ;  /* 0x00100000f9bf7836 */ /* 0x000fe40000000000 */
[----:B-1----:R-:W-:-:S05]  /*46f40*/  IMAD.WIDE R180, R241, 0x4, R202 ;  /* 0x00000004f1b47825 */ /* 0x002fca00078e02ca */
[----:B------:R3:W-:Y:S04]  /*46f50*/  LDGSTS.E [R194+-0x7d980], desc[UR48][R180.64], P5 ;  /* 0x82680000b4c27fae */ /* 0x0007e8000a921870 */
[----:B------:R-:W-:Y:S01]  /*46f60*/  LDGSTS.E [R193+-0x7d580], desc[UR48][R182.64], P5 ;  /* 0x82a80000b6c17fae */ /* 0x000fe2000a921870 */
[----:B------:R-:W-:-:S03]  /*46f70*/  VIADD R204, R249, 0x100000 ;  /* 0x00100000f9cc7836 */ /* 0x000fc60000000000 */
[----:B------:R1:W-:Y:S01]  /*46f80*/  LDGSTS.E [R192+-0x7d180], desc[UR48][R184.64], P5 ;  /* 0x82e80000b8c07fae */ /* 0x0003e2000a921870 */
[----:B------:R-:W-:-:S03]  /*46f90*/  VIADD R203, R249, 0x100000 ;  /* 0x00100000f9cb7836 */ /* 0x000fc60000000000 */
[----:B------:R-:W-:Y:S01]  /*46fa0*/  LDGSTS.E [R191+-0x7cd80], desc[UR48][R186.64], P5 ;  /* 0x83280000babf7fae */ /* 0x000fe2000a921870 */
[----:B------:R-:W-:-:S03]  /*46fb0*/  VIADD R202, R249, 0x100000 ;  /* 0x00100000f9ca7836 */ /* 0x000fc60000000000 */
[----:B------:R4:W-:Y:S01]  /*46fc0*/  LDGSTS.E [R190+-0x7c980], desc[UR48][R188.64], P5 ;  /* 0x83680000bcbe7fae */ /* 0x0009e2000a921870 */
[----:B---3--:R-:W-:-:S04]  /*46fd0*/  IMAD.WIDE R194, R241, 0x4, R214 ;  /* 0x00000004f1c27825 */ /* 0x008fc800078e02d6 */
[----:B-1----:R-:W-:-:S04]  /*46fe0*/  IMAD.WIDE R192, R241, 0x4, R198 ;  /* 0x00000004f1c07825 */ /* 0x002fc800078e02c6 */
[----:B------:R-:W-:Y:S02]  /*46ff0*/  VIADD R201, R249, 0x100000 ;  /* 0x00100000f9c97836 */ /* 0x000fe40000000000 */
[----:B----4-:R-:W-:-:S04]  /*47000*/  IMAD.WIDE R190, R241, 0x4, R210 ;  /* 0x00000004f1be7825 */ /* 0x010fc800078e02d2 */
[----:B------:R-:W-:Y:S01]  /*47010*/  IMAD.WIDE R196, R241, 0x4, R196 ;  /* 0x00000004f1c47825 */ /* 0x000fe200078e02c4 */
[----:B------:R1:W-:Y:S03]  /*47020*/  LDGSTS.E [R204+-0x7c580], desc[UR48][R190.64], P5 ;  /* 0x83a80000becc7fae */ /* 0x0003e6000a921870 */
[----:B------:R-:W-:Y:S01]  /*47030*/  VIADD R200, R249, 0x100000 ;  /* 0x00100000f9c87836 */ /* 0x000fe20000000000 */
[----:B------:R-:W-:Y:S01]  /*47040*/  LDGSTS.E [R203+-0x7c180], desc[UR48][R192.64], P5 ;  /* 0x83e80000c0cb7fae */ /* 0x000fe2000a921870 */
[----:B------:R-:W-:-:S03]  /*47050*/  IMAD.WIDE R198, R241, 0x4, R212 ;  /* 0x00000004f1c67825 */ /* 0x000fc600078e02d4 */
[----:B------:R3:W-:Y:S04]  /*47060*/  LDGSTS.E [R202+-0x7bd80], desc[UR48][R194.64], P5 ;  /* 0x84280000c2ca7fae */ /* 0x0007e8000a921870 */
[----:B------:R-:W-:Y:S01]  /*47070*/  LDGSTS.E [R201+-0x7b980], desc[UR48][R196.64], P5 ;  /* 0x84680000c4c97fae */ /* 0x000fe2000a921870 */
[----:B-1----:R-:W-:-:S03]  /*47080*/  IMAD.WIDE R204, R241, 0x4, R208 ;  /* 0x00000004f1cc7825 */ /* 0x002fc600078e02d0 */
[----:B------:R1:W-:Y:S01]  /*47090*/  LDGSTS.E [R200+-0x7b580], desc[UR48][R198.64], P5 ;  /* 0x84a80000c6c87fae */ /* 0x0003e2000a921870 */
[----:B---3--:R-:W-:-:S04]  /*470a0*/  IMAD.WIDE R202, R241, 0x4, R234 ;  /* 0x00000004f1ca7825 */ /* 0x008fc800078e02ea */
[----:B-1----:R-:W-:Y:S02]  /*470b0*/  IMAD.WIDE R200, R241, 0x4, R238 ;  /* 0x00000004f1c87825 */ /* 0x002fe400078e02ee */
[----:B------:R-:W3:Y:S04]  /*470c0*/  LDL.LU.64 R238, [R1+0x1300] ;  /* 0x0013000001ee7983 */ /* 0x000ee80000300a00 */
[----:B------:R-:W4:Y:S01]  /*470d0*/  LDL.LU.64 R234, [R1+0x12d0] ;  /* 0x0012d00001ea7983 */ /* 0x000f220000300a00 */
[C---:B------:R-:W-:Y:S01]  /*470e0*/  VIADD R214, R249.reuse, 0x100000 ;  /* 0x00100000f9d67836 */ /* 0x040fe20000000000 */
[C---:B------:R-:W-:Y:S01]  /*470f0*/  IADD3 R212, R249.reuse, 0x100000, RZ ;  /* 0x00100000f9d47810 */ /* 0x040fe20007ffe0ff */
[C---:B------:R-:W-:Y:S02]  /*47100*/  VIADD R213, R249.reuse, 0x100000 ;  /* 0x00100000f9d57836 */ /* 0x040fe40000000000 */
[----:B------:R-:W-:Y:S01]  /*47110*/  VIADD R211, R249, 0x100000 ;  /* 0x00100000f9d37836 */ /* 0x000fe20000000000 */
[----:B------:R-:W-:Y:S01]  /*47120*/  LDGSTS.E [R214+-0x7b180], desc[UR48][R200.64], P5 ;  /* 0x84e80000c8d67fae */ /* 0x000fe2000a921870 */
[----:B------:R-:W-:-:S03]  /*47130*/  IMAD.WIDE R206, R241, 0x4, R206 ;  /* 0x00000004f1ce7825 */ /* 0x000fc600078e02ce */
[----:B------:R-:W-:Y:S01]  /*47140*/  LDGSTS.E [R213+-0x7ad80], desc[UR48][R202.64], P5 ;  /* 0x85280000cad57fae */ /* 0x000fe2000a921870 */
[----:B------:R-:W-:-:S03]  /*47150*/  VIADD R210, R249, 0x100000 ;  /* 0x00100000f9d27836 */ /* 0x000fc60000000000 */
[----:B------:R1:W-:Y:S01]  /*47160*/  LDGSTS.E [R212+-0x7a980], desc[UR48][R204.64], P5 ;  /* 0x85680000ccd47fae */ /* 0x0003e2000a921870 */
[----:B------:R-:W-:-:S03]  /*47170*/  VIADD R13, R249, 0x100000 ;  /* 0x00100000f90d7836 */ /* 0x000fc60000000000 */
[----:B------:R-:W-:Y:S01]  /*47180*/  LDGSTS.E [R211+-0x7a580], desc[UR48][R206.64], P5 ;  /* 0x85a80000ced37fae */ /* 0x000fe2000a921870 */
[----:B------:R-:W-:Y:S02]  /*47190*/  VIADD R12, R249, 0x100000 ;  /* 0x00100000f90c7836 */ /* 0x000fe40000000000 */
[C---:B--2---:R-:W-:Y:S02]  /*471a0*/  IMAD.WIDE R208, R241.reuse, 0x4, R6 ;  /* 0x00000004f1d07825 */ /* 0x044fe400078e0206 */
[----:B------:R-:W2:Y:S04]  /*471b0*/  LDL.LU.64 R6, [R1+0x12a0] ;  /* 0x0012a00001067983 */ /* 0x000ea80000300a00 */
[----:B------:R1:W-:Y:S02]  /*471c0*/  LDGSTS.E [R210+-0x7a180], desc[UR48][R208.64], P5 ;  /* 0x85e80000d0d27fae */ /* 0x0003e4000a921870 */
[----:B-1----:R-:W-:-:S02]  /*471d0*/  IMAD.WIDE R212, R241, 0x4, R16 ;  /* 0x00000004f1d47825 */ /* 0x002fc400078e0210 */
[----:B------:R-:W2:Y:S02]  /*471e0*/  LDL.LU.64 R22, [R1+0x1270] ;  /* 0x0012700001167983 */ /* 0x000ea40000300a00 */
[C---:B------:R-:W-:Y:S02]  /*471f0*/  IMAD.WIDE R210, R241.reuse, 0x4, R18 ;  /* 0x00000004f1d27825 */ /* 0x040fe400078e0212 */
[----:B------:R-:W2:Y:S02]  /*47200*/  LDL.LU.64 R18, [R1+0x1218] ;  /* 0x0012180001127983 */ /* 0x000ea40000300a00 */
[C---:B------:R-:W-:Y:S02]  /*47210*/  IMAD.WIDE R214, R241.reuse, 0x4, R232 ;  /* 0x00000004f1d67825 */ /* 0x040fe400078e02e8 */
[----:B------:R-:W-:Y:S02]  /*47220*/  LDGSTS.E [R13+-0x79d80], desc[UR48][R210.64], P5 ;  /* 0x86280000d20d7fae */ /* 0x000fe4000a921870 */
[----:B------:R-:W-:-:S02]  /*47230*/  IMAD.WIDE R232, R241, 0x4, R236 ;  /* 0x00000004f1e87825 */ /* 0x000fc400078e02ec */
[----:B------:R-:W-:Y:S04]  /*47240*/  LDGSTS.E [R12+-0x79980], desc[UR48][R212.64], P5 ;  /* 0x86680000d40c7fae */ /* 0x000fe8000a921870 */
[----:B------:R-:W2:Y:S04]  /*47250*/  LDL.LU.64 R12, [R1+0x11e0] ;  /* 0x0011e000010c7983 */ /* 0x000ea80000300a00 */
[----:B------:R-:W2:Y:S04]  /*47260*/  LDL.LU.64 R16, [R1+0x11a8] ;  /* 0x0011a80001107983 */ /* 0x000ea80000300a00 */
[----:B------:R-:W2:Y:S01]  /*47270*/  LDL.LU.64 R236, [R1+0x1170] ;  /* 0x0011700001ec7983 */ /* 0x000ea20000300a00 */
[----:B------:R-:W-:-:S02]  /*47280*/  VIADD R11, R249, 0x100000 ;  /* 0x00100000f90b7836 */ /* 0x000fc40000000000 */
[----:B------:R-:W-:Y:S02]  /*47290*/  VIADD R10, R249, 0x100000 ;  /* 0x00100000f90a7836 */ /* 0x000fe40000000000 */
[----:B------:R-:W-:Y:S01]  /*472a0*/  IMAD.WIDE R216, R241, 0x4, R216 ;  /* 0x00000004f1d87825 */ /* 0x000fe200078e02d8 */
[C---:B------:R-:W-:Y:S01]  /*472b0*/  IADD3 R25, R249.reuse, 0x100000, RZ ;  /* 0x00100000f9197810 */ /* 0x040fe20007ffe0ff */
[----:B------:R-:W-:Y:S02]  /*472c0*/  LDGSTS.E [R11+-0x79580], desc[UR48][R214.64], P5 ;  /* 0x86a80000d60b7fae */ /* 0x000fe4000a921870 */
[----:B------:R-:W-:Y:S02]  /*472d0*/  VIADD R240, R249, 0x100000 ;  /* 0x00100000f9f07836 */ /* 0x000fe40000000000 */
[C---:B------:R-:W-:Y:S01]  /*472e0*/  IMAD.WIDE R30, R241.reuse, 0x4, R14 ;  /* 0x00000004f11e7825 */ /* 0x040fe200078e020e */
[----:B------:R-:W-:Y:S03]  /*472f0*/  LDGSTS.E [R10+-0x79180], desc[UR48][R216.64], P5 ;  /* 0x86e80000d80a7fae */ /* 0x000fe6000a921870 */
[----:B------:R-:W-:Y:S01]  /*47300*/  IMAD.WIDE R26, R241, 0x4, R230 ;  /* 0x00000004f11a7825 */ /* 0x000fe200078e02e6 */
[----:B------:R-:W-:Y:S03]  /*47310*/  LDGSTS.E [R240+-0x78d80], desc[UR48][R232.64], P5 ;  /* 0x87280000e8f07fae */ /* 0x000fe6000a921870 */
[----:B------:R-:W-:Y:S01]  /*47320*/  VIADD R24, R249, 0x100000 ;  /* 0x00100000f9187836 */ /* 0x000fe20000000000 */
[----:B------:R-:W-:Y:S04]  /*47330*/  STL.64 [R1+0x158], R30 ;  /* 0x0001581e01007387 */ /* 0x000fe80000100a00 */
[----:B------:R-:W-:Y:S04]  /*47340*/  STL.64 [R1+0x168], R26 ;  /* 0x0001681a01007387 */ /* 0x000fe80000100a00 */
[----:B------:R-:W-:Y:S04]  /*47350*/  LDGSTS.E [R25+-0x78980], desc[UR48][R30.64], P5 ;  /* 0x876800001e197fae */ /* 0x000fe8000a921870 */
[----:B------:R-:W-:Y:S01]  /*47360*/  LDGSTS.E [R24+-0x78580], desc[UR48][R26.64], P5 ;  /* 0x87a800001a187fae */ /* 0x000fe2000a921870 */
[----:B---3--:R-:W-:-:S04]  /*47370*/  IMAD.WIDE R20, R241, 0x4, R238 ;  /* 0x00000004f1147825 */ /* 0x008fc800078e02ee */
[----:B----4-:R-:W-:Y:S01]  /*47380*/  IMAD.WIDE R14, R241, 0x4, R234 ;  /* 0x00000004f10e7825 */ /* 0x010fe200078e02ea */
[----:B------:R1:W-:Y:S04]  /*47390*/  STL.64 [R1+0x178], R20 ;  /* 0x0001781401007387 */ /* 0x0003e80000100a00 */
[----:B------:R3:W-:Y:S04]  /*473a0*/  STL.64 [R1+0x188], R14 ;  /* 0x0001880e01007387 */ /* 0x0007e80000100a00 */
[----:B------:R1:W-:Y:S04]  /*473b0*/  LDGSTS.E [R11+-0x78180], desc[UR48][R20.64], P5 ;  /* 0x87e80000140b7fae */ /* 0x0003e8000a921870 */
[----:B------:R-:W-:Y:S01]  /*473c0*/  LDGSTS.E [R10+-0x5fd80], desc[UR48][R14.64], P5 ;  /* 0xa02800000e0a7fae */ /* 0x000fe2000a921870 */
[----:B-1----:R-:W-:-:S02]  /*473d0*/  VIADD R21, R249, 0x100000 ;  /* 0x00100000f9157836 */ /* 0x002fc40000000000 */
[----:B------:R-:W-:Y:S02]  /*473e0*/  VIADD R20, R249, 0x100000 ;  /* 0x00100000f9147836 */ /* 0x000fe40000000000 */
[----:B--2---:R-:W-:-:S05]  /*473f0*/  IMAD.WIDE R6, R241, 0x4, R6 ;  /* 0x00000004f1067825 */ /* 0x004fca00078e0206 */
[----:B------:R1:W-:Y:S04]  /*47400*/  STL.64 [R1+0x440], R6 ;  /* 0x0004400601007387 */ /* 0x0003e80000100a00 */
[----:B---3--:R-:W2:Y:S04]  /*47410*/  LDL.LU.64 R14, [R1+0x1138] ;  /* 0x00113800010e7983 */ /* 0x008ea80000300a00 */
[----:B------:R-:W3:Y:S04]  /*47420*/  LDL.LU.64 R230, [R1+0x1108] ;  /* 0x0011080001e67983 */ /* 0x000ee80000300a00 */
[----:B------:R-:W4:Y:S04]  /*47430*/  LDL.LU.64 R238, [R1+0x10e0] ;  /* 0x0010e00001ee7983 */ /* 0x000f280000300a00 */
[----:B------:R-:W4:Y:S04]  /*47440*/  LDL.LU.64 R234, [R1+0x10b8] ;  /* 0x0010b80001ea7983 */ /* 0x000f280000300a00 */
[----:B------:R-:W-:Y:S04]  /*47450*/  LDGSTS.E [R240+-0x5f980], desc[UR48][R6.64], P5 ;  /* 0xa068000006f07fae */ /* 0x000fe8000a921870 */
[----:B-1----:R-:W4:Y:S01]  /*47460*/  LDL.LU.64 R6, [R1+0x1090] ;  /* 0x0010900001067983 */ /* 0x002f220000300a00 */
[----:B------:R-:W-:-:S04]  /*47470*/  IMAD.WIDE R24, R241, 0x4, R22 ;  /* 0x00000004f1187825 */ /* 0x000fc800078e0216 */
[C---:B------:R-:W-:Y:S01]  /*47480*/  IMAD.WIDE R22, R241.reuse, 0x4, R18 ;  /* 0x00000004f1167825 */ /* 0x040fe200078e0212 */
[----:B------:R-:W-:Y:S03]  /*47490*/  STL.64 [R1+0x458], R24 ;  /* 0x0004581801007387 */ /* 0x000fe60000100a00 */
[C---:B------:R-:W-:Y:S01]  /*474a0*/  IMAD.WIDE R18, R241.reuse, 0x4, R12 ;  /* 0x00000004f1127825 */ /* 0x040fe200078e020c */
[----:B------:R1:W-:Y:S03]  /*474b0*/  STL.64 [R1+0x5e8], R22 ;  /* 0x0005e81601007387 */ /* 0x0003e60000100a00 */
[C---:B------:R-:W-:Y:S01]  /*474c0*/  IMAD.WIDE R16, R241.reuse, 0x4, R16 ;  /* 0x00000004f1107825 */ /* 0x040fe200078e0210 */
[----:B------:R1:W-:Y:S03]  /*474d0*/  STL.64 [R1+0x5f0], R18 ;  /* 0x0005f01201007387 */ /* 0x0003e60000100a00 */
[----:B------:R-:W-:Y:S01]  /*474e0*/  IMAD.WIDE R12, R241, 0x4, R236 ;  /* 0x00000004f10c7825 */ /* 0x000fe200078e02ec */
[----:B------:R1:W-:Y:S04]  /*474f0*/  LDGSTS.E [R21+-0x5f580], desc[UR48][R24.64], P5 ;  /* 0xa0a8000018157fae */ /* 0x0003e8000a921870 */
[----:B------:R1:W-:Y:S04]  /*47500*/  STL.64 [R1+0x5f8], R16 ;  /* 0x0005f81001007387 */ /* 0x0003e80000100a00 */
[----:B------:R-:W-:Y:S04]  /*47510*/  LDGSTS.E [R20+-0x5f180], desc[UR48][R22.64], P5 ;  /* 0xa0e8000016147fae */ /* 0x000fe8000a921870 */
[----:B------:R1:W-:Y:S04]  /*47520*/  STL.64 [R1+0x600], R12 ;  /* 0x0006000c01007387 */ /* 0x0003e80000100a00 */
[----:B------:R-:W-:Y:S04]  /*47530*/  LDGSTS.E [R11+-0x5ed80], desc[UR48][R18.64], P5 ;  /* 0xa1280000120b7fae */ /* 0x000fe8000a921870 */
[----:B-1----:R-:W4:Y:S04]  /*47540*/  LDL.LU.64 R22, [R1+0x1068] ;  /* 0x0010680001167983 */ /* 0x002f280000300a00 */
[----:B------:R-:W-:Y:S04]  /*47550*/  LDGSTS.E [R10+-0x5e980], desc[UR48][R16.64], P5 ;  /* 0xa1680000100a7fae */ /* 0x000fe8000a921870 */
[----:B------:R-:W4:Y:S01]  /*47560*/  LDL.LU.64 R18, [R1+0xe60] ;  /* 0x000e600001127983 */ /* 0x000f220000300a00 */
[----:B------:R-:W-:-:S02]  /*47570*/  VIADD R25, R249, 0x100000 ;  /* 0x00100000f9197836 */ /* 0x000fc40000000000 */
[C---:B------:R-:W-:Y:S01]  /*47580*/  VIADD R24, R249.reuse, 0x100000 ;  /* 0x00100000f9187836 */ /* 0x040fe20000000000 */
[----:B------:R1:W-:Y:S04]  /*47590*/  LDGSTS.E [R240+-0x5e580], desc[UR48][R12.64], P5 ;  /* 0xa1a800000cf07fae */ /* 0x0003e8000a921870 */
[----:B------:R-:W4:Y:S04]  /*475a0*/  LDL.LU.64 R16, [R1+0xe40] ;  /* 0x000e400001107983 */ /* 0x000f280000300a00 */
[----:B------:R-:W4:Y:S04]  /*475b0*/  LDL.LU.64 R10, [R1+0xe20] ;  /* 0x000e2000010a7983 */ /* 0x000f280000300a00 */
[----:B------:R-:W4:Y:S01]  /*475c0*/  LDL.LU.64 R236, [R1+0xe00] ;  /* 0x000e000001ec7983 */ /* 0x000f220000300a00 */
[----:B-1----:R-:W-:-:S02]  /*475d0*/  VIADD R13, R249, 0x100000 ;  /* 0x00100000f90d7836 */ /* 0x002fc40000000000 */
[----:B------:R-:W-:Y:S02]  /*475e0*/  VIADD R12, R249, 0x100000 ;  /* 0x00100000f90c7836 */ /* 0x000fe40000000000 */
[----:B--2---:R-:W-:-:S04]  /*475f0*/  IMAD.WIDE R30, R241, 0x4, R14 ;  /* 0x00000004f11e7825 */ /* 0x004fc800078e020e */
[C---:B---3--:R-:W-:Y:S01]  /*47600*/  IMAD.WIDE R26, R241.reuse, 0x4, R230 ;  /* 0x00000004f11a7825 */ /* 0x048fe200078e02e6 */
[----:B------:R-:W-:Y:S03]  /*47610*/  STL.64 [R1+0x608], R30 ;  /* 0x0006081e01007387 */ /* 0x000fe60000100a00 */
[C---:B----4-:R-:W-:Y:S01]  /*47620*/  IMAD.WIDE R20, R241.reuse, 0x4, R238 ;  /* 0x00000004f1147825 */ /* 0x050fe200078e02ee */
[----:B------:R-:W-:Y:S03]  /*47630*/  STL.64 [R1+0x610], R26 ;  /* 0x0006101a01007387 */ /* 0x000fe60000100a00 */
[C---:B------:R-:W-:Y:S01]  /*47640*/  IMAD.WIDE R14, R241.reuse, 0x4, R234 ;  /* 0x00000004f10e7825 */ /* 0x040fe200078e02ea */
[----:B------:R-:W-:Y:S04]  /*47650*/  LDGSTS.E [R25+-0x5e180], desc[UR48][R30.64], P5 ;  /* 0xa1e800001e197fae */ /* 0x000fe8000a921870 */
[----:B------:R-:W-:Y:S04]  /*47660*/  STL.64 [R1+0x620], R20 ;  /* 0x0006201401007387 */ /* 0x000fe80000100a00 */
[----:B------:R1:W-:Y:S01]  /*47670*/  LDGSTS.E [R24+-0x5dd80], desc[UR48][R26.64], P5 ;  /* 0xa22800001a187fae */ /* 0x0003e2000a921870 */
[----:B------:R-:W-:-:S03]  /*47680*/  IMAD.WIDE R6, R241, 0x4, R6 ;  /* 0x00000004f1067825 */ /* 0x000fc600078e0206 */
[----:B------:R2:W-:Y:S04]  /*47690*/  STL.64 [R1+0x628], R14 ;  /* 0x0006280e01007387 */ /* 0x0005e80000100a00 */
[----:B------:R3:W-:Y:S04]  /*476a0*/  LDGSTS.E [R13+-0x5d980], desc[UR48][R20.64], P5 ;  /* 0xa2680000140d7fae */ /* 0x0007e8000a921870 */
[----:B------:R4:W-:Y:S04]  /*476b0*/  STL.64 [R1+0x650], R6 ;  /* 0x0006500601007387 */ /* 0x0009e80000100a00 */
[----:B------:R-:W-:Y:S04]  /*476c0*/  LDGSTS.E [R12+-0x5d580], desc[UR48][R14.64], P5 ;  /* 0xa2a800000e0c7fae */ /* 0x000fe8000a921870 */
[----:B------:R-:W-:Y:S04]  /*476d0*/  LDGSTS.E [R240+-0x5d180], desc[UR48][R6.64], P5 ;  /* 0xa2e8000006f07fae */ /* 0x000fe8000a921870 */
[----:B--2---:R-:W2:Y:S04]  /*476e0*/  LDL.LU.64 R14, [R1+0xde0] ;  /* 0x000de000010e7983 */ /* 0x004ea80000300a00 */
[----:B------:R-:W2:Y:S04]  /*476f0*/  LDL.LU.64 R230, [R1+0xdc0] ;  /* 0x000dc00001e67983 */ /* 0x000ea80000300a00 */
[----:B------:R-:W2:Y:S04]  /*47700*/  LDL.LU.64 R238, [R1+0xda0] ;  /* 0x000da00001ee7983 */ /* 0x000ea80000300a00 */
[----:B------:R-:W2:Y:S04]  /*47710*/  LDL.LU.64 R234, [R1+0xd10] ;  /* 0x000d100001ea7983 */ /* 0x000ea80000300a00 */
[----:B----4-:R-:W4:Y:S01]  /*47720*/  LDL.LU.64 R6, [R1+0xc90] ;  /* 0x000c900001067983 */ /* 0x010f220000300a00 */
[----:B-1----:R-:W-:Y:S01]  /*47730*/  IMAD.WIDE R24, R241, 0x4, R22 ;  /* 0x00000004f1187825 */ /* 0x002fe200078e0216 */
[----:B---3--:R-:W-:-:S03]  /*47740*/  IADD3 R21, R249, 0x100000, RZ ;  /* 0x00100000f9157810 */ /* 0x008fc60007ffe0ff */
[----:B------:R-:W-:Y:S01]  /*47750*/  IMAD.WIDE R22, R241, 0x4, R18 ;  /* 0x00000004f1167825 */ /* 0x000fe200078e0212 */
[----:B------:R-:W-:Y:S03]  /*47760*/  STL.64 [R1+0x668], R24 ;  /* 0x0006681801007387 */ /* 0x000fe60000100a00 */
[----:B------:R-:W-:Y:S01]  /*47770*/  VIADD R20, R249, 0x100000 ;  /* 0x00100000f9147836 */ /* 0x000fe20000000000 */
[----:B------:R1:W-:Y:S01]  /*47780*/  LDGSTS.E [R21+-0x5cd80], desc[UR48][R24.64], P5 ;  /* 0xa328000018157fae */ /* 0x0003e2000a921870 */
[----:B------:R-:W-:-:S03]  /*47790*/  IMAD.WIDE R18, R241, 0x4, R16 ;  /* 0x00000004f1127825 */ /* 0x000fc600078e0210 */
[----:B------:R3:W-:Y:S01]  /*477a0*/  STL.64 [R1+0x678], R22 ;  /* 0x0006781601007387 */ /* 0x0007e20000100a00 */
[----:B------:R-:W-:-:S03]  /*477b0*/  IMAD.WIDE R16, R241, 0x4, R10 ;  /* 0x00000004f1107825 */ /* 0x000fc600078e020a */
[----:B------:R1:W-:Y:S01]  /*477c0*/  STL.64 [R1+0x688], R18 ;  /* 0x0006881201007387 */ /* 0x0003e20000100a00 */
[----:B------:R-:W-:-:S03]  /*477d0*/  IMAD.WIDE R10, R241, 0x4, R236 ;  /* 0x00000004f10a7825 */ /* 0x000fc600078e02ec */
[----:B------:R1:W-:Y:S04]  /*477e0*/  STL.64 [R1+0x698], R16 ;  /* 0x0006981001007387 */ /* 0x0003e80000100a00 */
[----:B------:R-:W-:Y:S04]  /*477f0*/  LDGSTS.E [R20+-0x5c980], desc[UR48][R22.64], P5 ;  /* 0xa368000016147fae */ /* 0x000fe8000a921870 */
[----:B------:R1:W-:Y:S04]  /*47800*/  STL.64 [R1+0x6a8], R10 ;  /* 0x0006a80a01007387 */ /* 0x0003e80000100a00 */
[----:B------:R-:W-:Y:S04]  /*47810*/  LDGSTS.E [R13+-0x5c580], desc[UR48][R18.64], P5 ;  /* 0xa3a80000120d7fae */ /* 0x000fe8000a921870 */
[----:B---3--:R-:W3:Y:S04]  /*47820*/  LDL.LU.64 R22, [R1+0x7f0] ;  /* 0x0007f00001167983 */ /* 0x008ee80000300a00 */
[----:B------:R-:W-:Y:S04]  /*47830*/  LDGSTS.E [R12+-0x5c180], desc[UR48][R16.64], P5 ;  /* 0xa3e80000100c7fae */ /* 0x000fe8000a921870 */
[----:B-1----:R-:W3:Y:S01]  /*47840*/  LDL.LU.64 R18, [R1+0x740] ;  /* 0x0007400001127983 */ /* 0x002ee20000300a00 */
[----:B------:R-:W-:-:S02]  /*47850*/  VIADD R25, R249, 0x100000 ;  /* 0x00100000f9197836 */ /* 0x000fc40000000000 */
[C---:B------:R-:W-:Y:S01]  /*47860*/  VIADD R24, R249.reuse, 0x100000 ;  /* 0x00100000f9187836 */ /* 0x040fe20000000000 */
[----:B------:R1:W-:Y:S04]  /*47870*/  LDGSTS.E [R240+-0x5bd80], desc[UR48][R10.64], P5 ;  /* 0xa42800000af07fae */ /* 0x0003e8000a921870 */
[----:B------:R-:W3:Y:S04]  /*47880*/  LDL.LU.64 R12, [R1+0x758] ;  /* 0x00075800010c7983 */ /* 0x000ee80000300a00 */
[----:B------:R-:W3:Y:S04]  /*47890*/  LDL.LU.64 R16, [R1+0x768] ;  /* 0x0007680001107983 */ /* 0x000ee80000300a00 */
[----:B------:R-:W3:Y:S01]  /*478a0*/  LDL.LU.64 R236, [R1+0x778] ;  /* 0x0007780001ec7983 */ /* 0x000ee20000300a00 */
[----:B-1----:R-:W-:-:S02]  /*478b0*/  VIADD R11, R249, 0x100000 ;  /* 0x00100000f90b7836 */ /* 0x002fc40000000000 */
[----:B------:R-:W-:Y:S02]  /*478c0*/  VIADD R10, R249, 0x100000 ;  /* 0x00100000f90a7836 */ /* 0x000fe40000000000 */
[----:B--2---:R-:W-:-:S04]  /*478d0*/  IMAD.WIDE R30, R241, 0x4, R14 ;  /* 0x00000004f11e7825 */ /* 0x004fc800078e020e */
[C---:B------:R-:W-:Y:S01]  /*478e0*/  IMAD.WIDE R26, R241.reuse, 0x4, R230 ;  /* 0x00000004f11a7825 */ /* 0x040fe200078e02e6 */
[----:B------:R-:W-:Y:S03]  /*478f0*/  STL.64 [R1+0x6b8], R30 ;  /* 0x0006b81e01007387 */ /* 0x000fe60000100a00 */
[C---:B------:R-:W-:Y:S01]  /*47900*/  IMAD.WIDE R20, R241.reuse, 0x4, R238 ;  /* 0x00000004f1147825 */ /* 0x040fe200078e02ee */
[----:B------:R-:W-:Y:S03]  /*47910*/  STL.64 [R1+0x6c0], R26 ;  /* 0x0006c01a01007387 */ /* 0x000fe60000100a00 */
[C---:B------:R-:W-:Y:S01]  /*47920*/  IMAD.WIDE R14, R241.reuse, 0x4, R234 ;  /* 0x00000004f10e7825 */ /* 0x040fe200078e02ea */
[----:B------:R-:W-:Y:S03]  /*47930*/  LDGSTS.E [R25+-0x5b980], desc[UR48][R30.64], P5 ;  /* 0xa46800001e197fae */ /* 0x000fe6000a921870 */
[C---:B----4-:R-:W-:Y:S01]  /*47940*/  IMAD.WIDE R6, R241.reuse, 0x4, R6 ;  /* 0x00000004f1067825 */ /* 0x050fe200078e0206 */
[----:B------:R-:W-:Y:S04]  /*47950*/  STL.64 [R1+0x6e0], R20 ;  /* 0x0006e01401007387 */ /* 0x000fe80000100a00 */
[----:B------:R3:W-:Y:S04]  /*47960*/  LDGSTS.E [R24+-0x5b580], desc[UR48][R26.64], P5 ;  /* 0xa4a800001a187fae */ /* 0x0007e8000a921870 */
[----:B------:R1:W-:Y:S04]  /*47970*/  STL.64 [R1+0x6f8], R14 ;  /* 0x0006f80e01007387 */ /* 0x0003e80000100a00 */
[----:B------:R2:W-:Y:S04]  /*47980*/  LDGSTS.E [R11+-0x5b180], desc[UR48][R20.64], P5 ;  /* 0xa4e80000140b7fae */ /* 0x0005e8000a921870 */
[----:B------:R4:W-:Y:S04]  /*47990*/  STL.64 [R1+0x708], R6 ;  /* 0x0007080601007387 */ /* 0x0009e80000100a00 */
[----:B------:R-:W-:Y:S04]  /*479a0*/  LDGSTS.E [R10+-0x5ad80], desc[UR48][R14.64], P5 ;  /* 0xa52800000e0a7fae */ /* 0x000fe8000a921870 */
[----:B------:R-:W-:Y:S04]  /*479b0*/  LDGSTS.E [R240+-0x5a980], desc[UR48][R6.64], P5 ;  /* 0xa568000006f07fae */ /* 0x000fe8000a921870 */
[----:B-1----:R-:W2:Y:S04]  /*479c0*/  LDL.LU.64 R14, [R1+0x788] ;  /* 0x00078800010e7983 */ /* 0x002ea80000300a00 */
[----:B------:R-:W2:Y:S04]  /*479d0*/  LDL.LU.64 R230, [R1+0x798] ;  /* 0x0007980001e67983 */ /* 0x000ea80000300a00 */
[----:B------:R-:W2:Y:S04]  /*479e0*/  LDL.LU.64 R238, [R1+0x7a8] ;  /* 0x0007a80001ee7983 */ /* 0x000ea80000300a00 */
[----:B------:R-:W2:Y:S04]  /*479f0*/  LDL.LU.64 R234, [R1+0x7b8] ;  /* 0x0007b80001ea7983 */ /* 0x000ea80000300a00 */
[----:B----4-:R-:W4:Y:S01]  /*47a00*/  LDL.LU.64 R6, [R1+0x7c8] ;  /* 0x0007c80001067983 */ /* 0x010f220000300a00 */
[----:B---3--:R-:W-:-:S04]  /*47a10*/  IMAD.WIDE R24, R241, 0x4, R22 ;  /* 0x00000004f1187825 */ /* 0x008fc800078e0216 */
[C---:B------:R-:W-:Y:S01]  /*47a20*/  IMAD.WIDE R22, R241.reuse, 0x4, R18 ;  /* 0x00000004f1167825 */ /* 0x040fe200078e0212 */
[----:B------:R-:W-:Y:S03]  /*47a30*/  STL.64 [R1+0x728], R24 ;  /* 0x0007281801007387 */ /* 0x000fe60000100a00 */
[----:B------:R-:W-:Y:S01]  /*47a40*/  IMAD.WIDE R18, R241, 0x4, R12 ;  /* 0x00000004f1127825 */ /* 0x000fe200078e020c */
[----:B------:R1:W-:Y:S03]  /*47a50*/  STL.64 [R1+0x740], R22 ;  /* 0x0007401601007387 */ /* 0x0003e60000100a00 */
[----:B--2---:R-:W-:Y:S02]  /*47a60*/  VIADD R21, R249, 0x100000 ;  /* 0x00100000f9157836 */ /* 0x004fe40000000000 */
[----:B------:R-:W-:Y:S01]  /*47a70*/  IMAD.WIDE R16, R241, 0x4, R16 ;  /* 0x00000004f1107825 */ /* 0x000fe200078e0210 */
[----:B------:R2:W-:Y:S03]  /*47a80*/  STL.64 [R1+0x758], R18 ;  /* 0x0007581201007387 */ /* 0x0005e60000100a00 */
[----:B------:R-:W-:Y:S01]  /*47a90*/  VIADD R20, R249, 0x100000 ;  /* 0x00100000f9147836 */ /* 0x000fe20000000000 */
[----:B------:R3:W-:Y:S01]  /*47aa0*/  LDGSTS.E [R21+-0x5a580], desc[UR48][R24.64], P5 ;  /* 0xa5a8000018157fae */ /* 0x0007e2000a921870 */
[----:B------:R-:W-:-:S03]  /*47ab0*/  IMAD.WIDE R12, R241, 0x4, R236 ;  /* 0x00000004f10c7825 */ /* 0x000fc600078e02ec */
[----:B------:R3:W-:Y:S04]  /*47ac0*/  STL.64 [R1+0x768], R16 ;  /* 0x0007681001007387 */ /* 0x0007e80000100a00 */
[----:B------:R-:W-:Y:S04]  /*47ad0*/  LDGSTS.E [R20+-0x5a180], desc[UR48][R22.64], P5 ;  /* 0xa5e8000016147fae */ /* 0x000fe8000a921870 */
[----:B------:R3:W-:Y:S04]  /*47ae0*/  STL.64 [R1+0x778], R12 ;  /* 0x0007780c01007387 */ /* 0x0007e80000100a00 */
[----:B------:R-:W-:Y:S04]  /*47af0*/  LDGSTS.E [R11+-0x59d80], desc[UR48][R18.64], P5 ;  /* 0xa6280000120b7fae */ /* 0x000fe8000a921870 */
[----:B-1----:R-:W4:Y:S04]  /*47b00*/  LDL.LU.64 R22, [R1+0x17c8] ;  /* 0x0017c80001167983 */ /* 0x002f280000300a00 */
[----:B------:R-:W-:Y:S04]  /*47b10*/  LDGSTS.E [R10+-0x59980], desc[UR48][R16.64], P5 ;  /* 0xa6680000100a7fae */ /* 0x000fe8000a921870 */
[----:B--2---:R-:W2:Y:S01]  /*47b20*/  LDL.LU.64 R18, [R1+0x17b8] ;  /* 0x0017b80001127983 */ /* 0x004ea20000300a00 */
[C---:B---3--:R-:W-:Y:S01]  /*47b30*/  IADD3 R25, R249.reuse, 0x100000, RZ ;  /* 0x00100000f9197810 */ /* 0x048fe20007ffe0ff */
[----:B------:R-:W-:-:S02]  /*47b40*/  VIADD R24, R249, 0x100000 ;  /* 0x00100000f9187836 */ /* 0x000fc40000000000 */
[----:B------:R1:W-:Y:S04]  /*47b50*/  LDGSTS.E [R240+-0x59580], desc[UR48][R12.64], P5 ;  /* 0xa6a800000cf07fae */ /* 0x0003e8000a921870 */
[----:B------:R-:W3:Y:S04]  /*47b60*/  LDL.LU.64 R16, [R1+0x17a8] ;  /* 0x0017a80001107983 */ /* 0x000ee80000300a00 */
[----:B------:R-:W3:Y:S04]  /*47b70*/  LDL.LU.64 R10, [R1+0x1798] ;  /* 0x00179800010a7983 */ /* 0x000ee80000300a00 */
[----:B------:R-:W3:Y:S01]  /*47b80*/  LDL.LU.64 R236, [R1+0x1788] ;  /* 0x0017880001ec7983 */ /* 0x000ee20000300a00 */
[----:B-1----:R-:W-:-:S02]  /*47b90*/  VIADD R13, R249, 0x100000 ;  /* 0x00100000f90d7836 */ /* 0x002fc40000000000 */
[----:B------:R-:W-:Y:S02]  /*47ba0*/  VIADD R12, R249, 0x100000 ;  /* 0x00100000f90c7836 */ /* 0x000fe40000000000 */
[----:B------:R-:W-:-:S04]  /*47bb0*/  IMAD.WIDE R30, R241, 0x4, R14 ;  /* 0x00000004f11e7825 */ /* 0x000fc800078e020e */
        /* <DEDUP_REMOVED lines=12> */
[----:B------:R3:W-:Y:S04]  /*47c80*/  LDGSTS.E [R12+-0x58580], desc[UR48][R14.64], P5 ;  /* 0xa7a800000e0c7fae */ /* 0x0007e8000a921870 */
[----:B------:R3:W-:Y:S04]  /*47c90*/  LDGSTS.E [R240+-0x58180], desc[UR48][R6.64], P5 ;  /* 0xa7e8000006f07fae */ /* 0x0007e8000a921870 */
[----:B----4-:R-:W4:Y:S04]  /*47ca0*/  LDL.LU.64 R14, [R1+0x1778] ;  /* 0x00177800010e7983 */ /* 0x010f280000300a00 */
[----:B------:R-:W4:Y:S04]  /*47cb0*/  LDL.LU.64 R230, [R1+0x1768] ;  /* 0x0017680001e67983 */ /* 0x000f280000300a00 */
[----:B------:R-:W4:Y:S04]  /*47cc0*/  LDL.LU.64 R238, [R1+0x1758] ;  /* 0x0017580001ee7983 */ /* 0x000f280000300a00 */
[----:B------:R-:W4:Y:S04]  /*47cd0*/  LDL.LU.64 R234, [R1+0x1748] ;  /* 0x0017480001ea7983 */ /* 0x000f280000300a00 */
[----:B-1----:R-:W4:Y:S01]  /*47ce0*/  LDL.LU.64 R6, [R1+0x1730] ;  /* 0x0017300001067983 */ /* 0x002f220000300a00 */
[----:B------:R-:W-:-:S04]  /*47cf0*/  IMAD.WIDE R24, R241, 0x4, R22 ;  /* 0x00000004f1187825 */ /* 0x000fc800078e0216 */
[C---:B--2---:R-:W-:Y:S01]  /*47d00*/  IMAD.WIDE R22, R241.reuse, 0x4, R18 ;  /* 0x00000004f1167825 */ /* 0x044fe200078e0212 */
[----:B------:R-:W-:Y:S03]  /*47d10*/  STL.64 [R1+0x7e0], R24 ;  /* 0x0007e01801007387 */ /* 0x000fe60000100a00 */
[C---:B---3--:R-:W-:Y:S01]  /*47d20*/  IMAD.WIDE R18, R241.reuse, 0x4, R16 ;  /* 0x00000004f1127825 */ /* 0x048fe200078e0210 */
[----:B------:R1:W-:Y:S03]  /*47d30*/  STL.64 [R1+0x7f0], R22 ;  /* 0x0007f01601007387 */ /* 0x0003e60000100a00 */
[C---:B------:R-:W-:Y:S02]  /*47d40*/  VIADD R21, R250.reuse, 0x100000 ;  /* 0x00100000fa157836 */ /* 0x040fe40000000000 */
[C---:B------:R-:W-:Y:S01]  /*47d50*/  IMAD.WIDE R16, R241.reuse, 0x4, R10 ;  /* 0x00000004f1107825 */ /* 0x040fe200078e020a */
[----:B------:R2:W-:Y:S03]  /*47d60*/  STL.64 [R1+0x800], R18 ;  /* 0x0008001201007387 */ /* 0x0005e60000100a00 */
[----:B------:R-:W-:Y:S01]  /*47d70*/  VIADD R20, R250, 0x100000 ;  /* 0x00100000fa147836 */ /* 0x000fe20000000000 */
[----:B------:R3:W-:Y:S01]  /*47d80*/  LDGSTS.E [R21+-0x7fd00], desc[UR48][R24.64], P5 ;  /* 0x8030000018157fae */ /* 0x0007e2000a921870 */
[----:B------:R-:W-:-:S04]  /*47d90*/  IMAD.WIDE R10, R241, 0x4, R236 ;  /* 0x00000004f10a7825 */ /* 0x000fc800078e02ec */
[C---:B------:R-:W-:Y:S02]  /*47da0*/  VIADD R13, R250.reuse, 0x100000 ;  /* 0x00100000fa0d7836 */ /* 0x040fe40000000000 */
[C---:B------:R-:W-:Y:S01]  /*47db0*/  VIADD R12, R250.reuse, 0x100000 ;  /* 0x00100000fa0c7836 */ /* 0x040fe20000000000 */
[----:B------:R3:W-:Y:S04]  /*47dc0*/  STL.64 [R1+0xae8], R16 ;  /* 0x000ae81001007387 */ /* 0x0007e80000100a00 */
[----:B------:R-:W-:Y:S04]  /*47dd0*/  LDGSTS.E [R20+-0x7f900], desc[UR48][R22.64], P5 ;  /* 0x8070000016147fae */ /* 0x000fe8000a921870 */
[----:B------:R3:W-:Y:S04]  /*47de0*/  STL.64 [R1+0xaf0], R10 ;  /* 0x000af00a01007387 */ /* 0x0007e80000100a00 */
[----:B------:R-:W-:Y:S04]  /*47df0*/  LDGSTS.E [R13+-0x7f500], desc[UR48][R18.64], P5 ;  /* 0x80b00000120d7fae */ /* 0x000fe8000a921870 */
[----:B-1----:R-:W4:Y:S04]  /*47e00*/  LDL.LU.64 R22, [R1+0x1718] ;  /* 0x0017180001167983 */ /* 0x002f280000300a00 */
[----:B------:R-:W-:Y:S04]  /*47e10*/  LDGSTS.E [R12+-0x7f100], desc[UR48][R16.64], P5 ;  /* 0x80f00000100c7fae */ /* 0x000fe8000a921870 */
[----:B--2---:R-:W2:Y:S04]  /*47e20*/  LDL.LU.64 R18, [R1+0x1700] ;  /* 0x0017000001127983 */ /* 0x004ea80000300a00 */
[----:B------:R-:W2:Y:S04]  /*47e30*/  LDL.LU.64 R12, [R1+0x16e8] ;  /* 0x0016e800010c7983 */ /* 0x000ea80000300a00 */
[----:B---3--:R-:W3:Y:S04]  /*47e40*/  LDL.LU.64 R16, [R1+0x16d0] ;  /* 0x0016d00001107983 */ /* 0x008ee80000300a00 */
[----:B------:R-:W3:Y:S01]  /*47e50*/  LDL.LU.64 R236, [R1+0x16b8] ;  /* 0x0016b80001ec7983 */ /* 0x000ee20000300a00 */
[C---:B------:R-:W-:Y:S01]  /*47e60*/  IADD3 R240, R250.reuse, 0x100000, RZ ;  /* 0x00100000faf07810 */ /* 0x040fe20007ffe0ff */
[----:B------:R-:W-:-:S02]  /*47e70*/  VIADD R25, R250, 0x100000 ;  /* 0x00100000fa197836 */ /* 0x000fc40000000000 */
[C---:B------:R-:W-:Y:S02]  /*47e80*/  VIADD R24, R250.reuse, 0x100000 ;  /* 0x00100000fa187836 */ /* 0x040fe40000000000 */
[----:B------:R1:W-:Y:S02]  /*47e90*/  LDGSTS.E [R240+-0x7ed00], desc[UR48][R10.64], P5 ;  /* 0x813000000af07fae */ /* 0x0003e4000a921870 */
[C---:B-1----:R-:W-:Y:S02]  /*47ea0*/  VIADD R11, R250.reuse, 0x100000 ;  /* 0x00100000fa0b7836 */ /* 0x042fe40000000000 */
[----:B------:R-:W-:Y:S02]  /*47eb0*/  VIADD R10, R250, 0x100000 ;  /* 0x00100000fa0a7836 */ /* 0x000fe40000000000 */
[----:B----4-:R-:W-:-:S04]  /*47ec0*/  IMAD.WIDE R30, R241, 0x4, R14 ;  /* 0x00000004f11e7825 */ /* 0x010fc800078e020e */
[C---:B------:R-:W-:Y:S01]  /*47ed0*/  IMAD.WIDE R26, R241.reuse, 0x4, R230 ;  /* 0x00000004f11a7825 */ /* 0x040fe200078e02e6 */
[----:B------:R-:W-:Y:S03]  /*47ee0*/  STL.64 [R1+0xaf8], R30 ;  /* 0x000af81e01007387 */ /* 0x000fe60000100a00 */
[C---:B------:R-:W-:Y:S01]  /*47ef0*/  IMAD.WIDE R20, R241.reuse, 0x4, R238 ;  /* 0x00000004f1147825 */ /* 0x040fe200078e02ee */
[----:B------:R-:W-:Y:S03]  /*47f00*/  STL.64 [R1+0xb00], R26 ;  /* 0x000b001a01007387 */ /* 0x000fe60000100a00 */
[C---:B------:R-:W-:Y:S01]  /*47f10*/  IMAD.WIDE R14, R241.reuse, 0x4, R234 ;  /* 0x00000004f10e7825 */ /* 0x040fe200078e02ea */
[----:B------:R-:W-:Y:S03]  /*47f20*/  LDGSTS.E [R25+-0x7e900], desc[UR48][R30.64], P5 ;  /* 0x817000001e197fae */ /* 0x000fe6000a921870 */
[C---:B------:R-:W-:Y:S01]  /*47f30*/  IMAD.WIDE R6, R241.reuse, 0x4, R6 ;  /* 0x00000004f1067825 */ /* 0x040fe200078e0206 */
[----:B------:R-:W-:Y:S04]  /*47f40*/  STL.64 [R1+0xb08], R20 ;  /* 0x000b081401007387 */ /* 0x000fe80000100a00 */
[----:B------:R1:W-:Y:S04]  /*47f50*/  LDGSTS.E [R24+-0x7e500], desc[UR48][R26.64], P5 ;  /* 0x81b000001a187fae */ /* 0x0003e8000a921870 */
[----:B------:R4:W-:Y:S04]  /*47f60*/  STL.64 [R1+0xb18], R14 ;  /* 0x000b180e01007387 */ /* 0x0009e80000100a00 */
[----:B------:R2:W-:Y:S04]  /*47f70*/  LDGSTS.E [R11+-0x7e100], desc[UR48][R20.64], P5 ;  /* 0x81f00000140b7fae */ /* 0x0005e8000a921870 */
[----:B------:R1:W-:Y:S04]  /*47f80*/  STL.64 [R1+0xb20], R6 ;  /* 0x000b200601007387 */ /* 0x0003e80000100a00 */
[----:B------:R-:W-:Y:S04]  /*47f90*/  LDGSTS.E [R10+-0x7dd00], desc[UR48][R14.64], P5 ;  /* 0x823000000e0a7fae */ /* 0x000fe8000a921870 */
[----:B------:R-:W-:Y:S04]  /*47fa0*/  LDGSTS.E [R240+-0x7d900], desc[UR48][R6.64], P5 ;  /* 0x8270000006f07fae */ /* 0x000fe8000a921870 */
        /* <DEDUP_REMOVED lines=8> */
[C---:B------:R-:W-:Y:S02]  /*48030*/  VIADD R21, R250.reuse, 0x100000 ;  /* 0x00100000fa157836 */ /* 0x040fe40000000000 */
[C---:B------:R-:W-:Y:S01]  /*48040*/  IMAD.WIDE R18, R241.reuse, 0x4, R12 ;  /* 0x00000004f1127825 */ /* 0x040fe200078e020c */
[----:B------:R1:W-:Y:S03]  /*48050*/  STL.64 [R1+0xb30], R22 ;  /* 0x000b301601007387 */ /* 0x0003e60000100a00 */
[C---:B---3--:R-:W-:Y:S01]  /*48060*/  IMAD.WIDE R16, R241.reuse, 0x4, R16 ;  /* 0x00000004f1107825 */ /* 0x048fe200078e0210 */
        /* <DEDUP_REMOVED lines=11> */
[C---:B---3--:R-:W-:Y:S01]  /*48120*/  VIADD R25, R250.reuse, 0x100000 ;  /* 0x00100000fa197836 */ /* 0x048fe20000000000 */
[----:B------:R-:W-:-:S02]  /*48130*/  IADD3 R24, R250, 0x100000, RZ ;  /* 0x00100000fa187810 */ /* 0x000fc40007ffe0ff */
[----:B------:R1:W-:Y:S04]  /*48140*/  LDGSTS.E [R240+-0x7c500], desc[UR48][R12.64], P5 ;  /* 0x83b000000cf07fae */ /* 0x0003e8000a921870 */
[----:B------:R-:W3:Y:S04]  /*48150*/  LDL.LU.64 R16, [R1+0x15d0] ;  /* 0x0015d00001107983 */ /* 0x000ee80000300a00 */
[----:B------:R-:W3:Y:S04]  /*48160*/  LDL.LU.64 R10, [R1+0x15b0] ;  /* 0x0015b000010a7983 */ /* 0x000ee80000300a00 */
[----:B------:R-:W3:Y:S01]  /*48170*/  LDL.LU.64 R236, [R1+0x1590] ;  /* 0x0015900001ec7983 */ /* 0x000ee20000300a00 */
[----:B-1----:R-:W-:-:S02]  /*48180*/  VIADD R13, R250, 0x100000 ;  /* 0x00100000fa0d7836 */ /* 0x002fc40000000000 */
        /* <DEDUP_REMOVED lines=39> */
[----:B---3--:R-:W-:-:S02]  /*48400*/  VIADD R25, R250, 0x100000 ;  /* 0x00100000fa197836 */ /* 0x008fc40000000000 */
[C---:B------:R-:W-:Y:S01]  /*48410*/  VIADD R24, R250.reuse, 0x100000 ;  /* 0x00100000fa187836 */ /* 0x040fe20000000000 */
[----:B------:R1:W-:Y:S04]  /*48420*/  LDGSTS.E [R240+-0x79d00], desc[UR48][R10.64], P5 ;  /* 0x863000000af07fae */ /* 0x0003e8000a921870 */
[----:B------:R-:W3:Y:S04]  /*48430*/  LDL.LU.64 R12, [R1+0x1460] ;  /* 0x00146000010c7983 */ /* 0x000ee80000300a00 */
[----:B------:R-:W3:Y:S04]  /*48440*/  LDL.LU.64 R16, [R1+0x1438] ;  /* 0x0014380001107983 */ /* 0x000ee80000300a00 */
[----:B------:R-:W3:Y:S01]  /*48450*/  LDL.LU.64 R236, [R1+0x1410] ;  /* 0x0014100001ec7983 */ /* 0x000ee20000300a00 */
[C---:B-1----:R-:W-:Y:S01]  /*48460*/  VIADD R11, R250.reuse, 0x100000 ;  /* 0x00100000fa0b7836 */ /* 0x042fe20000000000 */
[----:B------:R-:W-:Y:S01]  /*48470*/  IADD3 R10, R250, 0x100000, RZ ;  /* 0x00100000fa0a7810 */ /* 0x000fe20007ffe0ff */
        /* <DEDUP_REMOVED lines=66> */
[----:B------:R-:W-:Y:S01]  /*488a0*/  IMAD.WIDE R24, R241, 0x4, R22 ;  /* 0x00000004f1187825 */ /* 0x000fe200078e0216 */
[----:B------:R-:W-:-:S03]  /*488b0*/  IADD3 R20, R250, 0x100000, RZ ;  /* 0x00100000fa147810 */ /* 0x000fc60007ffe0ff */
[C---:B--2---:R-:W-:Y:S01]  /*488c0*/  IMAD.WIDE R22, R241.reuse, 0x4, R18 ;  /* 0x00000004f1167825 */ /* 0x044fe200078e0212 */
[----:B------:R-:W-:Y:S03]  /*488d0*/  STL.64 [R1+0xc18], R24 ;  /* 0x000c181801007387 */ /* 0x000fe60000100a00 */
[C---:B---3--:R-:W-:Y:S01]  /*488e0*/  IMAD.WIDE R18, R241.reuse, 0x4, R16 ;  /* 0x00000004f1127825 */ /* 0x048fe200078e0210 */
[----:B------:R1:W-:Y:S03]  /*488f0*/  STL.64 [R1+0xc20], R22 ;  /* 0x000c201601007387 */ /* 0x0003e60000100a00 */
[C---:B------:R-:W-:Y:S02]  /*48900*/  VIADD R21, R250.reuse, 0x100000 ;  /* 0x00100000fa157836 */ /* 0x040fe40000000000 */
        /* <DEDUP_REMOVED lines=106> */
[----:B------:R-:W-:-:S02]  /*48fb0*/  VIADD R240, R251, 0x100000 ;  /* 0x00100000fbf07836 */ /* 0x000fc40000000000 */
[C---:B------:R-:W-:Y:S02]  /*48fc0*/  VIADD R25, R251.reuse, 0x100000 ;  /* 0x00100000fb197836 */ /* 0x040fe40000000000 */
[C---:B------:R-:W-:Y:S01]  /*48fd0*/  VIADD R24, R251.reuse, 0x100000 ;  /* 0x00100000fb187836 */ /* 0x040fe20000000000 */
[----:B------:R1:W-:Y:S02]  /*48fe0*/  LDGSTS.E [R240+-0x7fc80], desc[UR48][R10.64], P5 ;  /* 0x803800000af07fae */ /* 0x0003e4000a921870 */
[C---:B-1----:R-:W-:Y:S01]  /*48ff0*/  IADD3 R11, R251.reuse, 0x100000, RZ ;  /* 0x00100000fb0b7810 */ /* 0x042fe20007ffe0ff */
        /* <DEDUP_REMOVED lines=24> */
[----:B------:R-:W-:Y:S01]  /*49180*/  IMAD.WIDE R18, R241, 0x4, R12 ;  /* 0x00000004f1127825 */ /* 0x000fe200078e020c */
[----:B------:R1:W-:Y:S03]  /*49190*/  STL.64 [R1+0xd08], R22 ;  /* 0x000d081601007387 */ /* 0x0003e60000100a00 */
[----:B------:R-:W-:Y:S02]  /*491a0*/  VIADD R21, R251, 0x100000 ;  /* 0x00100000fb157836 */ /* 0x000fe40000000000 */
[----:B---3--:R-:W-:Y:S01]  /*491b0*/  IMAD.WIDE R16, R241, 0x4, R16 ;  /* 0x00000004f1107825 */ /* 0x008fe200078e0210 */
        /* <DEDUP_REMOVED lines=88> */
[----:B---3--:R-:W-:Y:S01]  /*49740*/  IMAD.WIDE R18, R241, 0x4, R12 ;  /* 0x00000004f1127825 */ /* 0x008fe200078e020c */
[----:B------:R1:W-:Y:S03]  /*49750*/  STL.64 [R1+0xdc0], R22 ;  /* 0x000dc01601007387 */ /* 0x0003e60000100a00 */
[----:B------:R-:W-:Y:S02]  /*49760*/  VIADD R21, R251, 0x100000 ;  /* 0x00100000fb157836 */ /* 0x000fe40000000000 */
        /* <DEDUP_REMOVED lines=64> */
[C---:B-1----:R-:W-:Y:S01]  /*49b70*/  IADD3 R11, R251.reuse, 0x100000, RZ ;  /* 0x00100000fb0b7810 */ /* 0x042fe20007ffe0ff */
[----:B------:R-:W-:-:S02]  /*49b80*/  VIADD R10, R251, 0x100000 ;  /* 0x00100000fb0a7836 */ /* 0x000fc40000000000 */
[----:B----4-:R-:W-:-:S04]  /*49b90*/  IMAD.WIDE R30, R241, 0x4, R14 ;  /* 0x00000004f11e7825 */ /* 0x010fc800078e020e */
[C---:B------:R-:W-:Y:S01]  /*49ba0*/  IMAD.WIDE R26, R241.reuse, 0x4, R230 ;  /* 0x00000004f11a7825 */ /* 0x040fe200078e02e6 */
[----:B------:R-:W-:Y:S03]  /*49bb0*/  STL.64 [R1+0xe40], R30 ;  /* 0x000e401e01007387 */ /* 0x000fe60000100a00 */
[C---:B------:R-:W-:Y:S01]  /*49bc0*/  IMAD.WIDE R20, R241.reuse, 0x4, R238 ;  /* 0x00000004f1147825 */ /* 0x040fe200078e02ee */
[----:B------:R-:W-:Y:S03]  /*49bd0*/  STL.64 [R1+0xe48], R26 ;  /* 0x000e481a01007387 */ /* 0x000fe60000100a00 */
[C---:B------:R-:W-:Y:S01]  /*49be0*/  IMAD.WIDE R14, R241.reuse, 0x4, R234 ;  /* 0x00000004f10e7825 */ /* 0x040fe200078e02ea */
[----:B------:R1:W-:Y:S03]  /*49bf0*/  STL.64 [R1+0xe50], R20 ;  /* 0x000e501401007387 */ /* 0x0003e60000100a00 */
[----:B------:R-:W-:Y:S01]  /*49c00*/  IMAD.WIDE R6, R241, 0x4, R6 ;  /* 0x00000004f1067825 */ /* 0x000fe200078e0206 */
[----:B------:R4:W-:Y:S04]  /*49c10*/  STL.64 [R1+0xe58], R14 ;  /* 0x000e580e01007387 */ /* 0x0009e80000100a00 */
[----:B------:R-:W-:Y:S04]  /*49c20*/  LDGSTS.E [R25+-0x5d880], desc[UR48][R30.64], P5 ;  /* 0xa27800001e197fae */ /* 0x000fe8000a921870 */
[----:B------:R3:W-:Y:S04]  /*49c30*/  STL.64 [R1+0xe60], R6 ;  /* 0x000e600601007387 */ /* 0x0007e80000100a00 */
[----:B------:R-:W-:Y:S04]  /*49c40*/  LDGSTS.E [R24+-0x5d480], desc[UR48][R26.64], P5 ;  /* 0xa2b800001a187fae */ /* 0x000fe8000a921870 */
[----:B------:R-:W3:Y:S04]  /*49c50*/  LDL.LU.64 R234, [R1+0x1290] ;  /* 0x0012900001ea7983 */ /* 0x000ee80000300a00 */
[----:B------:R1:W-:Y:S04]  /*49c60*/  LDGSTS.E [R11+-0x5d080], desc[UR48][R20.64], P5 ;  /* 0xa2f80000140b7fae */ /* 0x0003e8000a921870 */
[----:B------:R-:W3:Y:S04]  /*49c70*/  LDL.LU.64 R230, [R1+0x1260] ;  /* 0x0012600001e67983 */ /* 0x000ee80000300a00 */
[----:B------:R-:W-:Y:S01]  /*49c80*/  LDGSTS.E [R10+-0x5cc80], desc[UR48][R14.64], P5 ;  /* 0xa33800000e0a7fae */ /* 0x000fe2000a921870 */
[----:B-1----:R-:W-:-:S03]  /*49c90*/  VIADD R21, R251, 0x100000 ;  /* 0x00100000fb157836 */ /* 0x002fc60000000000 */
[----:B------:R1:W-:Y:S04]  /*49ca0*/  LDGSTS.E [R240+-0x5c880], desc[UR48][R6.64], P5 ;  /* 0xa378000006f07fae */ /* 0x0003e8000a921870 */
[----:B------:R-:W3:Y:S04]  /*49cb0*/  LDL.LU.64 R10, [R1+0x1208] ;  /* 0x00120800010a7983 */ /* 0x000ee80000300a00 */
[----:B----4-:R-:W4:Y:S04]  /*49cc0*/  LDL.LU.64 R14, [R1+0x11d0] ;  /* 0x0011d000010e7983 */ /* 0x010f280000300a00 */
[----:B------:R-:W4:Y:S01]  /*49cd0*/  LDL.LU.64 R238, [R1+0x1198] ;  /* 0x0011980001ee7983 */ /* 0x000f220000300a00 */
[----:B------:R-:W-:-:S04]  /*49ce0*/  IMAD.WIDE R24, R241, 0x4, R22 ;  /* 0x00000004f1187825 */ /* 0x000fc800078e0216 */
        /* <DEDUP_REMOVED lines=8> */
[----:B------:R-:W-:-:S04]  /*49d70*/  IMAD.WIDE R12, R241, 0x4, R236 ;  /* 0x00000004f10c7825 */ /* 0x000fc800078e02ec */
[C---:B-1----:R-:W-:Y:S02]  /*49d80*/  VIADD R7, R251.reuse, 0x100000 ;  /* 0x00100000fb077836 */ /* 0x042fe40000000000 */
[C---:B------:R-:W-:Y:S01]  /*49d90*/  VIADD R6, R251.reuse, 0x100000 ;  /* 0x00100000fb067836 */ /* 0x040fe20000000000 */
[----:B------:R1:W-:Y:S04]  /*49da0*/  STL.64 [R1+0xe88], R16 ;  /* 0x000e881001007387 */ /* 0x0003e80000100a00 */
[----:B------:R-:W-:Y:S04]  /*49db0*/  LDGSTS.E [R20+-0x5c080], desc[UR48][R22.64], P5 ;  /* 0xa3f8000016147fae */ /* 0x000fe8000a921870 */
[----:B------:R4:W-:Y:S04]  /*49dc0*/  STL.64 [R1+0xe90], R12 ;  /* 0x000e900c01007387 */ /* 0x0009e80000100a00 */
[----:B------:R-:W-:Y:S04]  /*49dd0*/  LDGSTS.E [R7+-0x5bc80], desc[UR48][R18.64], P5 ;  /* 0xa438000012077fae */ /* 0x000fe8000a921870 */
[----:B--2---:R-:W2:Y:S04]  /*49de0*/  LDL.LU.64 R22, [R1+0x1160] ;  /* 0x0011600001167983 */ /* 0x004ea80000300a00 */
[----:B------:R-:W-:Y:S04]  /*49df0*/  LDGSTS.E [R6+-0x5b880], desc[UR48][R16.64], P5 ;  /* 0xa478000010067fae */ /* 0x000fe8000a921870 */
[----:B---3--:R-:W3:Y:S04]  /*49e00*/  LDL.LU.64 R18, [R1+0x1128] ;  /* 0x0011280001127983 */ /* 0x008ee80000300a00 */
[----:B------:R-:W-:Y:S04]  /*49e10*/  LDGSTS.E [R240+-0x5b480], desc[UR48][R12.64], P5 ;  /* 0xa4b800000cf07fae */ /* 0x000fe8000a921870 */
[----:B------:R-:W3:Y:S04]  /*49e20*/  LDL.LU.64 R6, [R1+0x10f8] ;  /* 0x0010f80001067983 */ /* 0x000ee80000300a00 */
[----:B-1----:R-:W3:Y:S04]  /*49e30*/  LDL.LU.64 R16, [R1+0x10d0] ;  /* 0x0010d00001107983 */ /* 0x002ee80000300a00 */
[----:B------:R-:W3:Y:S01]  /*49e40*/  LDL.LU.64 R236, [R1+0x10a8] ;  /* 0x0010a80001ec7983 */ /* 0x000ee20000300a00 */
[----:B------:R-:W-:-:S02]  /*49e50*/  VIADD R31, R251, 0x100000 ;  /* 0x00100000fb1f7836 */ /* 0x000fc40000000000 */
[----:B------:R-:W-:Y:S02]  /*49e60*/  VIADD R30, R251, 0x100000 ;  /* 0x00100000fb1e7836 */ /* 0x000fe40000000000 */
[----:B------:R-:W-:-:S05]  /*49e70*/  IMAD.WIDE R234, R241, 0x4, R234 ;  /* 0x00000004f1ea7825 */ /* 0x000fca00078e02ea */
[----:B------:R-:W-:Y:S01]  /*49e80*/  LDGSTS.E [R31+-0x5b080], desc[UR48][R234.64], P5 ;  /* 0xa4f80000ea1f7fae */ /* 0x000fe2000a921870 */
[----:B------:R-:W-:-:S05]  /*49e90*/  IMAD.WIDE R230, R241, 0x4, R230 ;  /* 0x00000004f1e67825 */ /* 0x000fca00078e02e6 */
[----:B------:R-:W-:Y:S01]  /*49ea0*/  LDGSTS.E [R30+-0x5ac80], desc[UR48][R230.64], P5 ;  /* 0xa5380000e61e7fae */ /* 0x000fe2000a921870 */
[----:B------:R-:W-:-:S03]  /*49eb0*/  IMAD.WIDE R26, R241, 0x4, R10 ;  /* 0x00000004f11a7825 */ /* 0x000fc600078e020a */
[----:B------:R-:W3:Y:S04]  /*49ec0*/  LDL.LU.64 R10, [R1+0x1058] ;  /* 0x00105800010a7983 */ /* 0x000ee80000300a00 */
[----:B------:R-:W-:Y:S04]  /*49ed0*/  STL.64 [R1+0xe98], R234 ;  /* 0x000e98ea01007387 */ /* 0x000fe80000100a00 */
[----:B------:R1:W-:Y:S01]  /*49ee0*/  STL.64 [R1+0xea0], R230 ;  /* 0x000ea0e601007387 */ /* 0x0003e20000100a00 */
[----:B----4-:R-:W-:-:S03]  /*49ef0*/  IMAD.WIDE R24, R241, 0x4, R14 ;  /* 0x00000004f1187825 */ /* 0x010fc600078e020e */
[----:B------:R-:W4:Y:S01]  /*49f00*/  LDL.LU.64 R12, [R1+0x1080] ;  /* 0x00108000010c7983 */ /* 0x000f220000300a00 */
[----:B------:R-:W-:-:S03]  /*49f10*/  IMAD.WIDE R14, R241, 0x4, R238 ;  /* 0x00000004f10e7825 */ /* 0x000fc600078e02ee */
[----:B------:R-:W-:Y:S04]  /*49f20*/  STL.64 [R1+0xea8], R26 ;  /* 0x000ea81a01007387 */ /* 0x000fe80000100a00 */
[----:B------:R-:W4:Y:S04]  /*49f30*/  LDL.LU.64 R238, [R1+0xae0] ;  /* 0x000ae00001ee7983 */ /* 0x000f280000300a00 */
[----:B------:R-:W-:Y:S04]  /*49f40*/  LDGSTS.E [R21+-0x5a880], desc[UR48][R26.64], P5 ;  /* 0xa57800001a157fae */ /* 0x000fe8000a921870 */
[----:B------:R2:W-:Y:S04]  /*49f50*/  STL.64 [R1+0xeb8], R24 ;  /* 0x000eb81801007387 */ /* 0x0005e80000100a00 */
[----:B------:R2:W-:Y:S04]  /*49f60*/  LDGSTS.E [R20+-0x5a480], desc[UR48][R24.64], P5 ;  /* 0xa5b8000018147fae */ /* 0x0005e8000a921870 */
[----:B------:R3:W-:Y:S04]  /*49f70*/  STL.64 [R1+0xec0], R14 ;  /* 0x000ec00e01007387 */ /* 0x0007e80000100a00 */
[----:B-1----:R-:W4:Y:S04]  /*49f80*/  LDL.LU.64 R230, [R1+0xad8] ;  /* 0x000ad80001e67983 */ /* 0x002f280000300a00 */
[----:B------:R-:W4:Y:S01]  /*49f90*/  LDL.LU.64 R234, [R1+0xad0] ;  /* 0x000ad00001ea7983 */ /* 0x000f220000300a00 */
[----:B--2---:R-:W-:-:S03]  /*49fa0*/  IMAD.WIDE R24, R241, 0x4, R22 ;  /* 0x00000004f1187825 */ /* 0x004fc600078e0216 */
[----:B------:R1:W-:Y:S01]  /*49fb0*/  LDGSTS.E [R240+-0x5a080], desc[UR48][R14.64], P5 ;  /* 0xa5f800000ef07fae */ /* 0x0003e2000a921870 */
[----:B---3--:R-:W-:-:S03]  /*49fc0*/  IMAD.WIDE R22, R241, 0x4, R18 ;  /* 0x00000004f1167825 */ /* 0x008fc600078e0212 */
[----:B------:R-:W-:Y:S04]  /*49fd0*/  STL.64 [R1+0xec8], R24 ;  /* 0x000ec81801007387 */ /* 0x000fe80000100a00 */
[----:B------:R-:W-:Y:S01]  /*49fe0*/  STL.64 [R1+0xed0], R22 ;  /* 0x000ed01601007387 */ /* 0x000fe20000100a00 */
[----:B-1----:R-:W-:Y:S01]  /*49ff0*/  IADD3 R15, R251, 0x100000, RZ ;  /* 0x00100000fb0f7810 */ /* 0x002fe20007ffe0ff */
[C---:B------:R-:W-:Y:S02]  /*4a000*/  IMAD.WIDE R6, R241.reuse, 0x4, R6 ;  /* 0x00000004f1067825 */ /* 0x040fe400078e0206 */
[----:B------:R-:W-:Y:S02]  /*4a010*/  LDGSTS.E [R21+-0x59c80], desc[UR48][R24.64], P5 ;  /* 0xa638000018157fae */ /* 0x000fe4000a921870 */
[----:B------:R-:W-:-:S02]  /*4a020*/  IMAD.WIDE R18, R241, 0x4, R16 ;  /* 0x00000004f1127825 */ /* 0x000fc400078e0210 */
[----:B------:R-:W-:Y:S02]  /*4a030*/  LDGSTS.E [R20+-0x59880], desc[UR48][R22.64], P5 ;  /* 0xa678000016147fae */ /* 0x000fe4000a921870 */
[----:B------:R-:W-:Y:S02]  /*4a040*/  IMAD.WIDE R16, R241, 0x4, R236 ;  /* 0x00000004f1107825 */ /* 0x000fe400078e02ec */
[----:B------:R-:W-:Y:S04]  /*4a050*/  STL.64 [R1+0xee0], R18 ;  /* 0x000ee01201007387 */ /* 0x000fe80000100a00 */
[----:B------:R1:W-:Y:S04]  /*4a060*/  STL.64 [R1+0xf08], R16 ;  /* 0x000f081001007387 */ /* 0x0003e80000100a00 */
[----:B------:R-:W2:Y:S04]  /*4a070*/  LDL.LU.64 R236, [R1+0xa58] ;  /* 0x000a580001ec7983 */ /* 0x000ea80000300a00 */
[----:B------:R3:W-:Y:S02]  /*4a080*/  LDGSTS.E [R15+-0x59480], desc[UR48][R6.64], P5 ;  /* 0xa6b80000060f7fae */ /* 0x0007e4000a921870 */
[----:B---3--:R-:W1:Y:S01]  /*4a090*/  S2R R15, SR_TID.X ;  /* 0x00000000000f7919 */ /* 0x008e620000002100 */
[----:B------:R-:W-:-:S05]  /*4a0a0*/  VIADD R14, R251, 0x100000 ;  /* 0x00100000fb0e7836 */ /* 0x000fca0000000000 */
[----:B------:R-:W-:Y:S04]  /*4a0b0*/  LDGSTS.E [R14+-0x59080], desc[UR48][R18.64], P5 ;  /* 0xa6f80000120e7fae */ /* 0x000fe8000a921870 */
[----:B------:R1:W-:Y:S02]  /*4a0c0*/  LDGSTS.E [R240+-0x58c80], desc[UR48][R16.64], P5 ;  /* 0xa738000010f07fae */ /* 0x0003e4000a921870 */
[----:B-1----:R-:W-:-:S04]  /*4a0d0*/  SHF.R.U32.HI R17, RZ, 0x6, R15 ;  /* 0x00000006ff117819 */ /* 0x002fc8000001160f */
[----:B------:R-:W-:-:S04]  /*4a0e0*/  SGXT.U32 R17, R17, 0x1 ;  /* 0x000000011111781a */ /* 0x000fc80000000000 */
[----:B------:R-:W-:-:S04]  /*4a0f0*/  LOP3.LUT R17, R17, 0x40, RZ, 0xfc, !PT ;  /* 0x0000004011117812 */ /* 0x000fc800078efcff */
[----:B------:R-:W-:Y:S01]  /*4a100*/  ISETP.GE.AND P6, PT, R17, UR6, PT ;  /* 0x0000000611007c0c */ /* 0x000fe2000bfc6270 */
[----:B------:R-:W-:-:S03]  /*4a110*/  VIADD R15, R251, 0x100000 ;  /* 0x00100000fb0f7836 */ /* 0x000fc60000000000 */
[----:B------:R-:W-:Y:S01]  /*4a120*/  SEL R240, RZ, 0x4, P6 ;  /* 0x00000004fff07807 */ /* 0x000fe20003000000 */
[C---:B------:R-:W-:Y:S02]  /*4a130*/  IMAD.WIDE R16, R241.reuse, 0x4, R10 ;  /* 0x00000004f1107825 */ /* 0x040fe400078e020a */
[----:B------:R-:W1:Y:S02]  /*4a140*/  S2R R11, SR_TID.X ;  /* 0x00000000000b7919 */ /* 0x000e640000002100 */
[----:B----4-:R-:W-:-:S05]  /*4a150*/  IMAD.WIDE R18, R241, 0x4, R12 ;  /* 0x00000004f1127825 */ /* 0x010fca00078e020c */
[----:B------:R3:W-:Y:S01]  /*4a160*/  STL.64 [R1+0xf00], R18 ;  /* 0x000f001201007387 */ /* 0x0007e20000100a00 */
[----:B------:R-:W-:-:S03]  /*4a170*/  IMAD.WIDE R12, R241, 0x4, R238 ;  /* 0x00000004f10c7825 */ /* 0x000fc600078e02ee */
[----:B------:R1:W-:Y:S04]  /*4a180*/  LDGSTS.E [R15+-0x58880], desc[UR48][R18.64], P5 ;  /* 0xa7780000120f7fae */ /* 0x0003e8000a921870 */
[----:B------:R-:W4:Y:S01]  /*4a190*/  LDL.LU.64 R238, [R1+0xa50] ;  /* 0x000a500001ee7983 */ /* 0x000f220000300a00 */
[----:B------:R-:W-:-:S03]  /*4a1a0*/  VIADD R10, R251, 0x100000 ;  /* 0x00100000fb0a7836 */ /* 0x000fc60000000000 */
[----:B------:R-:W-:Y:S04]  /*4a1b0*/  LDGSTS.E [R14+-0x58480], desc[UR48][R16.64], P5 ;  /* 0xa7b80000100e7fae */ /* 0x000fe8000a921870 */
[----:B------:R3:W-:Y:S04]  /*4a1c0*/  LDGSTS.E [R10+-0x58080], desc[UR48][R12.64], P5 ;  /* 0xa7f800000c0a7fae */ /* 0x0007e8000a921870 */
[----:B------:R-:W0:Y:S01]  /*4a1d0*/  LDGDEPBAR ;  /* 0x00000000000079af */ /* 0x000e220000000000 */
[----:B-1----:R-:W-:-:S04]  /*4a1e0*/  SHF.R.U32.HI R15, RZ, 0x6, R11 ;  /* 0x00000006ff0f7819 */ /* 0x002fc8000001160b */
[----:B------:R-:W-:-:S04]  /*4a1f0*/  SGXT.U32 R15, R15, 0x1 ;  /* 0x000000010f0f781a */ /* 0x000fc80000000000 */
[----:B------:R-:W-:Y:S01]  /*4a200*/  LOP3.LUT R15, R15, 0x42, RZ, 0xfc, !PT ;  /* 0x000000420f0f7812 */ /* 0x000fe200078efcff */
[----:B------:R1:W-:Y:S01]  /*4a210*/  STL.64 [R1+0xef8], R16 ;  /* 0x000ef81001007387 */ /* 0x0003e20000100a00 */
[----:B---3--:R-:W-:Y:S01]  /*4a220*/  IMAD.WIDE R18, R252, 0x4, R230 ;  /* 0x00000004fc127825 */ /* 0x008fe200078e02e6 */
[----:B------:R-:W-:Y:S01]  /*4a230*/  BAR.SYNC.DEFER_BLOCKING 0x0 ;  /* 0x0000000000007b1d */ /* 0x000fe20000010000 */
[----:B------:R-:W-:Y:S02]  /*4a240*/  ISETP.GE.AND P6, PT, R15, UR6, PT ;  /* 0x000000060f007c0c */ /* 0x000fe4000bfc6270 */
[----:B------:R-:W-:-:S03]  /*4a250*/  SHF.R.U32.HI R15, RZ, 0x6, R11 ;  /* 0x00000006ff0f7819 */ /* 0x000fc6000001160b */
[----:B------:R3:W-:Y:S04]  /*4a260*/  STL.64 [R1+0xef0], R12 ;  /* 0x000ef00c01007387 */ /* 0x0007e80000100a00 */
[----:B------:R-:W4:Y:S04]  /*4a270*/  LDL.LU.64 R10, [R1+0x9d8] ;  /* 0x0009d800010a7983 */ /* 0x000f280000300a00 */
[----:B-1----:R-:W4:Y:S01]  /*4a280*/  LDL.LU.64 R16, [R1+0x9d0] ;  /* 0x0009d00001107983 */ /* 0x002f220000300a00 */
[----:B---3--:R-:W-:-:S03]  /*4a290*/  IMAD.WIDE R12, R252, 0x4, R234 ;  /* 0x00000004fc0c7825 */ /* 0x008fc600078e02ea */
[----:B------:R2:W-:Y:S04]  /*4a2a0*/  STL.64 [R1+0xae0], R18 ;  /* 0x000ae01201007387 */ /* 0x0005e80000100a00 */
[----:B------:R-:W-:Y:S01]  /*4a2b0*/  @!PT LDS RZ, [RZ] ;  /* 0x00000000fffff984 */ /* 0x000fe20000000800 */
[----:B------:R-:W-:Y:S01]  /*4a2c0*/  @!PT LDS RZ, [RZ] ;  /* 0x00000000fffff984 */ /* 0x000fe20000000800 */
[----:B------:R-:W-:Y:S01]  /*4a2d0*/  @!PT LDS RZ, [RZ] ;  /* 0x00000000fffff984 */ /* 0x000fe20000000800 */
[----:B------:R2:W-:Y:S04]  /*4a2e0*/  LDGSTS.E [R0+-0x68000], desc[UR48][R18.64], P4 ;  /* 0x9800000012007fae */ /* 0x0005e8000a121870 */
[----:B------:R4:W-:Y:S04]  /*4a2f0*/  STL.64 [R1+0xad8], R12 ;  /* 0x000ad80c01007387 */ /* 0x0009e80000100a00 */
[----:B------:R-:W3:Y:S01]  /*4a300*/  LDL.LU.64 R230, [R1+0x958] ;  /* 0x0009580001e67983 */ /* 0x000ee20000300a00 */
[----:B--2---:R-:W-:Y:S01]  /*4a310*/  IMAD.WIDE R18, R252, 0x4, R236 ;  /* 0x00000004fc127825 */ /* 0x004fe200078e02ec */
[----:B------:R-:W1:Y:S04]  /*4a320*/  S2R R235, SR_TID.X ;  /* 0x0000000000eb7919 */ /* 0x000e680000002100 */
[----:B------:R2:W-:Y:S04]  /*4a330*/  STL.64 [R1+0xf40], R18 ;  /* 0x000f401201007387 */ /* 0x0005e80000100a00 */
[----:B------:R-:W3:Y:S01]  /*4a340*/  LDL.LU.64 R236, [R1+0x950] ;  /* 0x0009500001ec7983 */ /* 0x000ee20000300a00 */
[----:B------:R-:W-:-:S02]  /*4a350*/  SGXT.U32 R15, R15, 0x1 ;  /* 0x000000010f0f781a */ /* 0x000fc40000000000 */
[----:B------:R-:W-:Y:S01]  /*4a360*/  SEL R240, R240, RZ, P2 ;  /* 0x000000fff0f07207 */ /* 0x000fe20001000000 */
[----:B------:R4:W-:Y:S01]  /*4a370*/  LDGSTS.E [R0+-0x67ff8], desc[UR48][R12.64], P1 ;  /* 0x980080000c007fae */ /* 0x0009e20008921870 */
[----:B------:R-:W-:-:S03]  /*4a380*/  LOP3.LUT R15, R15, 0x60, RZ, 0xfc, !PT ;  /* 0x000000600f0f7812 */ /* 0x000fc600078efcff */
[----:B------:R2:W-:Y:S01]  /*4a390*/  LDGSTS.E [R0+-0x66000], desc[UR48][R18.64], P3 ;  /* 0x9a00000012007fae */ /* 0x0005e20009921870 */
[----:B------:R-:W-:Y:S02]  /*4a3a0*/  ISETP.GE.AND P5, PT, R15, UR6, PT ;  /* 0x000000060f007c0c */ /* 0x000fe4000bfa6270 */
[----:B-1----:R-:W-:-:S04]  /*4a3b0*/  SHF.R.U32.HI R235, RZ, 0x6, R235 ;  /* 0x00000006ffeb7819 */ /* 0x002fc800000116eb */
[----:B------:R-:W-:-:S04]  /*4a3c0*/  SGXT.U32 R235, R235, 0x1 ;  /* 0x00000001ebeb781a */ /* 0x000fc80000000000 */
[----:B------:R-:W-:Y:S02]  /*4a3d0*/  LOP3.LUT R235, R235, 0x62, RZ, 0xfc, !PT ;  /* 0x00000062ebeb7812 */ /* 0x000fe400078efcff */
[----:B------:R-:W-:Y:S02]  /*4a3e0*/  SEL R14, RZ, 0x4, P5 ;  /* 0x00000004ff0e7807 */ /* 0x000fe40002800000 */
[----:B------:R-:W-:Y:S02]  /*4a3f0*/  ISETP.GE.AND P5, PT, R235, UR6, PT ;  /* 0x00000006eb007c0c */ /* 0x000fe4000bfa6270 */
[----:B------:R-:W1:Y:S01]  /*4a400*/  S2R R235, SR_TID.X ;  /* 0x0000000000eb7919 */ /* 0x000e620000002100 */
[----:B------:R-:W-:Y:S02]  /*4a410*/  SEL R15, RZ, 0x4, P6 ;  /* 0x00000004ff0f7807 */ /* 0x000fe40003000000 */
[----:B------:R-:W-:Y:S02]  /*4a420*/  ISETP.NE.U32.AND P6, PT, R240, RZ, PT ;  /* 0x000000fff000720c */ /* 0x000fe40003fc5070 */
[----:B------:R-:W-:-:S04]  /*4a430*/  SEL R240, R15, RZ, P2 ;  /* 0x000000ff0ff07207 */ /* 0x000fc80001000000 */
[----:B------:R-:W-:Y:S02]  /*4a440*/  ISETP.NE.U32.AND P4, PT, R240, RZ, PT ;  /* 0x000000fff000720c */ /* 0x000fe40003f85070 */
[----:B------:R-:W-:Y:S02]  /*4a450*/  SEL R240, R14, RZ, P2 ;  /* 0x000000ff0ef07207 */ /* 0x000fe40001000000 */
[----:B------:R-:W-:Y:S02]  /*4a460*/  SEL R14, RZ, 0x4, P5 ;  /* 0x00000004ff0e7807 */ /* 0x000fe40002800000 */
[----:B-1----:R-:W-:-:S04]  /*4a470*/  SHF.R.U32.HI R235, RZ, 0x6, R235 ;  /* 0x00000006ffeb7819 */ /* 0x002fc800000116eb */
[----:B------:R-:W-:-:S04]  /*4a480*/  SGXT.U32 R235, R235, 0x1 ;  /* 0x00000001ebeb781a */ /* 0x000fc80000000000 */
[----:B------:R-:W-:-:S04]  /*4a490*/  LOP3.LUT R235, R235, 0x4, RZ, 0xfc, !PT ;  /* 0x00000004ebeb7812 */ /* 0x000fc800078efcff */
[----:B------:R-:W-:Y:S02]  /*4a4a0*/  ISETP.GE.AND P5, PT, R235, UR6, PT ;  /* 0x00000006eb007c0c */ /* 0x000fe4000bfa6270 */
[----:B------:R-:W1:Y:S01]  /*4a4b0*/  S2R R235, SR_TID.X ;  /* 0x0000000000eb7919 */ /* 0x000e620000002100 */
[----:B------:R-:W-:Y:S02]  /*4a4c0*/  ISETP.NE.U32.AND P1, PT, R240, RZ, PT ;  /* 0x000000fff000720c */ /* 0x000fe40003f25070 */
[----:B------:R-:W-:Y:S02]  /*4a4d0*/  SEL R240, R14, RZ, P2 ;  /* 0x000000ff0ef07207 */ /* 0x000fe40001000000 */
[----:B------:R-:W-:Y:S02]  /*4a4e0*/  SEL R14, RZ, 0x4, P5 ;  /* 0x00000004ff0e7807 */ /* 0x000fe40002800000 */
[----:B------:R-:W-:Y:S02]  /*4a4f0*/  ISETP.NE.U32.AND P3, PT, R240, RZ, PT ;  /* 0x000000fff000720c */ /* 0x000fe40003f65070 */
[----:B------:R-:W-:Y:S01]  /*4a500*/  SEL R240, R14, RZ, P2 ;  /* 0x000000ff0ef07207 */ /* 0x000fe20001000000 */
[----:B----4-:R-:W-:Y:S01]  /*4a510*/  IMAD.WIDE R12, R252, 0x4, R238 ;  /* 0x00000004fc0c7825 */ /* 0x010fe200078e02ee */
[----:B-1----:R-:W-:-:S04]  /*4a520*/  SHF.R.U32.HI R239, RZ, 0x6, R235 ;  /* 0x00000006ffef7819 */ /* 0x002fc800000116eb */
[----:B------:R1:W-:Y:S04]  /*4a530*/  STL.64 [R1+0xf38], R12 ;  /* 0x000f380c01007387 */ /* 0x0003e80000100a00 */
[----:B------:R-:W4:Y:S01]  /*4a540*/  LDL.LU.64 R234, [R1+0xac8] ;  /* 0x000ac80001ea7983 */ /* 0x000f220000300a00 */
[----:B------:R-:W-:-:S03]  /*4a550*/  SGXT.U32 R239, R239, 0x1 ;  /* 0x00000001efef781a */ /* 0x000fc60000000000 */
[----:B------:R-:W-:Y:S01]  /*4a560*/  LDGSTS.E [R0+-0x65ff8], desc[UR48][R12.64], P0 ;  /* 0x9a0080000c007fae */ /* 0x000fe20008121870 */
[----:B------:R-:W-:-:S04]  /*4a570*/  LOP3.LUT R239, R239, 0x6, RZ, 0xfc, !PT ;  /* 0x00000006efef7812 */ /* 0x000fc800078efcff */
[----:B------:R-:W-:-:S04]  /*4a580*/  ISETP.GE.AND P5, PT, R239, UR6, PT ;  /* 0x00000006ef007c0c */ /* 0x000fc8000bfa6270 */
[----:B------:R-:W-:Y:S02]  /*4a590*/  SEL R14, RZ, 0x4, P5 ;  /* 0x00000004ff0e7807 */ /* 0x000fe40002800000 */
[----:B------:R-:W-:Y:S02]  /*4a5a0*/  ISETP.NE.U32.AND P0, PT, R240, RZ, PT ;  /* 0x000000fff000720c */ /* 0x000fe40003f05070 */
[----:B------:R-:W-:Y:S01]  /*4a5b0*/  SEL R240, R14, RZ, P2 ;  /* 0x000000ff0ef07207 */ /* 0x000fe20001000000 */
[----:B------:R-:W-:-:S04]  /*4a5c0*/  IMAD.WIDE R10, R252, 0x4, R10 ;  /* 0x00000004fc0a7825 */ /* 0x000fc800078e020a */
[C---:B--2---:R-:W-:Y:S01]  /*4a5d0*/  IMAD.WIDE R18, R252.reuse, 0x4, R16 ;  /* 0x00000004fc127825 */ /* 0x044fe200078e0210 */
[----:B------:R3:W-:Y:S04]  /*4a5e0*/  STL.64 [R1+0xfb0], R10 ;  /* 0x000fb00a01007387 */ /* 0x0007e80000100a00 */
[----:B-1----:R-:W2:Y:S04]  /*4a5f0*/  LDL.LU.64 R12, [R1+0xac0] ;  /* 0x000ac000010c7983 */ /* 0x002ea80000300a00 */
[----:B------:R3:W-:Y:S04]  /*4a600*/  LDGSTS.E [R0+-0x64000], desc[UR48][R10.64], P6 ;  /* 0x9c0000000a007fae */ /* 0x0007e8000b121870 */
[----:B------:R1:W-:Y:S04]  /*4a610*/  STL.64 [R1+0xfa8], R18 ;  /* 0x000fa81201007387 */ /* 0x0003e80000100a00 */
[----:B------:R-:W2:Y:S01]  /*4a620*/  LDL.LU.64 R14, [R1+0xa48] ;  /* 0x000a4800010e7983 */ /* 0x000ea20000300a00 */
[----:B---3--:R-:W-:-:S03]  /*4a630*/  IMAD.WIDE R10, R252, 0x4, R230 ;  /* 0x00000004fc0a7825 */ /* 0x008fc600078e02e6 */
[----:B------:R1:W-:Y:S04]  /*4a640*/  LDGSTS.E [R0+-0x63ff8], desc[UR48][R18.64], P4 ;  /* 0x9c00800012007fae */ /* 0x0003e8000a121870 */
[----:B------:R4:W-:Y:S01]  /*4a650*/  STL.64 [R1+0x1010], R10 ;  /* 0x0010100a01007387 */ /* 0x0009e20000100a00 */
[----:B------:R-:W3:Y:S01]  /*4a660*/  S2R R239, SR_TID.X ;  /* 0x0000000000ef7919 */ /* 0x000ee20000002100 */
[----:B-1----:R-:W-:Y:S02]  /*4a670*/  IMAD.WIDE R18, R252, 0x4, R236 ;  /* 0x00000004fc127825 */ /* 0x002fe400078e02ec */
[----:B------:R4:W-:Y:S04]  /*4a680*/  LDGSTS.E [R0+-0x62000], desc[UR48][R10.64], P1 ;  /* 0x9e0000000a007fae */ /* 0x0009e80008921870 */
[----:B------:R-:W2:Y:S01]  /*4a690*/  LDL.LU.64 R236, [R1+0xa40] ;  /* 0x000a400001ec7983 */ /* 0x000ea20000300a00 */
[----:B---3--:R-:W-:-:S03]  /*4a6a0*/  SHF.R.U32.HI R239, RZ, 0x6, R239 ;  /* 0x00000006ffef7819 */ /* 0x008fc600000116ef */
[----:B------:R-:W-:Y:S01]  /*4a6b0*/  LDGSTS.E [R0+-0x61ff8], desc[UR48][R18.64], P3 ;  /* 0x9e00800012007fae */ /* 0x000fe20009921870 */
        /* <DEDUP_REMOVED lines=11> */
[----:B------:R-:W-:Y:S01]  /*4a770*/  SEL R240, R16, RZ, P2 ;  /* 0x000000ff10f07207 */ /* 0x000fe20001000000 */
[----:B------:R-:W-:Y:S01]  /*4a780*/  STL.64 [R1+0x1008], R18 ;  /* 0x0010081201007387 */ /* 0x000fe20000100a00 */
[----:B------:R-:W-:-:S03]  /*4a790*/  SEL R16, RZ, 0x4, P6 ;  /* 0x00000004ff107807 */ /* 0x000fc60003000000 */
[----:B------:R-:W3:Y:S01]  /*4a7a0*/  LDL.LU.64 R230, [R1+0x9c8] ;  /* 0x0009c80001e67983 */ /* 0x000ee20000300a00 */
        /* <DEDUP_REMOVED lines=8> */
[----:B-1----:R-:W-:-:S04]  /*4a830*/  SHF.R.U32.HI R239, RZ, 0x6, R239 ;  /* 0x00000006ffef7819 */ /* 0x002fc800000116ef */
[----:B------:R-:W-:-:S04]  /*4a840*/  SGXT.U32 R239, R239, 0x1 ;  /* 0x00000001efef781a */ /* 0x000fc80000000000 */
[----:B------:R-:W-:-:S04]  /*4a850*/  LOP3.LUT R239, R239, 0x46, RZ, 0xfc, !PT ;  /* 0x00000046efef7812 */ /* 0x000fc800078efcff */
[----:B------:R-:W-:Y:S02]  /*4a860*/  ISETP.GE.AND P6, PT, R239, UR6, PT ;  /* 0x00000006ef007c0c */ /* 0x000fe4000bfc6270 */
[----:B------:R-:W-:Y:S02]  /*4a870*/  ISETP.NE.U32.AND P1, PT, R240, RZ, PT ;  /* 0x000000fff000720c */ /* 0x000fe40003f25070 */
[----:B------:R-:W-:Y:S02]  /*4a880*/  SEL R240, R16, RZ, P2 ;  /* 0x000000ff10f07207 */ /* 0x000fe40001000000 */
[----:B------:R-:W-:Y:S02]  /*4a890*/  SEL R16, RZ, 0x4, P6 ;  /* 0x00000004ff107807 */ /* 0x000fe40003000000 */
[----:B------:R-:W-:Y:S02]  /*4a8a0*/  ISETP.NE.U32.AND P3, PT, R240, RZ, PT ;  /* 0x000000fff000720c */ /* 0x000fe40003f65070 */
[----:B------:R-:W-:Y:S01]  /*4a8b0*/  SEL R240, R16, RZ, P2 ;  /* 0x000000ff10f07207 */ /* 0x000fe20001000000 */
[----:B----4-:R-:W-:-:S05]  /*4a8c0*/  IMAD.WIDE R10, R252, 0x4, R234 ;  /* 0x00000004fc0a7825 */ /* 0x010fca00078e02ea */
[----:B------:R1:W-:Y:S04]  /*4a8d0*/  STL.64 [R1+0xac8], R10 ;  /* 0x000ac80a01007387 */ /* 0x0003e80000100a00 */
[----:B------:R-:W-:Y:S04]  /*4a8e0*/  STL [R1+0x193c], R0 ;  /* 0x00193c0001007387 */ /* 0x000fe80000100800 */
[----:B------:R-:W4:Y:S04]  /*4a8f0*/  LDL.LU.64 R238, [R1+0x9c0] ;  /* 0x0009c00001ee7983 */ /* 0x000f280000300a00 */
[----:B------:R-:W-:Y:S01]  /*4a900*/  LDGSTS.E [R3+-0x68000], desc[UR48][R10.64], P0 ;  /* 0x980000000a037fae */ /* 0x000fe20008121870 */
[----:B--2---:R-:W-:-:S05]  /*4a910*/  IMAD.WIDE R12, R252, 0x4, R12 ;  /* 0x00000004fc0c7825 */ /* 0x004fca00078e020c */
[----:B------:R2:W-:Y:S04]  /*4a920*/  STL.64 [R1+0xa58], R12 ;  /* 0x000a580c01007387 */ /* 0x0005e80000100a00 */
[----:B-1----:R-:W4:Y:S01]  /*4a930*/  LDL.LU.64 R10, [R1+0x948] ;  /* 0x00094800010a7983 */ /* 0x002f220000300a00 */
[----:B------:R-:W-:-:S03]  /*4a940*/  IMAD.WIDE R16, R252, 0x4, R14 ;  /* 0x00000004fc107825 */ /* 0x000fc600078e020e */
[----:B------:R2:W-:Y:S04]  /*4a950*/  LDGSTS.E [R3+-0x67ff8], desc[UR48][R12.64], P5 ;  /* 0x980080000c037fae */ /* 0x0005e8000a921870 */
[----:B------:R3:W-:Y:S04]  /*4a960*/  STL.64 [R1+0xf20], R16 ;  /* 0x000f201001007387 */ /* 0x0007e80000100a00 */
[----:B------:R-:W4:Y:S04]  /*4a970*/  LDL.LU.64 R14, [R1+0x940] ;  /* 0x00094000010e7983 */ /* 0x000f280000300a00 */
[----:B------:R3:W-:Y:S01]  /*4a980*/  LDGSTS.E [R3+-0x66000], desc[UR48][R16.64], P4 ;  /* 0x9a00000010037fae */ /* 0x0007e2000a121870 */
[----:B--2---:R-:W-:-:S05]  /*4a990*/  IMAD.WIDE R12, R252, 0x4, R236 ;  /* 0x00000004fc0c7825 */ /* 0x004fca00078e02ec */
[----:B------:R4:W-:Y:S04]  /*4a9a0*/  STL.64 [R1+0xac0], R12 ;  /* 0x000ac00c01007387 */ /* 0x0009e80000100a00 */
[----:B------:R-:W2:Y:S01]  /*4a9b0*/  LDL.LU.64 R236, [R1+0xab8] ;  /* 0x000ab80001ec7983 */ /* 0x000ea20000300a00 */
[----:B------:R-:W1:Y:S03]  /*4a9c0*/  S2R R235, SR_TID.X ;  /* 0x0000000000eb7919 */ /* 0x000e660000002100 */
[----:B------:R4:W-:Y:S01]  /*4a9d0*/  LDGSTS.E [R3+-0x65ff8], desc[UR48][R12.64], P1 ;  /* 0x9a0080000c037fae */ /* 0x0009e20008921870 */
[----:B---3--:R-:W-:-:S05]  /*4a9e0*/  IMAD.WIDE R16, R252, 0x4, R230 ;  /* 0x00000004fc107825 */ /* 0x008fca00078e02e6 */
[----:B------:R3:W-:Y:S04]  /*4a9f0*/  STL.64 [R1+0xf80], R16 ;  /* 0x000f801001007387 */ /* 0x0007e80000100a00 */
[----:B------:R-:W2:Y:S01]  /*4aa00*/  LDL.LU.64 R230, [R1+0xab0] ;  /* 0x000ab00001e67983 */ /* 0x000ea20000300a00 */
[----:B-1----:R-:W-:Y:S02]  /*4aa10*/  SHF.R.U32.HI R235, RZ, 0x6, R235 ;  /* 0x00000006ffeb7819 */ /* 0x002fe400000116eb */
[----:B------:R-:W-:Y:S01]  /*4aa20*/  ISETP.NE.U32.AND P0, PT, R240, RZ, PT ;  /* 0x000000fff000720c */ /* 0x000fe20003f05070 */
[----:B------:R-:W-:Y:S01]  /*4aa30*/  LDGSTS.E [R3+-0x64000], desc[UR48][R16.64], P3 ;  /* 0x9c00000010037fae */ /* 0x000fe20009921870 */
[----:B------:R-:W-:-:S04]  /*4aa40*/  SGXT.U32 R235, R235, 0x1 ;  /* 0x00000001ebeb781a */ /* 0x000fc80000000000 */
[----:B------:R-:W-:-:S04]  /*4aa50*/  LOP3.LUT R235, R235, 0x64, RZ, 0xfc, !PT ;  /* 0x00000064ebeb7812 */ /* 0x000fc800078efcff */
[----:B------:R-:W-:-:S04]  /*4aa60*/  ISETP.GE.AND P6, PT, R235, UR6, PT ;  /* 0x00000006eb007c0c */ /* 0x000fc8000bfc6270 */
[----:B------:R-:W-:-:S04]  /*4aa70*/  SEL R0, RZ, 0x4, P6 ;  /* 0x00000004ff007807 */ /* 0x000fc80003000000 */
[----:B------:R-:W-:-:S04]  /*4aa80*/  SEL R240, R0, RZ, P2 ;  /* 0x000000ff00f07207 */ /* 0x000fc80001000000 */
[----:B------:R-:W-:Y:S01]  /*4aa90*/  ISETP.NE.U32.AND P5, PT, R240, RZ, PT ;  /* 0x000000fff000720c */ /* 0x000fe20003fa5070 */
[----:B------:R-:W1:Y:S01]  /*4aaa0*/  S2R R235, SR_TID.X ;  /* 0x0000000000eb7919 */ /* 0x000e620000002100 */
[----:B----4-:R-:W-:-:S05]  /*4aab0*/  IMAD.WIDE R12, R252, 0x4, R238 ;  /* 0x00000004fc0c7825 */ /* 0x010fca00078e02ee */
[----:B------:R4:W-:Y:S04]  /*4aac0*/  STL.64 [R1+0xf78], R12 ;  /* 0x000f780c01007387 */ /* 0x0009e80000100a00 */
[----:B------:R-:W2:Y:S04]  /*4aad0*/  LDL.LU.64 R238, [R1+0xa38] ;  /* 0x000a380001ee7983 */ /* 0x000ea80000300a00 */
[----:B------:R4:W-:Y:S01]  /*4aae0*/  LDGSTS.E [R3+-0x63ff8], desc[UR48][R12.64], P0 ;  /* 0x9c0080000c037fae */ /* 0x0009e20008121870 */
[----:B------:R-:W-:-:S05]  /*4aaf0*/  IMAD.WIDE R10, R252, 0x4, R10 ;  /* 0x00000004fc0a7825 */ /* 0x000fca00078e020a */
[----:B------:R2:W-:Y:S04]  /*4ab00*/  STL.64 [R1+0xfe8], R10 ;  /* 0x000fe80a01007387 */ /* 0x0005e80000100a00 */
[----:B---3--:R-:W3:Y:S01]  /*4ab10*/  LDL.LU.64 R16, [R1+0xa30] ;  /* 0x000a300001107983 */ /* 0x008ee20000300a00 */
[----:B----4-:R-:W-:-:S03]  /*4ab20*/  IMAD.WIDE R12, R252, 0x4, R14 ;  /* 0x00000004fc0c7825 */ /* 0x010fc600078e020e */
[----:B------:R2:W-:Y:S04]  /*4ab30*/  LDGSTS.E [R3+-0x62000], desc[UR48][R10.64], P5 ;  /* 0x9e0000000a037fae */ /* 0x0005e8000a921870 */
[----:B------:R4:W-:Y:S04]  /*4ab40*/  STL.64 [R1+0xfe0], R12 ;  /* 0x000fe00c01007387 */ /* 0x0009e80000100a00 */
[----:B------:R-:W3:Y:S01]  /*4ab50*/  LDL.LU.64 R14, [R1+0x9b8] ;  /* 0x0009b800010e7983 */ /* 0x000ee20000300a00 */
[----:B--2---:R-:W-:-:S05]  /*4ab60*/  IMAD.WIDE R10, R252, 0x4, R236 ;  /* 0x00000004fc0a7825 */ /* 0x004fca00078e02ec */
[----:B------:R2:W-:Y:S04]  /*4ab70*/  STL.64 [R1+0x9d8], R10 ;  /* 0x0009d80a01007387 */ /* 0x0005e80000100a00 */
[----:B------:R-:W3:Y:S01]  /*4ab80*/  LDL.LU.64 R236, [R1+0x9b0] ;  /* 0x0009b00001ec7983 */ /* 0x000ee20000300a00 */
[----:B-1----:R-:W-:-:S04]  /*4ab90*/  SHF.R.U32.HI R235, RZ, 0x6, R235 ;  /* 0x00000006ffeb7819 */ /* 0x002fc800000116eb */
[----:B------:R-:W-:-:S04]  /*4aba0*/  SGXT.U32 R235, R235, 0x1 ;  /* 0x00000001ebeb781a */ /* 0x000fc80000000000 */
[----:B------:R-:W-:-:S04]  /*4abb0*/  LOP3.LUT R235, R235, 0x66, RZ, 0xfc, !PT ;  /* 0x00000066ebeb7812 */ /* 0x000fc800078efcff */
[----:B------:R-:W-:Y:S02]  /*4abc0*/  ISETP.GE.AND P6, PT, R235, UR6, PT ;  /* 0x00000006eb007c0c */ /* 0x000fe4000bfc6270 */
[----:B------:R-:W1:Y:S02]  /*4abd0*/  S2R R235, SR_TID.X ;  /* 0x0000000000eb7919 */ /* 0x000e640000002100 */
[----:B------:R-:W-:Y:S02]  /*4abe0*/  SEL R0, RZ, 0x4, P6 ;  /* 0x00000004ff007807 */ /* 0x000fe40003000000 */
[----:B-1----:R-:W-:-:S04]  /*4abf0*/  SHF.R.U32.HI R235, RZ, 0x6, R235 ;  /* 0x00000006ffeb7819 */ /* 0x002fc800000116eb */
[----:B------:R-:W-:-:S04]  /*4ac00*/  SGXT.U32 R235, R235, 0x1 ;  /* 0x00000001ebeb781a */ /* 0x000fc80000000000 */
[----:B------:R-:W-:-:S04]  /*4ac10*/  LOP3.LUT R235, R235, 0x8, RZ, 0xfc, !PT ;  /* 0x00000008ebeb7812 */ /* 0x000fc800078efcff */
[----:B------:R-:W-:Y:S02]  /*4ac20*/  ISETP.GE.AND P6, PT, R235, UR6, PT ;  /* 0x00000006eb007c0c */ /* 0x000fe4000bfc6270 */
[----:B------:R-:W1:Y:S01]  /*4ac30*/  S2R R235, SR_TID.X ;  /* 0x0000000000eb7919 */ /* 0x000e620000002100 */
        /* <DEDUP_REMOVED lines=9> */
[----:B------:R-:W-:-:S09]  /*4acd0*/  SEL R0, RZ, 0x4, P6 ;  /* 0x00000004ff007807 */ /* 0x000fd20003000000 */
[----:B------:R4:W-:Y:S01]  /*4ace0*/  LDGSTS.E [R3+-0x61ff8], desc[UR48][R12.64], P4 ;  /* 0x9e0080000c037fae */ /* 0x0009e2000a121870 */
[----:B-1----:R-:W-:-:S04]  /*4acf0*/  SHF.R.U32.HI R235, RZ, 0x6, R235 ;  /* 0x00000006ffeb7819 */ /* 0x002fc800000116eb */
[----:B------:R-:W-:-:S04]  /*4ad00*/  SGXT.U32 R235, R235, 0x1 ;  /* 0x00000001ebeb781a */ /* 0x000fc80000000000 */
[----:B------:R-:W-:-:S04]  /*4ad10*/  LOP3.LUT R235, R235, 0x28, RZ, 0xfc, !PT ;  /* 0x00000028ebeb7812 */ /* 0x000fc800078efcff */
[----:B------:R-:W-:Y:S02]  /*4ad20*/  ISETP.GE.AND P6, PT, R235, UR6, PT ;  /* 0x00000006eb007c0c */ /* 0x000fe4000bfc6270 */
[----:B------:R-:W1:Y:S01]  /*4ad30*/  S2R R235, SR_TID.X ;  /* 0x0000000000eb7919 */ /* 0x000e620000002100 */
[----:B----4-:R-:W-:-:S05]  /*4ad40*/  IMAD.WIDE R12, R252, 0x4, R230 ;  /* 0x00000004fc0c7825 */ /* 0x010fca00078e02e6 */
[----:B------:R3:W-:Y:S04]  /*4ad50*/  STL.64 [R1+0x9c0], R12 ;  /* 0x0009c00c01007387 */ /* 0x0007e80000100a00 */
[----:B------:R-:W4:Y:S01]  /*4ad60*/  LDL.LU.64 R230, [R1+0x938] ;  /* 0x0009380001e67983 */ /* 0x000f220000300a00 */
        /* <DEDUP_REMOVED lines=9> */
[----:B------:R-:W-:Y:S02]  /*4ae00*/  ISETP.NE.U32.AND P3, PT, R240, RZ, PT ;  /* 0x000000fff000720c */ /* 0x000fe40003f65070 */
[----:B------:R-:W-:Y:S02]  /*4ae10*/  SEL R240, R0, RZ, P2 ;  /* 0x000000ff00f07207 */ /* 0x000fe40001000000 */
[----:B------:R-:W-:Y:S01]  /*4ae20*/  SEL R0, RZ, 0x4, P6 ;  /* 0x00000004ff007807 */ /* 0x000fe20003000000 */
[----:B--2---:R-:W-:Y:S01]  /*4ae30*/  IMAD.WIDE R10, R252, 0x4, R238 ;  /* 0x00000004fc0a7825 */ /* 0x004fe200078e02ee */
[----:B-1----:R-:W-:-:S07]  /*4ae40*/  SHF.R.U32.HI R235, RZ, 0x6, R235 ;  /* 0x00000006ffeb7819 */ /* 0x002fce00000116eb */
[----:B------:R3:W-:Y:S04]  /*4ae50*/  LDGSTS.E [R4+-0x67ff8], desc[UR48][R12.64], P3 ;  /* 0x980080000c047fae */ /* 0x0007e80009921870 */
[----:B------:R1:W-:Y:S04]  /*4ae60*/  STL.64 [R1+0xab0], R10 ;  /* 0x000ab00a01007387 */ /* 0x0003e80000100a00 */
[----:B------:R-:W2:Y:S01]  /*4ae70*/  LDL.LU.64 R238, [R1+0x930] ;  /* 0x0009300001ee7983 */ /* 0x000ea20000300a00 */
[----:B------:R-:W-:Y:S02]  /*4ae80*/  SGXT.U32 R235, R235, 0x1 ;  /* 0x00000001ebeb781a */ /* 0x000fe40000000000 */
[----:B------:R-:W-:-:S02]  /*4ae90*/  ISETP.NE.U32.AND P0, PT, R240, RZ, PT ;  /* 0x000000fff000720c */ /* 0x000fc40003f05070 */
[----:B------:R-:W-:Y:S02]  /*4aea0*/  LOP3.LUT R235, R235, 0x48, RZ, 0xfc, !PT ;  /* 0x00000048ebeb7812 */ /* 0x000fe400078efcff */
[----:B------:R-:W-:Y:S02]  /*4aeb0*/  SEL R240, R0, RZ, P2 ;  /* 0x000000ff00f07207 */ /* 0x000fe40001000000 */
[----:B------:R-:W-:Y:S02]  /*4aec0*/  ISETP.GE.AND P6, PT, R235, UR6, PT ;  /* 0x00000006eb007c0c */ /* 0x000fe4000bfc6270 */
[----:B------:R-:W-:Y:S01]  /*4aed0*/  ISETP.NE.U32.AND P5, PT, R240, RZ, PT ;  /* 0x000000fff000720c */ /* 0x000fe20003fa5070 */
[----:B------:R-:W1:Y:S04]  /*4aee0*/  S2R R235, SR_TID.X ;  /* 0x0000000000eb7919 */ /* 0x000e680000002100 */
[----:B------:R-:W-:Y:S01]  /*4aef0*/  LDGSTS.E [R4+-0x66000], desc[UR48][R10.64], P0 ;  /* 0x9a0000000a047fae */ /* 0x000fe20008121870 */
[----:B---3--:R-:W-:-:S05]  /*4af00*/  IMAD.WIDE R12, R252, 0x4, R16 ;  /* 0x00000004fc0c7825 */ /* 0x008fca00078e0210 */
[----:B------:R3:W-:Y:S04]  /*4af10*/  STL.64 [R1+0xa40], R12 ;  /* 0x000a400c01007387 */ /* 0x0007e80000100a00 */
[----:B-1----:R-:W2:Y:S01]  /*4af20*/  LDL.LU.64 R10, [R1+0xaa8] ;  /* 0x000aa800010a7983 */ /* 0x002ea20000300a00 */
[----:B------:R-:W-:-:S03]  /*4af30*/  IMAD.WIDE R16, R252, 0x4, R14 ;  /* 0x00000004fc107825 */ /* 0x000fc600078e020e */
[----:B------:R3:W-:Y:S04]  /*4af40*/  LDGSTS.E [R4+-0x65ff8], desc[UR48][R12.64], P5 ;  /* 0x9a0080000c047fae */ /* 0x0007e8000a921870 */
[----:B------:R4:W-:Y:S04]  /*4af50*/  STL.64 [R1+0xf50], R16 ;  /* 0x000f501001007387 */ /* 0x0009e80000100a00 */
[----:B------:R-:W2:Y:S01]  /*4af60*/  LDL.LU.64 R14, [R1+0xaa0] ;  /* 0x000aa000010e7983 */ /* 0x000ea20000300a00 */
[----:B---3--:R-:W-:-:S05]  /*4af70*/  IMAD.WIDE R12, R252, 0x4, R236 ;  /* 0x00000004fc0c7825 */ /* 0x008fca00078e02ec */
[----:B------:R2:W-:Y:S04]  /*4af80*/  STL.64 [R1+0xf48], R12 ;  /* 0x000f480c01007387 */ /* 0x0005e80000100a00 */
[----:B------:R-:W3:Y:S01]  /*4af90*/  LDL.LU.64 R236, [R1+0xa28] ;  /* 0x000a280001ec7983 */ /* 0x000ee20000300a00 */
[----:B------:R-:W-:-:S04]  /*4afa0*/  SHF.R.U32.HI R235, RZ, 0x6, R235 ;  /* 0x00000006ffeb7819 */ /* 0x000fc800000116eb */
[----:B------:R-:W-:-:S04]  /*4afb0*/  SGXT.U32 R235, R235, 0x1 ;  /* 0x00000001ebeb781a */ /* 0x000fc80000000000 */
[----:B------:R-:W-:Y:S02]  /*4afc0*/  LOP3.LUT R235, R235, 0x4a, RZ, 0xfc, !PT ;  /* 0x0000004aebeb7812 */ /* 0x000fe400078efcff */
[----:B------:R-:W-:Y:S02]  /*4afd0*/  SEL R0, RZ, 0x4, P6 ;  /* 0x00000004ff007807 */ /* 0x000fe40003000000 */
        /* <DEDUP_REMOVED lines=12> */
[----:B-1----:R-:W-:-:S07]  /*4b0a0*/  SHF.R.U32.HI R235, RZ, 0x6, R235 ;  /* 0x00000006ffeb7819 */ /* 0x002fce00000116eb */
[----:B------:R4:W-:Y:S01]  /*4b0b0*/  LDGSTS.E [R4+-0x64000], desc[UR48][R16.64], P4 ;  /* 0x9c00000010047fae */ /* 0x0009e2000a121870 */
        /* <DEDUP_REMOVED lines=13> */
[----:B----4-:R-:W-:Y:S01]  /*4b190*/  IMAD.WIDE R16, R252, 0x4, R230 ;  /* 0x00000004fc107825 */ /* 0x010fe200078e02e6 */
[----:B------:R-:W-:Y:S02]  /*4b1a0*/  ISETP.NE.U32.AND P3, PT, R240, RZ, PT ;  /* 0x000000fff000720c */ /* 0x000fe40003f65070 */
[----:B------:R-:W-:Y:S02]  /*4b1b0*/  SEL R240, R0, RZ, P2 ;  /* 0x000000ff00f07207 */ /* 0x000fe40001000000 */
[----:B------:R4:W-:Y:S01]  /*4b1c0*/  STL.64 [R1+0xfc0], R16 ;  /* 0x000fc01001007387 */ /* 0x0009e20000100a00 */
[----:B------:R-:W-:-:S03]  /*4b1d0*/  SEL R0, RZ, 0x4, P6 ;  /* 0x00000004ff007807 */ /* 0x000fc60003000000 */
[----:B------:R-:W3:Y:S01]  /*4b1e0*/  LDL.LU.64 R230, [R1+0xa20] ;  /* 0x000a200001e67983 */ /* 0x000ee20000300a00 */
[----:B-1----:R-:W-:-:S04]  /*4b1f0*/  SHF.R.U32.HI R235, RZ, 0x6, R235 ;  /* 0x00000006ffeb7819 */ /* 0x002fc800000116eb */
[----:B------:R-:W-:Y:S01]  /*4b200*/  LDGSTS.E [R4+-0x62000], desc[UR48][R16.64], P3 ;  /* 0x9e00000010047fae */ /* 0x000fe20009921870 */
[----:B------:R-:W-:-:S04]  /*4b210*/  SGXT.U32 R235, R235, 0x1 ;  /* 0x00000001ebeb781a */ /* 0x000fc80000000000 */
[----:B------:R-:W-:-:S04]  /*4b220*/  LOP3.LUT R235, R235, 0xe, RZ, 0xfc, !PT ;  /* 0x0000000eebeb7812 */ /* 0x000fc800078efcff */
[----:B------:R-:W-:Y:S02]  /*4b230*/  ISETP.GE.AND P6, PT, R235, UR6, PT ;  /* 0x00000006eb007c0c */ /* 0x000fe4000bfc6270 */
[----:B------:R-:W1:Y:S01]  /*4b240*/  S2R R235, SR_TID.X ;  /* 0x0000000000eb7919 */ /* 0x000e620000002100 */
[----:B------:R-:W-:Y:S02]  /*4b250*/  ISETP.NE.U32.AND P0, PT, R240, RZ, PT ;  /* 0x000000fff000720c */ /* 0x000fe40003f05070 */
[----:B------:R-:W-:Y:S02]  /*4b260*/  SEL R240, R0, RZ, P2 ;  /* 0x000000ff00f07207 */ /* 0x000fe40001000000 */
[----:B------:R-:W-:Y:S02]  /*4b270*/  SEL R0, RZ, 0x4, P6 ;  /* 0x00000004ff007807 */ /* 0x000fe40003000000 */
[----:B-1----:R-:W-:Y:S01]  /*4b280*/  SHF.R.U32.HI R235, RZ, 0x6, R235 ;  /* 0x00000006ffeb7819 */ /* 0x002fe200000116eb */
[----:B--2---:R-:W-:-:S03]  /*4b290*/  IMAD.WIDE R12, R252, 0x4, R238 ;  /* 0x00000004fc0c7825 */ /* 0x004fc600078e02ee */
[----:B------:R-:W-:Y:S02]  /*4b2a0*/  SGXT.U32 R235, R235, 0x1 ;  /* 0x00000001ebeb781a */ /* 0x000fe40000000000 */
[----:B------:R-:W-:Y:S01]  /*4b2b0*/  ISETP.NE.U32.AND P5, PT, R240, RZ, PT ;  /* 0x000000fff000720c */ /* 0x000fe20003fa5070 */
[----:B------:R1:W-:Y:S01]  /*4b2c0*/  LDGSTS.E [R4+-0x61ff8], desc[UR48][R12.64], P0 ;  /* 0x9e0080000c047fae */ /* 0x0003e20008121870 */
[----:B------:R-:W-:-:S03]  /*4b2d0*/  LOP3.LUT R235, R235, 0x2c, RZ, 0xfc, !PT ;  /* 0x0000002cebeb7812 */ /* 0x000fc600078efcff */
[----:B------:R1:W-:Y:S01]  /*4b2e0*/  STL.64 [R1+0xfb8], R12 ;  /* 0x000fb80c01007387 */ /* 0x0003e20000100a00 */
[----:B------:R-:W-:-:S03]  /*4b2f0*/  ISETP.GE.AND P6, PT, R235, UR6, PT ;  /* 0x00000006eb007c0c */ /* 0x000fc6000bfc6270 */
[----:B------:R-:W2:Y:S01]  /*4b300*/  LDL.LU.64 R238, [R1+0x9a8] ;  /* 0x0009a80001ee7983 */ /* 0x000ea20000300a00 */
[----:B------:R-:W1:Y:S01]  /*4b310*/  S2R R235, SR_TID.X ;  /* 0x0000000000eb7919 */ /* 0x000e620000002100 */
[----:B------:R-:W-:Y:S02]  /*4b320*/  SEL R240, R0, RZ, P2 ;  /* 0x000000ff00f07207 */ /* 0x000fe40001000000 */
[----:B------:R-:W-:Y:S01]  /*4b330*/  SEL R0, RZ, 0x4, P6 ;  /* 0x00000004ff007807 */ /* 0x000fe20003000000 */
[----:B------:R-:W-:-:S05]  /*4b340*/  IMAD.WIDE R10, R252, 0x4, R10 ;  /* 0x00000004fc0a7825 */ /* 0x000fca00078e020a */
[----:B------:R3:W-:Y:S04]  /*4b350*/  STL.64 [R1+0x9b8], R10 ;  /* 0x0009b80a01007387 */ /* 0x0007e80000100a00 */
[----:B----4-:R-:W4:Y:S01]  /*4b360*/  LDL.LU.64 R16, [R1+0x9a0] ;  /* 0x0009a00001107983 */ /* 0x010f220000300a00 */
[----:B-1----:R-:W-:-:S03]  /*4b370*/  IMAD.WIDE R12, R252, 0x4, R14 ;  /* 0x00000004fc0c7825 */ /* 0x002fc600078e020e */
[----:B------:R3:W-:Y:S01]  /*4b380*/  LDGSTS.E [R5+-0x68000], desc[UR48][R10.64], P5 ;  /* 0x980000000a057fae */ /* 0x0007e2000a921870 */
[----:B------:R-:W-:-:S04]  /*4b390*/  SHF.R.U32.HI R235, RZ, 0x6, R235 ;  /* 0x00000006ffeb7819 */ /* 0x000fc800000116eb */
[----:B------:R-:W-:Y:S01]  /*4b3a0*/  SGXT.U32 R235, R235, 0x1 ;  /* 0x00000001ebeb781a */ /* 0x000fe20000000000 */
[----:B------:R1:W-:Y:S03]  /*4b3b0*/  STL.64 [R1+0x9b0], R12 ;  /* 0x0009b00c01007387 */ /* 0x0003e60000100a00 */
[----:B------:R-:W-:Y:S01]  /*4b3c0*/  LOP3.LUT R235, R235, 0x2e, RZ, 0xfc, !PT ;  /* 0x0000002eebeb7812 */ /* 0x000fe200078efcff */
[----:B------:R-:W4:Y:S03]  /*4b3d0*/  LDL.LU.64 R14, [R1+0x928] ;  /* 0x00092800010e7983 */ /* 0x000f260000300a00 */
[----:B------:R-:W-:Y:S02]  /*4b3e0*/  ISETP.GE.AND P6, PT, R235, UR6, PT ;  /* 0x00000006eb007c0c */ /* 0x000fe4000bfc6270 */
[----:B------:R-:W1:Y:S01]  /*4b3f0*/  S2R R235, SR_TID.X ;  /* 0x0000000000eb7919 */ /* 0x000e620000002100 */
[----:B---3--:R-:W-:-:S05]  /*4b400*/  IMAD.WIDE R10, R252, 0x4, R236 ;  /* 0x00000004fc0a7825 */ /* 0x008fca00078e02ec */
[----:B------:R2:W-:Y:S04]  /*4b410*/  STL.64 [R1+0xa30], R10 ;  /* 0x000a300a01007387 */ /* 0x0005e80000100a00 */
[----:B------:R-:W3:Y:S01]  /*4b420*/  LDL.LU.64 R236, [R1+0x920] ;  /* 0x0009200001ec7983 */ /* 0x000ee20000300a00 */
        /* <DEDUP_REMOVED lines=34> */
[----:B------:R-:W-:-:S05]  /*4b650*/  IMAD.WIDE R12, R252, 0x4, R230 ;  /* 0x00000004fc0c7825 */ /* 0x000fca00078e02e6 */
[----:B------:R4:W-:Y:S04]  /*4b660*/  STL.64 [R1+0xa28], R12 ;  /* 0x000a280c01007387 */ /* 0x0009e80000100a00 */
[----:B------:R-:W3:Y:S01]  /*4b670*/  LDL.LU.64 R230, [R1+0xa98] ;  /* 0x000a980001e67983 */ /* 0x000ee20000300a00 */
[----:B------:R-:W-:Y:S02]  /*4b680*/  ISETP.NE.U32.AND P5, PT, R240, RZ, PT ;  /* 0x000000fff000720c */ /* 0x000fe40003fa5070 */
[----:B------:R-:W-:Y:S01]  /*4b690*/  SEL R240, R0, RZ, P2 ;  /* 0x000000ff00f07207 */ /* 0x000fe20001000000 */
[----:B------:R4:W-:Y:S01]  /*4b6a0*/  LDGSTS.E [R5+-0x65ff8], desc[UR48][R12.64], P3 ;  /* 0x9a0080000c057fae */ /* 0x0009e20009921870 */
[----:B------:R-:W-:Y:S02]  /*4b6b0*/  SEL R0, RZ, 0x4, P6 ;  /* 0x00000004ff007807 */ /* 0x000fe40003000000 */
[----:B-1----:R-:W-:-:S04]  /*4b6c0*/  SHF.R.U32.HI R235, RZ, 0x6, R235 ;  /* 0x00000006ffeb7819 */ /* 0x002fc800000116eb */
[----:B------:R-:W-:-:S04]  /*4b6d0*/  SGXT.U32 R235, R235, 0x1 ;  /* 0x00000001ebeb781a */ /* 0x000fc80000000000 */
[----:B------:R-:W-:-:S04]  /*4b6e0*/  LOP3.LUT R235, R235, 0x10, RZ, 0xfc, !PT ;  /* 0x00000010ebeb7812 */ /* 0x000fc800078efcff */
[----:B------:R-:W-:Y:S02]  /*4b6f0*/  ISETP.GE.AND P6, PT, R235, UR6, PT ;  /* 0x00000006eb007c0c */ /* 0x000fe4000bfc6270 */
[----:B------:R-:W1:Y:S01]  /*4b700*/  S2R R235, SR_TID.X ;  /* 0x0000000000eb7919 */ /* 0x000e620000002100 */
[----:B--2---:R-:W-:-:S05]  /*4b710*/  IMAD.WIDE R10, R252, 0x4, R238 ;  /* 0x00000004fc0a7825 */ /* 0x004fca00078e02ee */
[----:B------:R2:W-:Y:S04]  /*4b720*/  STL.64 [R1+0xab8], R10 ;  /* 0x000ab80a01007387 */ /* 0x0005e80000100a00 */
[----:B------:R-:W3:Y:S01]  /*4b730*/  LDL.LU.64 R238, [R1+0xa90] ;  /* 0x000a900001ee7983 */ /* 0x000ee20000300a00 */
[----:B-1----:R-:W-:-:S03]  /*4b740*/  SHF.R.U32.HI R235, RZ, 0x6, R235 ;  /* 0x00000006ffeb7819 */ /* 0x002fc600000116eb */
[----:B------:R-:W-:Y:S01]  /*4b750*/  LDGSTS.E [R5+-0x64000], desc[UR48][R10.64], P0 ;  /* 0x9c0000000a057fae */ /* 0x000fe20008121870 */
[----:B------:R-:W-:Y:S02]  /*4b760*/  SGXT.U32 R235, R235, 0x1 ;  /* 0x00000001ebeb781a */ /* 0x000fe40000000000 */
[----:B------:R-:W-:Y:S02]  /*4b770*/  ISETP.NE.U32.AND P4, PT, R240, RZ, PT ;  /* 0x000000fff000720c */ /* 0x000fe40003f85070 */
[----:B------:R-:W-:Y:S02]  /*4b780*/  LOP3.LUT R235, R235, 0x12, RZ, 0xfc, !PT ;  /* 0x00000012ebeb7812 */ /* 0x000fe400078efcff */
[----:B------:R-:W-:Y:S02]  /*4b790*/  SEL R240, R0, RZ, P2 ;  /* 0x000000ff00f07207 */ /* 0x000fe40001000000 */
[----:B------:R-:W-:Y:S02]  /*4b7a0*/  SEL R0, RZ, 0x4, P6 ;  /* 0x00000004ff007807 */ /* 0x000fe40003000000 */
[----:B------:R-:W-:-:S02]  /*4b7b0*/  ISETP.GE.AND P6, PT, R235, UR6, PT ;  /* 0x00000006eb007c0c */ /* 0x000fc4000bfc6270 */
[----:B------:R-:W1:Y:S01]  /*4b7c0*/  S2R R235, SR_TID.X ;  /* 0x0000000000eb7919 */ /* 0x000e620000002100 */
[----:B----4-:R-:W-:-:S05]  /*4b7d0*/  IMAD.WIDE R12, R252, 0x4, R16 ;  /* 0x00000004fc0c7825 */ /* 0x010fca00078e0210 */
[----:B------:R3:W-:Y:S04]  /*4b7e0*/  STL.64 [R1+0xaa8], R12 ;  /* 0x000aa80c01007387 */ /* 0x0007e80000100a00 */
[----:B--2---:R-:W2:Y:S04]  /*4b7f0*/  LDL.LU.64 R10, [R1+0xa18] ;  /* 0x000a1800010a7983 */ /* 0x004ea80000300a00 */
[----:B------:R3:W-:Y:S01]  /*4b800*/  LDGSTS.E [R5+-0x63ff8], desc[UR48][R12.64], P5 ;  /* 0x9c0080000c057fae */ /* 0x0007e2000a921870 */
[----:B------:R-:W-:-:S05]  /*4b810*/  IMAD.WIDE R14, R252, 0x4, R14 ;  /* 0x00000004fc0e7825 */ /* 0x000fca00078e020e */
[----:B------:R4:W-:Y:S04]  /*4b820*/  STL.64 [R1+0xf90], R14 ;  /* 0x000f900e01007387 */ /* 0x0009e80000100a00 */
[----:B------:R-:W2:Y:S01]  /*4b830*/  LDL.LU.64 R16, [R1+0xa10] ;  /* 0x000a100001107983 */ /* 0x000ea20000300a00 */
[----:B------:R-:W-:Y:S01]  /*4b840*/  ISETP.NE.U32.AND P1, PT, R240, RZ, PT ;  /* 0x000000fff000720c */ /* 0x000fe20003f25070 */
[----:B---3--:R-:W-:Y:S01]  /*4b850*/  IMAD.WIDE R12, R252, 0x4, R236 ;  /* 0x00000004fc0c7825 */ /* 0x008fe200078e02ec */
[----:B-1----:R-:W-:Y:S01]  /*4b860*/  SHF.R.U32.HI R235, RZ, 0x6, R235 ;  /* 0x00000006ffeb7819 */ /* 0x002fe200000116eb */
[----:B------:R4:W-:Y:S04]  /*4b870*/  LDGSTS.E [R5+-0x62000], desc[UR48][R14.64], P4 ;  /* 0x9e0000000e057fae */ /* 0x0009e8000a121870 */
[----:B------:R1:W-:Y:S04]  /*4b880*/  STL.64 [R1+0xf88], R12 ;  /* 0x000f880c01007387 */ /* 0x0003e80000100a00 */
[----:B------:R-:W3:Y:S01]  /*4b890*/  LDL.LU.64 R236, [R1+0x998] ;  /* 0x0009980001ec7983 */ /* 0x000ee20000300a00 */
[----:B------:R-:W-:-:S02]  /*4b8a0*/  SGXT.U32 R235, R235, 0x1 ;  /* 0x00000001ebeb781a */ /* 0x000fc40000000000 */
[----:B------:R-:W-:Y:S01]  /*4b8b0*/  SEL R240, R0, RZ, P2 ;  /* 0x000000ff00f07207 */ /* 0x000fe20001000000 */
[----:B------:R1:W-:Y:S01]  /*4b8c0*/  LDGSTS.E [R5+-0x61ff8], desc[UR48][R12.64], P1 ;  /* 0x9e0080000c057fae */ /* 0x0003e20008921870 */
[----:B------:R-:W-:Y:S02]  /*4b8d0*/  LOP3.LUT R235, R235, 0x30, RZ, 0xfc, !PT ;  /* 0x00000030ebeb7812 */ /* 0x000fe400078efcff */
[----:B------:R-:W-:Y:S02]  /*4b8e0*/  SEL R0, RZ, 0x4, P6 ;  /* 0x00000004ff007807 */ /* 0x000fe40003000000 */
[----:B------:R-:W-:Y:S02]  /*4b8f0*/  ISETP.GE.AND P6, PT, R235, UR6, PT ;  /* 0x00000006eb007c0c */ /* 0x000fe4000bfc6270 */
[----:B------:R-:W4:Y:S01]  /*4b900*/  S2R R235, SR_TID.X ;  /* 0x0000000000eb7919 */ /* 0x000f220000002100 */
[----:B------:R-:W-:Y:S02]  /*4b910*/  ISETP.NE.U32.AND P3, PT, R240, RZ, PT ;  /* 0x000000fff000720c */ /* 0x000fe40003f65070 */
[----:B------:R-:W-:-:S02]  /*4b920*/  SEL R240, R0, RZ, P2 ;  /* 0x000000ff00f07207 */ /* 0x000fc40001000000 */
[----:B------:R-:W-:Y:S02]  /*4b930*/  SEL R0, RZ, 0x4, P6 ;  /* 0x00000004ff007807 */ /* 0x000fe40003000000 */
[----:B----4-:R-:W-:-:S04]  /*4b940*/  SHF.R.U32.HI R235, RZ, 0x6, R235 ;  /* 0x00000006ffeb7819 */ /* 0x010fc800000116eb */
[----:B------:R-:W-:-:S04]  /*4b950*/  SGXT.U32 R235, R235, 0x1 ;  /* 0x00000001ebeb781a */ /* 0x000fc80000000000 */
[----:B------:R-:W-:-:S04]  /*4b960*/  LOP3.LUT R235, R235, 0x32, RZ, 0xfc, !PT ;  /* 0x00000032ebeb7812 */ /* 0x000fc800078efcff */
[----:B------:R-:W-:Y:S02]  /*4b970*/  ISETP.GE.AND P6, PT, R235, UR6, PT ;  /* 0x00000006eb007c0c */ /* 0x000fe4000bfc6270 */
[----:B------:R-:W4:Y:S01]  /*4b980*/  S2R R235, SR_TID.X ;  /* 0x0000000000eb7919 */ /* 0x000f220000002100 */
[----:B------:R-:W-:Y:S02]  /*4b990*/  ISETP.NE.U32.AND P0, PT, R240, RZ, PT ;  /* 0x000000fff000720c */ /* 0x000fe40003f05070 */
[----:B------:R-:W-:Y:S02]  /*4b9a0*/  SEL R240, R0, RZ, P2 ;  /* 0x000000ff00f07207 */ /* 0x000fe40001000000 */
        /* <DEDUP_REMOVED lines=22> */
[----:B------:R-:W-:-:S05]  /*4bb10*/  IMAD.WIDE R14, R252, 0x4, R230 ;  /* 0x00000004fc0e7825 */ /* 0x000fca00078e02e6 */
[----:B------:R2:W-:Y:S04]  /*4bb20*/  STL.64 [R1+0x958], R14 ;  /* 0x0009580e01007387 */ /* 0x0005e80000100a00 */
[----:B------:R-:W3:Y:S01]  /*4bb30*/  LDL.LU.64 R230, [R1+0x990] ;  /* 0x0009900001e67983 */ /* 0x000ee20000300a00 */
[----:B------:R-:W-:Y:S02]  /*4bb40*/  ISETP.NE.U32.AND P1, PT, R240, RZ, PT ;  /* 0x000000fff000720c */ /* 0x000fe40003f25070 */
[----:B------:R-:W-:Y:S01]  /*4bb50*/  SEL R240, R0, RZ, P2 ;  /* 0x000000ff00f07207 */ /* 0x000fe20001000000 */
[----:B------:R-:W-:Y:S01]  /*4bb60*/  LDGSTS.E [R8+-0x68000], desc[UR48][R14.64], P3 ;  /* 0x980000000e087fae */ /* 0x000fe20009921870 */
[----:B------:R-:W-:Y:S02]  /*4bb70*/  SEL R0, RZ, 0x4, P6 ;  /* 0x00000004ff007807 */ /* 0x000fe40003000000 */
[----:B----4-:R-:W-:-:S04]  /*4bb80*/  SHF.R.U32.HI R235, RZ, 0x6, R235 ;  /* 0x00000006ffeb7819 */ /* 0x010fc800000116eb */
[----:B------:R-:W-:-:S04]  /*4bb90*/  SGXT.U32 R235, R235, 0x1 ;  /* 0x00000001ebeb781a */ /* 0x000fc80000000000 */
[----:B------:R-:W-:-:S04]  /*4bba0*/  LOP3.LUT R235, R235, 0x72, RZ, 0xfc, !PT ;  /* 0x00000072ebeb7812 */ /* 0x000fc800078efcff */
[----:B------:R-:W-:Y:S02]  /*4bbb0*/  ISETP.GE.AND P6, PT, R235, UR6, PT ;  /* 0x00000006eb007c0c */ /* 0x000fe4000bfc6270 */
[----:B------:R-:W4:Y:S01]  /*4bbc0*/  S2R R235, SR_TID.X ;  /* 0x0000000000eb7919 */ /* 0x000f220000002100 */
[----:B-1----:R-:W-:-:S05]  /*4bbd0*/  IMAD.WIDE R12, R252, 0x4, R238 ;  /* 0x00000004fc0c7825 */ /* 0x002fca00078e02ee */
[----:B------:R3:W-:Y:S04]  /*4bbe0*/  STL.64 [R1+0x950], R12 ;  /* 0x0009500c01007387 */ /* 0x0007e80000100a00 */
[----:B------:R-:W3:Y:S01]  /*4bbf0*/  LDL.LU.64 R238, [R1+0x918] ;  /* 0x0009180001ee7983 */ /* 0x000ee20000300a00 */
[----:B------:R-:W-:Y:S02]  /*4bc00*/  ISETP.NE.U32.AND P3, PT, R240, RZ, PT ;  /* 0x000000fff000720c */ /* 0x000fe40003f65070 */
[----:B------:R-:W-:Y:S01]  /*4bc10*/  SEL R240, R0, RZ, P2 ;  /* 0x000000ff00f07207 */ /* 0x000fe20001000000 */
[----:B------:R3:W-:Y:S01]  /*4bc20*/  LDGSTS.E [R8+-0x67ff8], desc[UR48][R12.64], P0 ;  /* 0x980080000c087fae */ /* 0x0007e20008121870 */
[----:B------:R-:W-:Y:S02]  /*4bc30*/  SEL R0, RZ, 0x4, P6 ;  /* 0x00000004ff007807 */ /* 0x000fe40003000000 */
[----:B----4-:R-:W-:-:S04]  /*4bc40*/  SHF.R.U32.HI R235, RZ, 0x6, R235 ;  /* 0x00000006ffeb7819 */ /* 0x010fc800000116eb */
[----:B------:R-:W-:-:S04]  /*4bc50*/  SGXT.U32 R235, R235, 0x1 ;  /* 0x00000001ebeb781a */ /* 0x000fc80000000000 */
[----:B------:R-:W-:-:S04]  /*4bc60*/  LOP3.LUT R235, R235, 0x14, RZ, 0xfc, !PT ;  /* 0x00000014ebeb7812 */ /* 0x000fc800078efcff */
[----:B------:R-:W-:Y:S02]  /*4bc70*/  ISETP.GE.AND P6, PT, R235, UR6, PT ;  /* 0x00000006eb007c0c */ /* 0x000fe4000bfc6270 */
[----:B------:R-:W1:Y:S01]  /*4bc80*/  S2R R235, SR_TID.X ;  /* 0x0000000000eb7919 */ /* 0x000e620000002100 */
[----:B--2---:R-:W-:-:S04]  /*4bc90*/  IMAD.WIDE R10, R252, 0x4, R10 ;  /* 0x00000004fc0a7825 */ /* 0x004fc800078e020a */
[C---:B------:R-:W-:Y:S01]  /*4bca0*/  IMAD.WIDE R16, R252.reuse, 0x4, R16 ;  /* 0x00000004fc107825 */ /* 0x040fe200078e0210 */
[----:B------:R2:W-:Y:S04]  /*4bcb0*/  STL.64 [R1+0xa20], R10 ;  /* 0x000a200a01007387 */ /* 0x0005e80000100a00 */
[----:B------:R-:W4:Y:S01]  /*4bcc0*/  LDL.LU.64 R14, [R1+0x910] ;  /* 0x00091000010e7983 */ /* 0x000f220000300a00 */
[----:B---3--:R-:W-:-:S03]  /*4bcd0*/  IMAD.WIDE R12, R252, 0x4, R236 ;  /* 0x00000004fc0c7825 */ /* 0x008fc600078e02ec */
[----:B------:R-:W-:Y:S04]  /*4bce0*/  LDGSTS.E [R8+-0x66000], desc[UR48][R10.64], P5 ;  /* 0x9a0000000a087fae */ /* 0x000fe8000a921870 */
[----:B------:R3:W-:Y:S01]  /*4bcf0*/  STL.64 [R1+0xa18], R16 ;  /* 0x000a181001007387 */ /* 0x0007e20000100a00 */
[----:B------:R-:W-:-:S03]  /*4bd00*/  ISETP.NE.U32.AND P0, PT, R240, RZ, PT ;  /* 0x000000fff000720c */ /* 0x000fc60003f05070 */
[----:B------:R3:W-:Y:S04]  /*4bd10*/  LDGSTS.E [R8+-0x65ff8], desc[UR48][R16.64], P4 ;  /* 0x9a00800010087fae */ /* 0x0007e8000a121870 */
[----:B--2---:R-:W2:Y:S04]  /*4bd20*/  LDL.LU.64 R10, [R1+0xa88] ;  /* 0x000a8800010a7983 */ /* 0x004ea80000300a00 */
[----:B------:R3:W-:Y:S04]  /*4bd30*/  STL.64 [R1+0xaa0], R12 ;  /* 0x000aa00c01007387 */ /* 0x0007e80000100a00 */
[----:B------:R-:W2:Y:S01]  /*4bd40*/  LDL.LU.64 R236, [R1+0xa80] ;  /* 0x000a800001ec7983 */ /* 0x000ea20000300a00 */
[----:B-1----:R-:W-:-:S02]  /*4bd50*/  SHF.R.U32.HI R235, RZ, 0x6, R235 ;  /* 0x00000006ffeb7819 */ /* 0x002fc400000116eb */
[----:B------:R-:W-:Y:S01]  /*4bd60*/  SEL R240, R0, RZ, P2 ;  /* 0x000000ff00f07207 */ /* 0x000fe20001000000 */
[----:B------:R1:W-:Y:S01]  /*4bd70*/  LDGSTS.E [R8+-0x64000], desc[UR48][R12.64], P1 ;  /* 0x9c0000000c087fae */ /* 0x0003e20008921870 */
[----:B------:R-:W-:-:S04]  /*4bd80*/  SGXT.U32 R235, R235, 0x1 ;  /* 0x00000001ebeb781a */ /* 0x000fc80000000000 */
[----:B------:R-:W-:Y:S02]  /*4bd90*/  LOP3.LUT R235, R235, 0x16, RZ, 0xfc, !PT ;  /* 0x00000016ebeb7812 */ /* 0x000fe400078efcff */
[----:B------:R-:W-:Y:S02]  /*4bda0*/  SEL R0, RZ, 0x4, P6 ;  /* 0x00000004ff007807 */ /* 0x000fe40003000000 */
[----:B------:R-:W-:Y:S02]  /*4bdb0*/  ISETP.GE.AND P6, PT, R235, UR6, PT ;  /* 0x00000006eb007c0c */ /* 0x000fe4000bfc6270 */
[----:B------:R-:W1:Y:S01]  /*4bdc0*/  S2R R235, SR_TID.X ;  /* 0x0000000000eb7919 */ /* 0x000e620000002100 */
[----:B------:R-:W-:Y:S02]  /*4bdd0*/  ISETP.NE.U32.AND P5, PT, R240, RZ, PT ;  /* 0x000000fff000720c */ /* 0x000fe40003fa5070 */
[----:B------:R-:W-:Y:S02]  /*4bde0*/  SEL R240, R0, RZ, P2 ;  /* 0x000000ff00f07207 */ /* 0x000fe40001000000 */
[----:B------:R-:W-:-:S02]  /*4bdf0*/  SEL R0, RZ, 0x4, P6 ;  /* 0x00000004ff007807 */ /* 0x000fc40003000000 */
        /* <DEDUP_REMOVED lines=20> */
[----:B------:R-:W1:Y:S02]  /*4bf40*/  S2R R235, SR_TID.X ;  /* 0x0000000000eb7919 */ /* 0x000e640000002100 */
[----:B-1----:R-:W-:Y:S01]  /*4bf50*/  SHF.R.U32.HI R235, RZ, 0x6, R235 ;  /* 0x00000006ffeb7819 */ /* 0x002fe200000116eb */
[----:B---3--:R-:W-:-:S03]  /*4bf60*/  IMAD.WIDE R16, R252, 0x4, R230 ;  /* 0x00000004fc107825 */ /* 0x008fc600078e02e6 */
[----:B------:R-:W-:Y:S02]  /*4bf70*/  SGXT.U32 R235, R235, 0x1 ;  /* 0x00000001ebeb781a */ /* 0x000fe40000000000 */
[----:B------:R1:W-:Y:S02]  /*4bf80*/  LDGSTS.E [R8+-0x63ff8], desc[UR48][R16.64], P3 ;  /* 0x9c00800010087fae */ /* 0x0003e40009921870 */
[----:B------:R-:W-:Y:S02]  /*4bf90*/  LOP3.LUT R235, R235, 0x56, RZ, 0xfc, !PT ;  /* 0x00000056ebeb7812 */ /* 0x000fe400078efcff */
[----:B------:R-:W-:Y:S02]  /*4bfa0*/  ISETP.NE.U32.AND P3, PT, R240, RZ, PT ;  /* 0x000000fff000720c */ /* 0x000fe40003f65070 */
[----:B------:R-:W-:Y:S02]  /*4bfb0*/  SEL R240, R0, RZ, P2 ;  /* 0x000000ff00f07207 */ /* 0x000fe40001000000 */
[----:B------:R-:W-:-:S02]  /*4bfc0*/  SEL R0, RZ, 0x4, P6 ;  /* 0x00000004ff007807 */ /* 0x000fc40003000000 */
[----:B------:R-:W-:Y:S02]  /*4bfd0*/  ISETP.GE.AND P6, PT, R235, UR6, PT ;  /* 0x00000006eb007c0c */ /* 0x000fe4000bfc6270 */
[----:B------:R-:W3:Y:S01]  /*4bfe0*/  S2R R235, SR_TID.X ;  /* 0x0000000000eb7919 */ /* 0x000ee20000002100 */
[----:B------:R-:W-:Y:S04]  /*4bff0*/  STL.64 [R1+0xa98], R16 ;  /* 0x000a981001007387 */ /* 0x000fe80000100a00 */
[----:B------:R-:W2:Y:S01]  /*4c000*/  LDL.LU.64 R230, [R1+0xa08] ;  /* 0x000a080001e67983 */ /* 0x000ea20000300a00 */
[----:B------:R-:W-:Y:S01]  /*4c010*/  IMAD.WIDE R12, R252, 0x4, R238 ;  /* 0x00000004fc0c7825 */ /* 0x000fe200078e02ee */
[----:B---3--:R-:W-:-:S04]  /*4c020*/  SHF.R.U32.HI R235, RZ, 0x6, R235 ;  /* 0x00000006ffeb7819 */ /* 0x008fc800000116eb */
[----:B------:R-:W-:Y:S01]  /*4c030*/  LDGSTS.E [R8+-0x62000], desc[UR48][R12.64], P0 ;  /* 0x9e0000000c087fae */ /* 0x000fe20008121870 */
[----:B------:R-:W-:Y:S02]  /*4c040*/  SGXT.U32 R235, R235, 0x1 ;  /* 0x00000001ebeb781a */ /* 0x000fe40000000000 */
[----:B------:R-:W-:Y:S02]  /*4c050*/  ISETP.NE.U32.AND P0, PT, R240, RZ, PT ;  /* 0x000000fff000720c */ /* 0x000fe40003f05070 */
[----:B------:R-:W-:Y:S01]  /*4c060*/  LOP3.LUT R235, R235, 0x74, RZ, 0xfc, !PT ;  /* 0x00000074ebeb7812 */ /* 0x000fe200078efcff */
[----:B------:R3:W-:Y:S01]  /*4c070*/  STL.64 [R1+0xf60], R12 ;  /* 0x000f600c01007387 */ /* 0x0007e20000100a00 */
[----:B------:R-:W-:Y:S02]  /*4c080*/  SEL R240, R0, RZ, P2 ;  /* 0x000000ff00f07207 */ /* 0x000fe40001000000 */
[----:B------:R-:W-:Y:S01]  /*4c090*/  SEL R0, RZ, 0x4, P6 ;  /* 0x00000004ff007807 */ /* 0x000fe20003000000 */
[----:B------:R-:W2:Y:S01]  /*4c0a0*/  LDL.LU.64 R238, [R1+0xa00] ;  /* 0x000a000001ee7983 */ /* 0x000ea20000300a00 */
[----:B------:R-:W-:-:S02]  /*4c0b0*/  ISETP.GE.AND P6, PT, R235, UR6, PT ;  /* 0x00000006eb007c0c */ /* 0x000fc4000bfc6270 */
[----:B------:R-:W1:Y:S01]  /*4c0c0*/  S2R R235, SR_TID.X ;  /* 0x0000000000eb7919 */ /* 0x000e620000002100 */
[----:B----4-:R-:W-:Y:S01]  /*4c0d0*/  IMAD.WIDE R14, R252, 0x4, R14 ;  /* 0x00000004fc0e7825 */ /* 0x010fe200078e020e */
[----:B-1----:R-:W-:-:S04]  /*4c0e0*/  SHF.R.U32.HI R235, RZ, 0x6, R235 ;  /* 0x00000006ffeb7819 */ /* 0x002fc800000116eb */
[----:B------:R1:W-:Y:S01]  /*4c0f0*/  STL.64 [R1+0xf58], R14 ;  /* 0x000f580e01007387 */ /* 0x0003e20000100a00 */
[----:B------:R-:W-:-:S03]  /*4c100*/  SGXT.U32 R235, R235, 0x1 ;  /* 0x00000001ebeb781a */ /* 0x000fc60000000000 */
[----:B---3--:R-:W3:Y:S01]  /*4c110*/  LDL.LU.64 R12, [R1+0x988] ;  /* 0x00098800010c7983 */ /* 0x008ee20000300a00 */
[----:B--2---:R-:W-:-:S03]  /*4c120*/  IMAD.WIDE R10, R252, 0x4, R10 ;  /* 0x00000004fc0a7825 */ /* 0x004fc600078e020a */
[----:B------:R-:W-:Y:S01]  /*4c130*/  LDGSTS.E [R8+-0x61ff8], desc[UR48][R14.64], P5 ;  /* 0x9e0080000e087fae */ /* 0x000fe2000a921870 */
[----:B------:R-:W-:-:S03]  /*4c140*/  LOP3.LUT R235, R235, 0x76, RZ, 0xfc, !PT ;  /* 0x00000076ebeb7812 */ /* 0x000fc600078efcff */
[----:B------:R2:W-:Y:S01]  /*4c150*/  STL.64 [R1+0x930], R10 ;  /* 0x0009300a01007387 */ /* 0x0005e20000100a00 */
[----:B------:R-:W-:Y:S01]  /*4c160*/  ISETP.NE.U32.AND P5, PT, R240, RZ, PT ;  /* 0x000000fff000720c */ /* 0x000fe20003fa5070 */
[----:B------:R-:W-:Y:S01]  /*4c170*/  IMAD.WIDE R16, R252, 0x4, R236 ;  /* 0x00000004fc107825 */ /* 0x000fe200078e02ec */
[----:B------:R-:W-:Y:S01]  /*4c180*/  SEL R240, R0, RZ, P2 ;  /* 0x000000ff00f07207 */ /* 0x000fe20001000000 */
[----:B------:R2:W-:Y:S01]  /*4c190*/  LDGSTS.E [R9+-0x68000], desc[UR48][R10.64], P4 ;  /* 0x980000000a097fae */ /* 0x0005e2000a121870 */
[----:B------:R-:W-:-:S03]  /*4c1a0*/  SEL R0, RZ, 0x4, P6 ;  /* 0x00000004ff007807 */ /* 0x000fc60003000000 */
[----:B-1----:R-:W4:Y:S01]  /*4c1b0*/  LDL.LU.64 R14, [R1+0x980] ;  /* 0x00098000010e7983 */ /* 0x002f220000300a00 */
[----:B------:R-:W-:-:S03]  /*4c1c0*/  ISETP.GE.AND P6, PT, R235, UR6, PT ;  /* 0x00000006eb007c0c */ /* 0x000fc6000bfc6270 */
[----:B------:R1:W-:Y:S04]  /*4c1d0*/  STL.64 [R1+0x928], R16 ;  /* 0x0009281001007387 */ /* 0x0003e80000100a00 */
[----:B------:R-:W4:Y:S01]  /*4c1e0*/  LDL.LU.64 R234, [R1+0x908] ;  /* 0x0009080001ea7983 */ /* 0x000f220000300a00 */
[----:B------:R-:W1:Y:S01]  /*4c1f0*/  S2R R237, SR_TID.X ;  /* 0x0000000000ed7919 */ /* 0x000e620000002100 */
[----:B------:R-:W-:Y:S02]  /*4c200*/  ISETP.NE.U32.AND P4, PT, R240, RZ, PT ;  /* 0x000000fff000720c */ /* 0x000fe40003f85070 */
[----:B------:R-:W-:Y:S01]  /*4c210*/  SEL R240, R0, RZ, P2 ;  /* 0x000000ff00f07207 */ /* 0x000fe20001000000 */
[----:B------:R2:W-:Y:S01]  /*4c220*/  LDGSTS.E [R9+-0x67ff8], desc[UR48][R16.64], P1 ;  /* 0x9800800010097fae */ /* 0x0005e20008921870 */
        /* <DEDUP_REMOVED lines=12> */
[----:B------:R-:W-:Y:S01]  /*4c2f0*/  ISETP.GE.AND P6, PT, R237, UR6, PT ;  /* 0x00000006ed007c0c */ /* 0x000fe2000bfc6270 */
[----:B--2---:R-:W-:-:S05]  /*4c300*/  IMAD.WIDE R10, R252, 0x4, R230 ;  /* 0x00000004fc0a7825 */ /* 0x004fca00078e02e6 */
[----:B------:R-:W-:Y:S04]  /*4c310*/  STL.64 [R1+0x9a8], R10 ;  /* 0x0009a80a01007387 */ /* 0x000fe80000100a00 */
[----:B------:R-:W2:Y:S04]  /*4c320*/  LDL.LU.64 R230, [R1+0xa78] ;  /* 0x000a780001e67983 */ /* 0x000ea80000300a00 */
[----:B------:R-:W-:Y:S01]  /*4c330*/  LDGSTS.E [R9+-0x66000], desc[UR48][R10.64], P3 ;  /* 0x9a0000000a097fae */ /* 0x000fe20009921870 */
[----:B------:R-:W-:-:S03]  /*4c340*/  IMAD.WIDE R16, R252, 0x4, R238 ;  /* 0x00000004fc107825 */ /* 0x000fc600078e02ee */
[----:B------:R-:W2:Y:S04]  /*4c350*/  LDL.LU.64 R238, [R1+0x900] ;  /* 0x0009000001ee7983 */ /* 0x000ea80000300a00 */
[----:B------:R-:W-:Y:S04]  /*4c360*/  STL.64 [R1+0x9a0], R16 ;  /* 0x0009a01001007387 */ /* 0x000fe80000100a00 */
[----:B------:R-:W2:Y:S04]  /*4c370*/  LDL.LU.64 R236, [R1+0xa70] ;  /* 0x000a700001ec7983 */ /* 0x000ea80000300a00 */
[----:B------:R-:W-:Y:S01]  /*4c380*/  LDGSTS.E [R9+-0x65ff8], desc[UR48][R16.64], P0 ;  /* 0x9a00800010097fae */ /* 0x000fe20008121870 */
[----:B---3--:R-:W-:-:S05]  /*4c390*/  IMAD.WIDE R12, R252, 0x4, R12 ;  /* 0x00000004fc0c7825 */ /* 0x008fca00078e020c */
[----:B------:R1:W-:Y:S04]  /*4c3a0*/  STL.64 [R1+0xa38], R12 ;  /* 0x000a380c01007387 */ /* 0x0003e80000100a00 */
[----:B------:R1:W-:Y:S01]  /*4c3b0*/  LDGSTS.E [R9+-0x64000], desc[UR48][R12.64], P5 ;  /* 0x9c0000000c097fae */ /* 0x0003e2000a921870 */
[----:B----4-:R-:W-:-:S05]  /*4c3c0*/  IMAD.WIDE R14, R252, 0x4, R14 ;  /* 0x00000004fc0e7825 */ /* 0x010fca00078e020e */
[----:B------:R3:W-:Y:S01]  /*4c3d0*/  STL.64 [R1+0xa00], R14 ;  /* 0x000a000e01007387 */ /* 0x0007e20000100a00 */
[----:B-1----:R-:W-:Y:S01]  /*4c3e0*/  IMAD.WIDE R12, R252, 0x4, R234 ;  /* 0x00000004fc0c7825 */ /* 0x002fe200078e02ea */
[----:B------:R-:W1:Y:S02]  /*4c3f0*/  S2R R11, SR_TID.X ;  /* 0x00000000000b7919 */ /* 0x000e640000002100 */
[----:B------:R-:W4:Y:S01]  /*4c400*/  LDL.LU.64 R234, [R1+0x9f8] ;  /* 0x0009f80001ea7983 */ /* 0x000f220000300a00 */
[----:B------:R-:W-:Y:S02]  /*4c410*/  ISETP.NE.U32.AND P3, PT, R240, RZ, PT ;  /* 0x000000fff000720c */ /* 0x000fe40003f65070 */
[----:B------:R-:W-:Y:S01]  /*4c420*/  SEL R240, R0, RZ, P2 ;  /* 0x000000ff00f07207 */ /* 0x000fe20001000000 */
[----:B------:R3:W-:Y:S01]  /*4c430*/  LDGSTS.E [R9+-0x63ff8], desc[UR48][R14.64], P4 ;  /* 0x9c0080000e097fae */ /* 0x0007e2000a121870 */
[----:B------:R-:W-:Y:S02]  /*4c440*/  SEL R0, RZ, 0x4, P6 ;  /* 0x00000004ff007807 */ /* 0x000fe40003000000 */
[----:B-1----:R-:W-:Y:S01]  /*4c450*/  SHF.R.U32.HI R11, RZ, 0x6, R11 ;  /* 0x00000006ff0b7819 */ /* 0x002fe2000001160b */
[----:B------:R1:W-:Y:S03]  /*4c460*/  LDGSTS.E [R9+-0x62000], desc[UR48][R12.64], P1 ;  /* 0x9e0000000c097fae */ /* 0x0003e60008921870 */
[----:B------:R-:W-:-:S04]  /*4c470*/  SGXT.U32 R11, R11, 0x1 ;  /* 0x000000010b0b781a */ /* 0x000fc80000000000 */
[----:B------:R-:W-:-:S04]  /*4c480*/  LOP3.LUT R11, R11, 0x38, RZ, 0xfc, !PT ;  /* 0x000000380b0b7812 */ /* 0x000fc800078efcff */
[----:B------:R-:W-:Y:S02]  /*4c490*/  ISETP.GE.AND P6, PT, R11, UR6, PT ;  /* 0x000000060b007c0c */ /* 0x000fe4000bfc6270 */
[----:B------:R-:W3:Y:S01]  /*4c4a0*/  S2R R11, SR_TID.X ;  /* 0x00000000000b7919 */ /* 0x000ee20000002100 */
[----:B------:R-:W-:Y:S02]  /*4c4b0*/  ISETP.NE.U32.AND P0, PT, R240, RZ, PT ;  /* 0x000000fff000720c */ /* 0x000fe40003f05070 */
[----:B------:R-:W-:Y:S02]  /*4c4c0*/  SEL R240, RZ, 0x4, P6 ;  /* 0x00000004fff07807 */ /* 0x000fe40003000000 */
[----:B---3--:R-:W-:-:S04]  /*4c4d0*/  SHF.R.U32.HI R11, RZ, 0x6, R11 ;  /* 0x00000006ff0b7819 */ /* 0x008fc8000001160b */
[----:B------:R-:W-:-:S04]  /*4c4e0*/  SGXT.U32 R11, R11, 0x1 ;  /* 0x000000010b0b781a */ /* 0x000fc80000000000 */
[----:B------:R-:W-:-:S04]  /*4c4f0*/  LOP3.LUT R11, R11, 0x3a, RZ, 0xfc, !PT ;  /* 0x0000003a0b0b7812 */ /* 0x000fc800078efcff */
[----:B------:R-:W-:Y:S02]  /*4c500*/  ISETP.GE.AND P6, PT, R11, UR6, PT ;  /* 0x000000060b007c0c */ /* 0x000fe4000bfc6270 */
[----:B------:R-:W3:Y:S01]  /*4c510*/  S2R R11, SR_TID.X ;  /* 0x00000000000b7919 */ /* 0x000ee20000002100 */
[----:B------:R-:W-:-:S04]  /*4c520*/  SEL R0, R0, RZ, P2 ;  /* 0x000000ff00007207 */ /* 0x000fc80001000000 */
[----:B------:R-:W-:Y:S02]  /*4c530*/  ISETP.NE.U32.AND P5, PT, R0, RZ, PT ;  /* 0x000000ff0000720c */ /* 0x000fe40003fa5070 */
[----:B------:R-:W-:Y:S01]  /*4c540*/  SEL R0, R240, RZ, P2 ;  /* 0x000000fff0007207 */ /* 0x000fe20001000000 */
[----:B------:R1:W-:Y:S01]  /*4c550*/  STL.64 [R1+0xa80], R12 ;  /* 0x000a800c01007387 */ /* 0x0003e20000100a00 */
[----:B------:R-:W-:Y:S02]  /*4c560*/  SEL R240, RZ, 0x4, P6 ;  /* 0x00000004fff07807 */ /* 0x000fe40003000000 */
[--C-:B---3--:R-:W-:Y:S02]  /*4c570*/  SHF.R.U32.HI R10, RZ, 0x6, R11.reuse ;  /* 0x00000006ff0a7819 */ /* 0x108fe4000001160b */
[----:B------:R-:W-:Y:S02]  /*4c580*/  SHF.R.U32.HI R11, RZ, 0x6, R11 ;  /* 0x00000006ff0b7819 */ /* 0x000fe4000001160b */
[----:B------:R-:W-:-:S02]  /*4c590*/  SGXT.U32 R10, R10, 0x1 ;  /* 0x000000010a0a781a */ /* 0x000fc40000000000 */
[----:B------:R-:W-:Y:S02]  /*4c5a0*/  SGXT.U32 R11, R11, 0x1 ;  /* 0x000000010b0b781a */ /* 0x000fe40000000000 */
[----:B------:R-:W-:Y:S02]  /*4c5b0*/  LOP3.LUT R10, R10, 0x58, RZ, 0xfc, !PT ;  /* 0x000000580a0a7812 */ /* 0x000fe400078efcff */
[----:B------:R-:W-:Y:S02]  /*4c5c0*/  LOP3.LUT R11, R11, 0x5a, RZ, 0xfc, !PT ;  /* 0x0000005a0b0b7812 */ /* 0x000fe400078efcff */
[----:B------:R-:W-:Y:S02]  /*4c5d0*/  ISETP.GE.AND P6, PT, R10, UR6, PT ;  /* 0x000000060a007c0c */ /* 0x000fe4000bfc6270 */
[----:B------:R-:W-:Y:S02]  /*4c5e0*/  ISETP.GE.AND P1, PT, R11, UR6, PT ;  /* 0x000000060b007c0c */ /* 0x000fe4000bf26270 */
[----:B------:R-:W3:Y:S01]  /*4c5f0*/  LDL.LU.64 R10, [R1+0x9f0] ;  /* 0x0009f000010a7983 */ /* 0x000ee20000300a00 */
[----:B------:R-:W-:-:S02]  /*4c600*/  SEL R240, R240, RZ, P2 ;  /* 0x000000fff0f07207 */ /* 0x000fc40001000000 */
[----:B------:R-:W-:Y:S02]  /*4c610*/  ISETP.NE.U32.AND P4, PT, R0, RZ, PT ;  /* 0x000000ff0000720c */ /* 0x000fe40003f85070 */
[----:B------:R-:W-:Y:S02]  /*4c620*/  SEL R0, RZ, 0x4, P6 ;  /* 0x00000004ff007807 */ /* 0x000fe40003000000 */
[----:B------:R-:W-:Y:S02]  /*4c630*/  ISETP.NE.U32.AND P6, PT, R240, RZ, PT ;  /* 0x000000fff000720c */ /* 0x000fe40003fc5070 */
[----:B------:R-:W-:Y:S01]  /*4c640*/  SEL R240, RZ, 0x4, P1 ;  /* 0x00000004fff07807 */ /* 0x000fe20000800000 */
[----:B--2---:R-:W-:-:S05]  /*4c650*/  IMAD.WIDE R16, R252, 0x4, R230 ;  /* 0x00000004fc107825 */ /* 0x004fca00078e02e6 */
[----:B------:R-:W-:Y:S01]  /*4c660*/  STL.64 [R1+0x920], R16 ;  /* 0x0009201001007387 */ /* 0x000fe20000100a00 */
[C---:B------:R-:W-:Y:S02]  /*4c670*/  IMAD.WIDE R14, R252.reuse, 0x4, R238 ;  /* 0x00000004fc0e7825 */ /* 0x040fe400078e02ee */
[----:B------:R-:W2:Y:S03]  /*4c680*/  S2R R239, SR_TID.X ;  /* 0x0000000000ef7919 */ /* 0x000ea60000002100 */
[----:B------:R2:W-:Y:S04]  /*4c690*/  STL.64 [R1+0xa78], R14 ;  /* 0x000a780e01007387 */ /* 0x0005e80000100a00 */
[----:B------:R-:W3:Y:S01]  /*4c6a0*/  LDL.LU.64 R230, [R1+0x978] ;  /* 0x0009780001e67983 */ /* 0x000ee20000300a00 */
[----:B-1----:R-:W-:-:S03]  /*4c6b0*/  IMAD.WIDE R12, R252, 0x4, R236 ;  /* 0x00000004fc0c7825 */ /* 0x002fc600078e02ec */
[----:B------:R1:W-:Y:S04]  /*4c6c0*/  LDGSTS.E [R9+-0x61ff8], desc[UR48][R14.64], P3 ;  /* 0x9e0080000e097fae */ /* 0x0003e80009921870 */
[----:B------:R4:W-:Y:S04]  /*4c6d0*/  STL.64 [R1+0x900], R12 ;  /* 0x0009000c01007387 */ /* 0x0009e80000100a00 */
[----:B------:R-:W3:Y:S04]  /*4c6e0*/  LDL.LU.64 R236, [R1+0x970] ;  /* 0x0009700001ec7983 */ /* 0x000ee80000300a00 */
[----:B------:R4:W-:Y:S01]  /*4c6f0*/  LDGSTS.E [R242+-0x68000], desc[UR48][R16.64], P0 ;  /* 0x9800000010f27fae */ /* 0x0009e20008121870 */
[----:B--2---:R-:W-:Y:S01]  /*4c700*/  SHF.R.U32.HI R239, RZ, 0x6, R239 ;  /* 0x00000006ffef7819 */ /* 0x004fe200000116ef */
[----:B-1----:R-:W1:Y:S03]  /*4c710*/  S2R R15, SR_TID.X ;  /* 0x00000000000f7919 */ /* 0x002e660000002100 */
[----:B------:R-:W-:Y:S01]  /*4c720*/  SGXT.U32 R239, R239, 0x1 ;  /* 0x00000001efef781a */ /* 0x000fe20000000000 */
[----:B------:R2:W-:Y:S03]  /*4c730*/  LDGSTS.E [R242+-0x67ff8], desc[UR48][R12.64], P5 ;  /* 0x980080000cf27fae */ /* 0x0005e6000a921870 */
[----:B------:R-:W-:-:S04]  /*4c740*/  LOP3.LUT R239, R239, 0x78, RZ, 0xfc, !PT ;  /* 0x00000078efef7812 */ /* 0x000fc800078efcff */
[----:B------:R-:W-:Y:S02]  /*4c750*/  ISETP.GE.AND P1, PT, R239, UR6, PT ;  /* 0x00000006ef007c0c */ /* 0x000fe4000bf26270 */
[----:B------:R-:W3:Y:S01]  /*4c760*/  LDL.LU.64 R238, [R1+0x8f8] ;  /* 0x0008f80001ee7983 */ /* 0x000ee20000300a00 */
[----:B----4-:R-:W-:-:S03]  /*4c770*/  IMAD.WIDE R16, R252, 0x4, R234 ;  /* 0x00000004fc107825 */ /* 0x010fc600078e02ea */
[----:B------:R-:W4:Y:S01]  /*4c780*/  LDL.LU.64 R234, [R1+0x8f0] ;  /* 0x0008f00001ea7983 */ /* 0x000f220000300a00 */
[----:B-1----:R-:W-:Y:S02]  /*4c790*/  SHF.R.U32.HI R14, RZ, 0x6, R15 ;  /* 0x00000006ff0e7819 */ /* 0x002fe4000001160f */
[----:B------:R-:W-:Y:S01]  /*4c7a0*/  SEL R240, R240, RZ, P2 ;  /* 0x000000fff0f07207 */ /* 0x000fe20001000000 */
[----:B------:R-:W-:Y:S01]  /*4c7b0*/  LDGSTS.E [R242+-0x66000], desc[UR48][R16.64], P4 ;  /* 0x9a00000010f27fae */ /* 0x000fe2000a121870 */
[----:B------:R-:W-:-:S04]  /*4c7c0*/  SGXT.U32 R14, R14, 0x1 ;  /* 0x000000010e0e781a */ /* 0x000fc80000000000 */
[----:B------:R-:W-:-:S04]  /*4c7d0*/  LOP3.LUT R14, R14, 0x7a, RZ, 0xfc, !PT ;  /* 0x0000007a0e0e7812 */ /* 0x000fc800078efcff */
[----:B------:R-:W-:Y:S02]  /*4c7e0*/  ISETP.GE.AND P5, PT, R14, UR6, PT ;  /* 0x000000060e007c0c */ /* 0x000fe4000bfa6270 */
[--C-:B------:R-:W-:Y:S02]  /*4c7f0*/  SHF.R.U32.HI R14, RZ, 0x6, R15.reuse ;  /* 0x00000006ff0e7819 */ /* 0x100fe4000001160f */
[----:B------:R-:W-:Y:S02]  /*4c800*/  SHF.R.U32.HI R15, RZ, 0x6, R15 ;  /* 0x00000006ff0f7819 */ /* 0x000fe4000001160f */
[----:B------:R-:W-:Y:S02]  /*4c810*/  ISETP.NE.U32.AND P0, PT, R240, RZ, PT ;  /* 0x000000fff000720c */ /* 0x000fe40003f05070 */
[----:B------:R-:W-:Y:S02]  /*4c820*/  SGXT.U32 R15, R15, 0x1 ;  /* 0x000000010f0f781a */ /* 0x000fe40000000000 */
[----:B------:R-:W-:-:S02]  /*4c830*/  SEL R240, RZ, 0x4, P1 ;  /* 0x00000004fff07807 */ /* 0x000fc40000800000 */
[----:B------:R-:W-:Y:S02]  /*4c840*/  LOP3.LUT R15, R15, 0x1e, RZ, 0xfc, !PT ;  /* 0x0000001e0f0f7812 */ /* 0x000fe400078efcff */
[----:B--2---:R-:W-:Y:S02]  /*4c850*/  SEL R12, R240, RZ, P2 ;  /* 0x000000fff00c7207 */ /* 0x004fe40001000000 */
[----:B------:R-:W-:Y:S02]  /*4c860*/  SEL R240, RZ, 0x4, P5 ;  /* 0x00000004fff07807 */ /* 0x000fe40002800000 */
[----:B------:R-:W-:Y:S02]  /*4c870*/  ISETP.GE.AND P5, PT, R15, UR6, PT ;  /* 0x000000060f007c0c */ /* 0x000fe4000bfa6270 */
[----:B------:R-:W1:Y:S01]  /*4c880*/  S2R R15, SR_TID.X ;  /* 0x00000000000f7919 */ /* 0x000e620000002100 */
[----:B------:R-:W-:Y:S02]  /*4c890*/  SGXT.U32 R14, R14, 0x1 ;  /* 0x000000010e0e781a */ /* 0x000fe40000000000 */
[----:B------:R-:W-:-:S02]  /*4c8a0*/  SEL R0, R0, RZ, P2 ;  /* 0x000000ff00007207 */ /* 0x000fc40001000000 */
[----:B------:R-:W-:Y:S02]  /*4c8b0*/  LOP3.LUT R14, R14, 0x1c, RZ, 0xfc, !PT ;  /* 0x0000001c0e0e7812 */ /* 0x000fe400078efcff */
[----:B------:R-:W-:Y:S02]  /*4c8c0*/  ISETP.NE.U32.AND P3, PT, R0, RZ, PT ;  /* 0x000000ff0000720c */ /* 0x000fe40003f65070 */
[----:B------:R-:W-:-:S04]  /*4c8d0*/  ISETP.GE.AND P1, PT, R14, UR6, PT ;  /* 0x000000060e007c0c */ /* 0x000fc8000bf26270 */
[----:B------:R-:W-:Y:S02]  /*4c8e0*/  SEL R0, RZ, 0x4, P1 ;  /* 0x00000004ff007807 */ /* 0x000fe40000800000 */
[----:B------:R-:W-:Y:S02]  /*4c8f0*/  ISETP.NE.U32.AND P1, PT, R12, RZ, PT ;  /* 0x000000ff0c00720c */ /* 0x000fe40003f25070 */
[----:B------:R-:W-:Y:S02]  /*4c900*/  SEL R12, R240, RZ, P2 ;  /* 0x000000fff00c7207 */ /* 0x000fe40001000000 */
[----:B------:R-:W-:Y:S02]  /*4c910*/  SEL R240, RZ, 0x4, P5 ;  /* 0x00000004fff07807 */ /* 0x000fe40002800000 */
[----:B-1----:R-:W-:-:S04]  /*4c920*/  SHF.R.U32.HI R15, RZ, 0x6, R15 ;  /* 0x00000006ff0f7819 */ /* 0x002fc8000001160f */
[----:B------:R-:W-:-:S04]  /*4c930*/  SGXT.U32 R15, R15, 0x1 ;  /* 0x000000010f0f781a */ /* 0x000fc80000000000 */
[----:B------:R-:W-:-:S04]  /*4c940*/  LOP3.LUT R15, R15, 0x3c, RZ, 0xfc, !PT ;  /* 0x0000003c0f0f7812 */ /* 0x000fc800078efcff */
[----:B------:R-:W-:Y:S01]  /*4c950*/  ISETP.GE.AND P5, PT, R15, UR6, PT ;  /* 0x000000060f007c0c */ /* 0x000fe2000bfa6270 */
[----:B------:R-:W-:Y:S01]  /*4c960*/  STL.64 [R1+0x998], R16 ;  /* 0x0009981001007387 */ /* 0x000fe20000100a00 */
[----:B------:R-:W-:Y:S01]  /*4c970*/  ISETP.NE.U32.AND P4, PT, R12, RZ, PT ;  /* 0x000000ff0c00720c */ /* 0x000fe20003f85070 */
[----:B---3--:R-:W-:-:S05]  /*4c980*/  IMAD.WIDE R10, R252, 0x4, R10 ;  /* 0x00000004fc0a7825 */ /* 0x008fca00078e020a */
[----:B------:R1:W-:Y:S04]  /*4c990*/  LDGSTS.E [R242+-0x65ff8], desc[UR48][R10.64], P6 ;  /* 0x9a0080000af27fae */ /* 0x0003e8000b121870 */
[----:B------:R1:W-:Y:S01]  /*4c9a0*/  STL.64 [R1+0x980], R10 ;  /* 0x0009800a01007387 */ /* 0x0003e20000100a00 */
[----:B------:R-:W-:Y:S02]  /*4c9b0*/  SEL R0, R0, RZ, P2 ;  /* 0x000000ff00007207 */ /* 0x000fe40001000000 */
[----:B------:R-:W-:Y:S02]  /*4c9c0*/  SEL R240, R240, RZ, P2 ;  /* 0x000000fff0f07207 */ /* 0x000fe40001000000 */
[----:B------:R-:W-:Y:S02]  /*4c9d0*/  ISETP.NE.U32.AND P6, PT, R0, RZ, PT ;  /* 0x000000ff0000720c */ /* 0x000fe40003fc5070 */
[----:B------:R-:W-:-:S02]  /*4c9e0*/  SEL R0, RZ, 0x4, P5 ;  /* 0x00000004ff007807 */ /* 0x000fc40002800000 */
[----:B------:R-:W-:Y:S02]  /*4c9f0*/  ISETP.NE.U32.AND P5, PT, R240, RZ, PT ;  /* 0x000000fff000720c */ /* 0x000fe40003fa5070 */
[----:B------:R-:W-:Y:S01]  /*4ca00*/  SEL R240, R0, RZ, P2 ;  /* 0x000000ff00f07207 */ /* 0x000fe20001000000 */
[----:B------:R-:W-:-:S05]  /*4ca10*/  IMAD.WIDE R14, R252, 0x4, R230 ;  /* 0x00000004fc0e7825 */ /* 0x000fca00078e02e6 */
[----:B------:R-:W-:Y:S01]  /*4ca20*/  LDGSTS.E [R242+-0x64000], desc[UR48][R14.64], P3 ;  /* 0x9c0000000ef27fae */ /* 0x000fe20009921870 */
[----:B------:R-:W-:Y:S02]  /*4ca30*/  ISETP.GE.AND P3, PT, R2, UR6, PT ;  /* 0x0000000602007c0c */ /* 0x000fe4000bf66270 */
[----:B------:R-:W2:Y:S01]  /*4ca40*/  S2R R2, SR_TID.X ;  /* 0x0000000000027919 */ /* 0x000ea20000002100 */
[C---:B-1----:R-:W-:Y:S01]  /*4ca50*/  IMAD.WIDE R10, R252.reuse, 0x4, R236 ;  /* 0x00000004fc0a7825 */ /* 0x042fe200078e02ec */
[----:B------:R-:W-:Y:S04]  /*4ca60*/  STL.64 [R1+0x978], R14 ;  /* 0x0009780e01007387 */ /* 0x000fe80000100a00 */
[----:B------:R4:W-:Y:S04]  /*4ca70*/  STL.64 [R1+0x970], R10 ;  /* 0x0009700a01007387 */ /* 0x0009e80000100a00 */
[----:B------:R4:W-:Y:S01]  /*4ca80*/  LDGSTS.E [R242+-0x63ff8], desc[UR48][R10.64], P0 ;  /* 0x9c0080000af27fae */ /* 0x0009e20008121870 */
[----:B------:R-:W-:-:S05]  /*4ca90*/  IMAD.WIDE R12, R252, 0x4, R238 ;  /* 0x00000004fc0c7825 */ /* 0x000fca00078e02ee */
[----:B------:R1:W-:Y:S01]  /*4caa0*/  LDGSTS.E [R242+-0x62000], desc[UR48][R12.64], P1 ;  /* 0x9e0000000cf27fae */ /* 0x0003e20008921870 */
[----:B----4-:R-:W-:Y:S01]  /*4cab0*/  IMAD.WIDE R10, R252, 0x4, R234 ;  /* 0x00000004fc0a7825 */ /* 0x010fe200078e02ea */
[----:B--2---:R-:W-:-:S04]  /*4cac0*/  SHF.R.U32.HI R235, RZ, 0x6, R2 ;  /* 0x00000006ffeb7819 */ /* 0x004fc80000011602 */
[----:B------:R-:W-:Y:S01]  /*4cad0*/  SGXT.U32 R235, R235, 0x1 ;  /* 0x00000001ebeb781a */ /* 0x000fe20000000000 */
[----:B------:R-:W-:Y:S03]  /*4cae0*/  STL.64 [R1+0x9f8], R12 ;  /* 0x0009f80c01007387 */ /* 0x000fe60000100a00 */
[----:B------:R-:W-:Y:S01]  /*4caf0*/  LOP3.LUT R235, R235, 0x5e, RZ, 0xfc, !PT ;  /* 0x0000005eebeb7812 */ /* 0x000fe200078efcff */
[----:B------:R2:W-:Y:S03]  /*4cb00*/  LDGSTS.E [R242+-0x61ff8], desc[UR48][R10.64], P4 ;  /* 0x9e0080000af27fae */ /* 0x0005e6000a121870 */
[----:B------:R-:W-:Y:S01]  /*4cb10*/  ISETP.GE.AND P1, PT, R235, UR6, PT ;  /* 0x00000006eb007c0c */ /* 0x000fe2000bf26270 */
[----:B------:R-:W3:Y:S01]  /*4cb20*/  LDL.LU.64 R16, [R1+0xa68] ;  /* 0x000a680001107983 */ /* 0x000ee20000300a00 */
[----:B------:R-:W-:-:S02]  /*4cb30*/  SHF.R.U32.HI R235, RZ, 0x6, R2 ;  /* 0x00000006ffeb7819 */ /* 0x000fc40000011602 */
[----:B------:R-:W-:Y:S01]  /*4cb40*/  SHF.R.U32.HI R234, RZ, 0x6, R2 ;  /* 0x00000006ffea7819 */ /* 0x000fe20000011602 */
[----:B------:R-:W4:Y:S01]  /*4cb50*/  LDL.LU.64 R230, [R1+0xa60] ;  /* 0x000a600001e67983 */ /* 0x000f220000300a00 */
[----:B------:R-:W-:-:S04]  /*4cb60*/  SGXT.U32 R235, R235, 0x1 ;  /* 0x00000001ebeb781a */ /* 0x000fc80000000000 */
[----:B------:R-:W-:Y:S02]  /*4cb70*/  LOP3.LUT R235, R235, 0x7c, RZ, 0xfc, !PT ;  /* 0x0000007cebeb7812 */ /* 0x000fe400078efcff */
[----:B------:R-:W-:Y:S02]  /*4cb80*/  SGXT.U32 R234, R234, 0x1 ;  /* 0x00000001eaea781a */ /* 0x000fe40000000000 */
[----:B------:R-:W-:Y:S02]  /*4cb90*/  ISETP.GE.AND P4, PT, R235, UR6, PT ;  /* 0x00000006eb007c0c */ /* 0x000fe4000bf86270 */
[----:B------:R-:W-:Y:S02]  /*4cba0*/  SHF.R.U32.HI R235, RZ, 0x6, R2 ;  /* 0x00000006ffeb7819 */ /* 0x000fe40000011602 */
[----:B------:R-:W-:Y:S02]  /*4cbb0*/  ISETP.NE.U32.AND P0, PT, R240, RZ, PT ;  /* 0x000000fff000720c */ /* 0x000fe40003f05070 */
[----:B------:R-:W-:-:S02]  /*4cbc0*/  LOP3.LUT R234, R234, 0x5c, RZ, 0xfc, !PT ;  /* 0x0000005ceaea7812 */ /* 0x000fc400078efcff */
[----:B------:R-:W-:Y:S02]  /*4cbd0*/  SEL R240, RZ, 0x4, P3 ;  /* 0x00000004fff07807 */ /* 0x000fe40001800000 */
[----:B------:R-:W-:Y:S02]  /*4cbe0*/  SGXT.U32 R235, R235, 0x1 ;  /* 0x00000001ebeb781a */ /* 0x000fe40000000000 */
[----:B------:R-:W-:Y:S02]  /*4cbf0*/  ISETP.GE.AND P3, PT, R234, UR6, PT ;  /* 0x00000006ea007c0c */ /* 0x000fe4000bf66270 */
[----:B------:R-:W-:Y:S02]  /*4cc00*/  SEL R240, R240, RZ, P2 ;  /* 0x000000fff0f07207 */ /* 0x000fe40001000000 */
[----:B------:R-:W-:Y:S02]  /*4cc10*/  LOP3.LUT R235, R235, 0x7e, RZ, 0xfc, !PT ;  /* 0x0000007eebeb7812 */ /* 0x000fe400078efcff */
[----:B------:R-:W-:Y:S01]  /*4cc20*/  SEL R0, RZ, 0x4, P3 ;  /* 0x00000004ff007807 */ /* 0x000fe20001800000 */
[----:B------:R1:W-:Y:S01]  /*4cc30*/  STL.64 [R1+0x9f0], R10 ;  /* 0x0009f00a01007387 */ /* 0x0003e20000100a00 */
[----:B------:R-:W-:-:S02]  /*4cc40*/  ISETP.NE.U32.AND P3, PT, R240, RZ, PT ;  /* 0x000000fff000720c */ /* 0x000fc40003f65070 */
[----:B------:R-:W-:Y:S01]  /*4cc50*/  SEL R240, RZ, 0x4, P1 ;  /* 0x00000004fff07807 */ /* 0x000fe20000800000 */
[----:B------:R-:W2:Y:S01]  /*4cc60*/  LDL.LU.64 R236, [R1+0x9e8] ;  /* 0x0009e80001ec7983 */ /* 0x000ea20000300a00 */
[----:B------:R-:W-:Y:S02]  /*4cc70*/  ISETP.GE.AND P1, PT, R235, UR6, PT ;  /* 0x00000006eb007c0c */ /* 0x000fe4000bf26270 */
[----:B------:R-:W-:Y:S01]  /*4cc80*/  LOP3.LUT R239, R2, 0x7f, RZ, 0xc0, !PT ;  /* 0x0000007f02ef7812 */ /* 0x000fe200078ec0ff */
[----:B------:R-:W2:Y:S01]  /*4cc90*/  LDL.LU.64 R234, [R1+0x9e0] ;  /* 0x0009e00001ea7983 */ /* 0x000ea20000300a00 */
[----:B------:R-:W-:-:S03]  /*4cca0*/  SEL R2, RZ, 0x4, P4 ;  /* 0x00000004ff027807 */ /* 0x000fc60002000000 */
[----:B------:R-:W2:Y:S01]  /*4ccb0*/  LDL.LU.64 R14, [R1+0x968] ;  /* 0x00096800010e7983 */ /* 0x000ea20000300a00 */
[----:B------:R-:W-:-:S03]  /*4ccc0*/  ISETP.GE.AND P4, PT, R239, UR6, PT ;  /* 0x00000006ef007c0c */ /* 0x000fc6000bf86270 */
[----:B-1----:R-:W2:Y:S04]  /*4ccd0*/  LDL.LU.64 R10, [R1+0x960] ;  /* 0x00096000010a7983 */ /* 0x002ea80000300a00 */
[----:B------:R-:W2:Y:S04]  /*4cce0*/  LDL.LU.64 R24, [R1+0x8e8] ;  /* 0x0008e80001187983 */ /* 0x000ea80000300a00 */
[----:B------:R-:W2:Y:S01]  /*4ccf0*/  LDL.LU.64 R238, [R1+0x8e0] ;  /* 0x0008e00001ee7983 */ /* 0x000ea20000300a00 */
[----:B------:R-:W-:Y:S02]  /*4cd00*/  SEL R12, R0, RZ, P2 ;  /* 0x000000ff000c7207 */ /* 0x000fe40001000000 */
[----:B------:R-:W-:Y:S01]  /*4cd10*/  SEL R0, RZ, 0x4, P1 ;  /* 0x00000004ff007807 */ /* 0x000fe20000800000 */
[----:B------:R-:W2:Y:S01]  /*4cd20*/  LDL.LU.64 R22, [R1+0x8d8] ;  /* 0x0008d80001167983 */ /* 0x000ea20000300a00 */
[----:B------:R-:W-:-:S03]  /*4cd30*/  ISETP.NE.U32.AND P1, PT, R12, RZ, PT ;  /* 0x000000ff0c00720c */ /* 0x000fc60003f25070 */
[----:B------:R-:W2:Y:S04]  /*4cd40*/  LDL.LU.64 R12, [R1+0x8d0] ;  /* 0x0008d000010c7983 */ /* 0x000ea80000300a00 */
[----:B------:R-:W2:Y:S01]  /*4cd50*/  LDL.LU.64 R18, [R1+0x8c8] ;  /* 0x0008c80001127983 */ /* 0x000ea20000300a00 */
[----:B------:R-:W-:Y:S02]  /*4cd60*/  SEL R240, R240, RZ, P2 ;  /* 0x000000fff0f07207 */ /* 0x000fe40001000000 */
[----:B------:R-:W-:Y:S02]  /*4cd70*/  SEL R26, RZ, 0x4, P4 ;  /* 0x00000004ff1a7807 */ /* 0x000fe40002000000 */
[----:B------:R-:W-:Y:S02]  /*4cd80*/  ISETP.NE.U32.AND P4, PT, R240, RZ, PT ;  /* 0x000000fff000720c */ /* 0x000fe40003f85070 */
[----:B------:R-:W-:Y:S01]  /*4cd90*/  SEL R240, R26, RZ, P2 ;  /* 0x000000ff1af07207 */ /* 0x000fe20001000000 */
[----:B---3--:R-:W-:-:S04]  /*4cda0*/  IMAD.WIDE R20, R252, 0x4, R16 ;  /* 0x00000004fc147825 */ /* 0x008fc800078e0210 */
[C---:B----4-:R-:W-:Y:S01]  /*4cdb0*/  IMAD.WIDE R16, R252.reuse, 0x4, R230 ;  /* 0x00000004fc107825 */ /* 0x050fe200078e02e6 */
[----:B------:R-:W-:Y:S04]  /*4cdc0*/  STL.64 [R1+0x8f8], R20 ;  /* 0x0008f81401007387 */ /* 0x000fe80000100a00 */
[----:B------:R1:W-:Y:S04]  /*4cdd0*/  STL.64 [R1+0x8f0], R16 ;  /* 0x0008f01001007387 */ /* 0x0003e80000100a00 */
[----:B------:R-:W3:Y:S04]  /*4cde0*/  LDL.LU.64 R230, [R1+0x8c0] ;  /* 0x0008c00001e67983 */ /* 0x000ee80000300a00 */
[----:B------:R4:W-:Y:S04]  /*4cdf0*/  LDGSTS.E [R243+-0x68000], desc[UR48][R20.64], P6 ;  /* 0x9800000014f37fae */ /* 0x0009e8000b121870 */
[----:B------:R-:W-:Y:S04]  /*4ce00*/  LDGSTS.E [R243+-0x67ff8], desc[UR48][R16.64], P5 ;  /* 0x9800800010f37fae */ /* 0x000fe8000a921870 */
[----:B-1----:R-:W3:Y:S01]  /*4ce10*/  LDL.LU.64 R16, [R1+0x8b8] ;  /* 0x0008b80001107983 */ /* 0x002ee20000300a00 */
[----:B--2---:R-:W-:-:S03]  /*4ce20*/  IMAD.WIDE R30, R252, 0x4, R236 ;  /* 0x00000004fc1e7825 */ /* 0x004fc600078e02ec */
[----:B------:R-:W2:Y:S01]  /*4ce30*/  LDL.LU.64 R236, [R1+0x8b0] ;  /* 0x0008b00001ec7983 */ /* 0x000ea20000300a00 */
[----:B------:R-:W-:-:S04]  /*4ce40*/  IMAD.WIDE R234, R252, 0x4, R234 ;  /* 0x00000004fcea7825 */ /* 0x000fc800078e02ea */
[C---:B------:R-:W-:Y:S01]  /*4ce50*/  IMAD.WIDE R14, R252.reuse, 0x4, R14 ;  /* 0x00000004fc0e7825 */ /* 0x040fe200078e020e */
[----:B------:R1:W-:Y:S04]  /*4ce60*/  STL.64 [R1+0x940], R30 ;  /* 0x0009401e01007387 */ /* 0x0003e80000100a00 */
[----:B------:R1:W-:Y:S01]  /*4ce70*/  STL.64 [R1+0x938], R234 ;  /* 0x000938ea01007387 */ /* 0x0003e20000100a00 */
[----:B------:R-:W-:-:S03]  /*4ce80*/  IMAD.WIDE R26, R252, 0x4, R24 ;  /* 0x00000004fc1a7825 */ /* 0x000fc600078e0218 */
[----:B------:R1:W-:Y:S01]  /*4ce90*/  STL.64 [R1+0x968], R14 ;  /* 0x0009680e01007387 */ /* 0x0003e20000100a00 */
[----:B------:R-:W-:Y:S01]  /*4cea0*/  IMAD.WIDE R24, R252, 0x4, R238 ;  /* 0x00000004fc187825 */ /* 0x000fe200078e02ee */
[----:B------:R-:W-:Y:S02]  /*4ceb0*/  SEL R2, R2, RZ, P2 ;  /* 0x000000ff02027207 */ /* 0x000fe40001000000 */
[----:B------:R-:W2:Y:S01]  /*4cec0*/  LDL.LU.64 R238, [R1+0x8a8] ;  /* 0x0008a80001ee7983 */ /* 0x000ea20000300a00 */
[----:B------:R-:W-:Y:S01]  /*4ced0*/  IMAD.WIDE R10, R252, 0x4, R10 ;  /* 0x00000004fc0a7825 */ /* 0x000fe200078e020a */
[----:B------:R-:W-:Y:S02]  /*4cee0*/  SEL R0, R0, RZ, P2 ;  /* 0x000000ff00007207 */ /* 0x000fe40001000000 */
[----:B------:R-:W-:Y:S01]  /*4cef0*/  LDGSTS.E [R243+-0x66000], desc[UR48][R30.64], P0 ;  /* 0x9a0000001ef37fae */ /* 0x000fe20008121870 */
[----:B------:R-:W-:Y:S01]  /*4cf00*/  ISETP.NE.U32.AND P2, PT, R2, RZ, PT ;  /* 0x000000ff0200720c */ /* 0x000fe20003f45070 */
[C---:B------:R-:W-:Y:S01]  /*4cf10*/  IMAD.WIDE R22, R241.reuse, 0x4, R22 ;  /* 0x00000004f1167825 */ /* 0x040fe200078e0216 */
[----:B------:R-:W-:Y:S01]  /*4cf20*/  ISETP.NE.U32.AND P5, PT, R0, RZ, PT ;  /* 0x000000ff0000720c */ /* 0x000fe20003fa5070 */
[----:B------:R1:W-:Y:S02]  /*4cf30*/  STL.64 [R1+0x960], R10 ;  /* 0x0009600a01007387 */ /* 0x0003e40000100a00 */
[----:B------:R-:W-:-:S02]  /*4cf40*/  IMAD.WIDE R12, R241, 0x4, R12 ;  /* 0x00000004f10c7825 */ /* 0x000fc400078e020c */
[----:B------:R-:W-:Y:S02]  /*4cf50*/  STL.64 [R1+0x9e0], R26 ;  /* 0x0009e01a01007387 */ /* 0x000fe40000100a00 */
[----:B----4-:R-:W-:Y:S02]  /*4cf60*/  IMAD.WIDE R20, R241, 0x4, R18 ;  /* 0x00000004f1147825 */ /* 0x010fe400078e0212 */
[----:B------:R4:W-:Y:S01]  /*4cf70*/  STL.64 [R1+0x8e8], R24 ;  /* 0x0008e81801007387 */ /* 0x0009e20000100a00 */
[----:B------:R-:W-:-:S03]  /*4cf80*/  ISETP.NE.U32.AND P6, PT, R240, RZ, PT ;  /* 0x000000fff000720c */ /* 0x000fc60003fc5070 */
[----:B------:R-:W2:Y:S04]  /*4cf90*/  LDL.LU.64 R18, [R1+0x8a0] ;  /* 0x0008a00001127983 */ /* 0x000ea80000300a00 */
[----:B------:R-:W-:Y:S04]  /*4cfa0*/  STL.64 [R1+0x8e0], R22 ;  /* 0x0008e01601007387 */ /* 0x000fe80000100a00 */
[----:B-1----:R-:W2:Y:S04]  /*4cfb0*/  LDL.LU.64 R30, [R1+0x19a8] ;  /* 0x0019a800011e7983 */ /* 0x002ea80000300a00 */
[----:B------:R3:W-:Y:S04]  /*4cfc0*/  STL.64 [R1+0x9e8], R12 ;  /* 0x0009e80c01007387 */ /* 0x0007e80000100a00 */
[----:B------:R-:W-:Y:S04]  /*4cfd0*/  LDGSTS.E [R243+-0x65ff8], desc[UR48][R234.64], P3 ;  /* 0x9a008000eaf37fae */ /* 0x000fe80009921870 */
[----:B------:R-:W-:Y:S01]  /*4cfe0*/  LDGSTS.E [R243+-0x64000], desc[UR48][R14.64], P1 ;  /* 0x9c0000000ef37fae */ /* 0x000fe20008921870 */
[----:B------:R-:W-:-:S03]  /*4cff0*/  VIADD R2, R244, 0x100000 ;  /* 0x00100000f4027836 */ /* 0x000fc60000000000 */
[----:B------:R-:W-:Y:S04]  /*4d000*/  LDGSTS.E [R243+-0x63ff8], desc[UR48][R10.64], P4 ;  /* 0x9c0080000af37fae */ /* 0x000fe8000a121870 */
[----:B------:R-:W2:Y:S04]  /*4d010*/  LDL.LU.64 R234, [R1+0x19a0] ;  /* 0x0019a00001ea7983 */ /* 0x000ea80000300a00 */
[----:B------:R2:W-:Y:S04]  /*4d020*/  STL.64 [R1+0xa60], R20 ;  /* 0x000a601401007387 */ /* 0x0005e80000100a00 */
[----:B------:R-:W2:Y:S01]  /*4d030*/  LDL.LU.64 R14, [R1+0x898] ;  /* 0x00089800010e7983 */ /* 0x000ea20000300a00 */
[----:B------:R-:W-:-:S03]  /*4d040*/  VIADD R240, R244, 0x100000 ;  /* 0x00100000f4f07836 */ /* 0x000fc60000000000 */
[----:B------:R-:W2:Y:S04]  /*4d050*/  LDL.LU.64 R10, [R1+0x890] ;  /* 0x00089000010a7983 */ /* 0x000ea80000300a00 */
[----:B------:R-:W-:Y:S04]  /*4d060*/  LDGSTS.E [R243+-0x62000], desc[UR48][R26.64], P2 ;  /* 0x9e0000001af37fae */ /* 0x000fe80009121870 */
[----:B------:R-:W-:Y:S04]  /*4d070*/  LDGSTS.E [R243+-0x61ff8], desc[UR48][R24.64], P5 ;  /* 0x9e00800018f37fae */ /* 0x000fe8000a921870 */
[----:B------:R-:W0:Y:S04]  /*4d080*/  LDGDEPBAR ;  /* 0x00000000000079af */ /* 0x000e280000000000 */
[----:B------:R-:W-:Y:S04]  /*4d090*/  LDGSTS.E [R2+-0x40000], desc[UR48][R22.64], P6 ;  /* 0xc000000016027fae */ /* 0x000fe8000b121870 */
[----:B----4-:R-:W4:Y:S01]  /*4d0a0*/  LDL.LU.64 R24, [R1+0x888] ;  /* 0x0008880001187983 */ /* 0x010f220000300a00 */
[----:B------:R-:W-:-:S03]  /*4d0b0*/  VIADD R0, R244, 0x100000 ;  /* 0x00100000f4007836 */ /* 0x000fc60000000000 */
[----:B------:R3:W-:Y:S04]  /*4d0c0*/  LDGSTS.E [R240+-0x3fc00], desc[UR48][R12.64], P6 ;  /* 0xc04000000cf07fae */ /* 0x0007e8000b121870 */
[----:B------:R2:W-:Y:S01]  /*4d0d0*/  LDGSTS.E [R0+-0x3f800], desc[UR48][R20.64], P6 ;  /* 0xc080000014007fae */ /* 0x0005e2000b121870 */
[----:B---3--:R-:W-:-:S03]  /*4d0e0*/  IMAD.WIDE R12, R241, 0x4, R230 ;  /* 0x00000004f10c7825 */ /* 0x008fc600078e02e6 */
[----:B------:R-:W3:Y:S04]  /*4d0f0*/  LDL.LU.64 R230, [R1+0x880] ;  /* 0x0008800001e67983 */ /* 0x000ee80000300a00 */
[----:B------:R1:W-:Y:S04]  /*4d100*/  STL.64 [R1+0x8c0], R12 ;  /* 0x0008c00c01007387 */ /* 0x0003e80000100a00 */
[----:B------:R1:W-:Y:S01]  /*4d110*/  LDGSTS.E [R240+-0x3f400], desc[UR48][R12.64], P6 ;  /* 0xc0c000000cf07fae */ /* 0x0003e2000b121870 */
[----:B------:R-:W-:-:S03]  /*4d120*/  IMAD.WIDE R22, R241, 0x4, R16 ;  /* 0x00000004f1167825 */ /* 0x000fc600078e0210 */
[----:B------:R-:W3:Y:S01]  /*4d130*/  LDL.LU.64 R16, [R1+0x878] ;  /* 0x0008780001107983 */ /* 0x000ee20000300a00 */
[----:B--2---:R-:W-:-:S03]  /*4d140*/  IMAD.WIDE R20, R241, 0x4, R236 ;  /* 0x00000004f1147825 */ /* 0x004fc600078e02ec */
[----:B------:R-:W-:Y:S04]  /*4d150*/  LDGSTS.E [R2+-0x3f000], desc[UR48][R22.64], P6 ;  /* 0xc100000016027fae */ /* 0x000fe8000b121870 */
[----:B------:R-:W2:Y:S04]  /*4d160*/  LDL.LU.64 R236, [R1+0x870] ;  /* 0x0008700001ec7983 */ /* 0x000ea80000300a00 */
[----:B------:R-:W-:Y:S04]  /*4d170*/  STL.64 [R1+0x8b8], R22 ;  /* 0x0008b81601007387 */ /* 0x000fe80000100a00 */
[----:B------:R1:W-:Y:S04]  /*4d180*/  STL.64 [R1+0x8b0], R20 ;  /* 0x0008b01401007387 */ /* 0x0003e80000100a00 */
[----:B------:R1:W-:Y:S02]  /*4d190*/  LDGSTS.E [R0+-0x3ec00], desc[UR48][R20.64], P6 ;  /* 0xc140000014007fae */ /* 0x0003e4000b121870 */
[----:B-1----:R-:W-:-:S02]  /*4d1a0*/  IMAD.WIDE R12, R241, 0x4, R238 ;  /* 0x00000004f10c7825 */ /* 0x002fc400078e02ee */
[----:B------:R-:W2:Y:S04]  /*4d1b0*/  LDL.LU.64 R238, [R1+0x868] ;  /* 0x0008680001ee7983 */ /* 0x000ea80000300a00 */
[----:B------:R1:W-:Y:S01]  /*4d1c0*/  STL.64 [R1+0x8a8], R12 ;  /* 0x0008a80c01007387 */ /* 0x0003e20000100a00 */
[----:B------:R-:W-:-:S03]  /*4d1d0*/  VIADD R20, R244, 0x100000 ;  /* 0x00100000f4147836 */ /* 0x000fc60000000000 */
[----:B------:R1:W-:Y:S01]  /*4d1e0*/  LDGSTS.E [R240+-0x3e800], desc[UR48][R12.64], P6 ;  /* 0xc18000000cf07fae */ /* 0x0003e2000b121870 */
[----:B------:R-:W-:-:S03]  /*4d1f0*/  IMAD.WIDE R26, R241, 0x4, R18 ;  /* 0x00000004f11a7825 */ /* 0x000fc600078e0212 */
[----:B------:R-:W2:Y:S04]  /*4d200*/  LDL.LU.64 R18, [R1+0x860] ;  /* 0x0008600001127983 */ /* 0x000ea80000300a00 */
[----:B------:R-:W-:Y:S04]  /*4d210*/  STL.64 [R1+0x1030], R26 ;  /* 0x0010301a01007387 */ /* 0x000fe80000100a00 */
[----:B------:R4:W-:Y:S01]  /*4d220*/  LDGSTS.E [R20+-0x3e400], desc[UR48][R26.64], P6 ;  /* 0xc1c000001a147fae */ /* 0x0009e2000b121870 */
[----:B------:R-:W-:-:S03]  /*4d230*/  IMAD.WIDE R22, R241, 0x4, R14 ;  /* 0x00000004f1167825 */ /* 0x000fc600078e020e */
[----:B------:R-:W2:Y:S01]  /*4d240*/  LDL.LU.64 R14, [R1+0x858] ;  /* 0x00085800010e7983 */ /* 0x000ea20000300a00 */
[----:B-1----:R-:W-:-:S03]  /*4d250*/  IMAD.WIDE R12, R241, 0x4, R10 ;  /* 0x00000004f10c7825 */ /* 0x002fc600078e020a */
[----:B------:R-:W2:Y:S04]  /*4d260*/  LDL.LU.64 R10, [R1+0x850] ;  /* 0x00085000010a7983 */ /* 0x000ea80000300a00 */
[----:B------:R-:W-:Y:S04]  /*4d270*/  STL.64 [R1+0x1050], R22 ;  /* 0x0010501601007387 */ /* 0x000fe80000100a00 */
[----:B------:R1:W-:Y:S04]  /*4d280*/  STL.64 [R1+0x1070], R12 ;  /* 0x0010700c01007387 */ /* 0x0003e80000100a00 */
[----:B------:R-:W-:Y:S04]  /*4d290*/  LDGSTS.E [R2+-0x3e000], desc[UR48][R22.64], P6 ;  /* 0xc200000016027fae */ /* 0x000fe8000b121870 */
[----:B------:R1:W-:Y:S01]  /*4d2a0*/  LDGSTS.E [R0+-0x3dc00], desc[UR48][R12.64], P6 ;  /* 0xc24000000c007fae */ /* 0x0003e2000b121870 */
[----:B----4-:R-:W-:-:S03]  /*4d2b0*/  IMAD.WIDE R20, R241, 0x4, R24 ;  /* 0x00000004f1147825 */ /* 0x010fc600078e0218 */
[----:B------:R-:W4:Y:S04]  /*4d2c0*/  LDL.LU.64 R24, [R1+0x848] ;  /* 0x0008480001187983 */ /* 0x000f280000300a00 */
[----:B------:R2:W-:Y:S04]  /*4d2d0*/  STL.64 [R1+0x888], R20 ;  /* 0x0008881401007387 */ /* 0x0005e80000100a00 */
[----:B------:R2:W-:Y:S01]  /*4d2e0*/  LDGSTS.E [R240+-0x3d800], desc[UR48][R20.64], P6 ;  /* 0xc280000014f07fae */ /* 0x0005e2000b121870 */
[----:B-1----:R-:W-:Y:S01]  /*4d2f0*/  IADD3 R12, R244, 0x100000, RZ ;  /* 0x00100000f40c7810 */ /* 0x002fe20007ffe0ff */
[----:B---3--:R-:W-:-:S02]  /*4d300*/  IMAD.WIDE R26, R241, 0x4, R230 ;  /* 0x00000004f11a7825 */ /* 0x008fc400078e02e6 */
[----:B------:R-:W3:Y:S04]  /*4d310*/  LDL.LU.64 R230, [R1+0x840] ;  /* 0x0008400001e67983 */ /* 0x000ee80000300a00 */
[----:B------:R-:W-:Y:S04]  /*4d320*/  STL.64 [R1+0x10a8], R26 ;  /* 0x0010a81a01007387 */ /* 0x000fe80000100a00 */
[----:B------:R1:W-:Y:S01]  /*4d330*/  LDGSTS.E [R12+-0x3d400], desc[UR48][R26.64], P6 ;  /* 0xc2c000001a0c7fae */ /* 0x0003e2000b121870 */
[----:B------:R-:W-:-:S03]  /*4d340*/  IMAD.WIDE R22, R241, 0x4, R16 ;  /* 0x00000004f1167825 */ /* 0x000fc600078e0210 */
[----:B------:R-:W3:Y:S04]  /*4d350*/  LDL.LU.64 R16, [R1+0x838] ;  /* 0x0008380001107983 */ /* 0x000ee80000300a00 */
[----:B------:R-:W-:Y:S01]  /*4d360*/  LDGSTS.E [R2+-0x3d000], desc[UR48][R22.64], P6 ;  /* 0xc300000016027fae */ /* 0x000fe2000b121870 */
[----:B--2---:R-:W-:-:S03]  /*4d370*/  IMAD.WIDE R20, R241, 0x4, R236 ;  /* 0x00000004f1147825 */ /* 0x004fc600078e02ec */
        /* <DEDUP_REMOVED lines=25> */
[----:B-1----:R-:W-:Y:S02]  /*4d510*/  VIADD R12, R244, 0x100000 ;  /* 0x00100000f40c7836 */ /* 0x002fe40000000000 */
        /* <DEDUP_REMOVED lines=191> */
[C---:B------:R-:W-:Y:S01]  /*4e110*/  VIADD R2, R245.reuse, 0x100000 ;  /* 0x00100000f5027836 */ /* 0x040fe20000000000 */
[C---:B-1----:R-:W-:Y:S01]  /*4e120*/  IADD3 R240, R245.reuse, 0x100000, RZ ;  /* 0x00100000f5f07810 */ /* 0x042fe20007ffe0ff */
[----:B------:R-:W-:-:S02]  /*4e130*/  VIADD R0, R245, 0x100000 ;  /* 0x00100000f5007836 */ /* 0x000fc40000000000 */
[C---:B------:R-:W-:Y:S02]  /*4e140*/  IMAD.WIDE R22, R241.reuse, 0x4, R14 ;  /* 0x00000004f1167825 */ /* 0x040fe400078e020e */
[----:B------:R-:W2:Y:S02]  /*4e150*/  LDL.LU.64 R14, [R1+0x5a0] ;  /* 0x0005a000010e7983 */ /* 0x000ea40000300a00 */
[C---:B------:R-:W-:Y:S02]  /*4e160*/  IMAD.WIDE R12, R241.reuse, 0x4, R10 ;  /* 0x00000004f10c7825 */ /* 0x040fe400078e020a */
        /* <DEDUP_REMOVED lines=127> */
[----:B------:R-:W-:-:S03]  /*4e960*/  IADD3 R20, R245, 0x100000, RZ ;  /* 0x00100000f5147810 */ /* 0x000fc60007ffe0ff */
        /* <DEDUP_REMOVED lines=141> */
[C---:B------:R-:W-:Y:S02]  /*4f240*/  VIADD R2, R246.reuse, 0x100000 ;  /* 0x00100000f6027836 */ /* 0x040fe40000000000 */
[----:B------:R-:W-:-:S02]  /*4f250*/  VIADD R0, R246, 0x100000 ;  /* 0x00100000f6007836 */ /* 0x000fc40000000000 */
[----:B-1----:R-:W-:Y:S02]  /*4f260*/  VIADD R240, R246, 0x100000 ;  /* 0x00100000f6f07836 */ /* 0x002fe40000000000 */
        /* <DEDUP_REMOVED lines=129> */
[----:B------:R1:W-:Y:S04]  /*4fa80*/  STL.64 [R1+0x10b8], R12 ;  /* 0x0010b80c01007387 */ /* 0x0003e80000100a00 */
[----:B------:R-:W-:Y:S01]  /*4fa90*/  LDGSTS.E [R240+-0x38700], desc[UR48][R12.64], P6 ;  /* 0xc79000000cf07fae */ /* 0x000fe2000b121870 */
[----:B------:R-:W-:Y:S02]  /*4faa0*/  VIADD R20, R246, 0x100000 ;  /* 0x00100000f6147836 */ /* 0x000fe40000000000 */
[----:B------:R-:W-:-:S02]  /*4fab0*/  IMAD.WIDE R26, R241, 0x4, R18 ;  /* 0x00000004f11a7825 */ /* 0x000fc400078e0212 */
[----:B------:R-:W2:Y:S04]  /*4fac0*/  LDL.LU.64 R18, [R1+0x290] ;  /* 0x0002900001127983 */ /* 0x000ea80000300a00 */
[----:B------:R-:W-:Y:S04]  /*4fad0*/  STL.64 [R1+0x10d8], R26 ;  /* 0x0010d81a01007387 */ /* 0x000fe80000100a00 */
[----:B-1----:R-:W2:Y:S04]  /*4fae0*/  LDL.LU.64 R12, [R1+0x288] ;  /* 0x00028800010c7983 */ /* 0x002ea80000300a00 */
[----:B------:R4:W-:Y:S01]  /*4faf0*/  LDGSTS.E [R20+-0x38300], desc[UR48][R26.64], P6 ;  /* 0xc7d000001a147fae */ /* 0x0009e2000b121870 */
[----:B------:R-:W-:-:S04]  /*4fb00*/  IMAD.WIDE R22, R241, 0x4, R14 ;  /* 0x00000004f1167825 */ /* 0x000fc800078e020e */
[C---:B------:R-:W-:Y:S01]  /*4fb10*/  IMAD.WIDE R14, R241.reuse, 0x4, R10 ;  /* 0x00000004f10e7825 */ /* 0x040fe200078e020a */
[----:B------:R-:W-:Y:S04]  /*4fb20*/  LDGSTS.E [R2+-0x1ff00], desc[UR48][R22.64], P6 ;  /* 0xe010000016027fae */ /* 0x000fe8000b121870 */
[----:B------:R-:W2:Y:S04]  /*4fb30*/  LDL.LU.64 R10, [R1+0x280] ;  /* 0x00028000010a7983 */ /* 0x000ea80000300a00 */
[----:B------:R-:W-:Y:S04]  /*4fb40*/  STL.64 [R1+0x10f8], R22 ;  /* 0x0010f81601007387 */ /* 0x000fe80000100a00 */
[----:B------:R1:W-:Y:S04]  /*4fb50*/  STL.64 [R1+0x1118], R14 ;  /* 0x0011180e01007387 */ /* 0x0003e80000100a00 */
        /* <DEDUP_REMOVED lines=9> */
[----:B------:R-:W3:Y:S04]  /*4fbf0*/  LDL.LU.64 R22, [R1+0x268] ;  /* 0x0002680001167983 */ /* 0x000ee80000300a00 */
[----:B------:R1:W-:Y:S01]  /*4fc00*/  LDGSTS.E [R14+-0x1f300], desc[UR48][R26.64], P6 ;  /* 0xe0d000001a0e7fae */ /* 0x0003e2000b121870 */
[----:B------:R-:W-:-:S05]  /*4fc10*/  IMAD.WIDE R20, R241, 0x4, R16 ;  /* 0x00000004f1147825 */ /* 0x000fca00078e0210 */
        /* <DEDUP_REMOVED lines=11> */
[C---:B------:R-:W-:Y:S01]  /*4fcd0*/  IMAD.WIDE R20, R241.reuse, 0x4, R18 ;  /* 0x00000004f1147825 */ /* 0x040fe200078e0212 */
[----:B-1----:R-:W2:Y:S03]  /*4fce0*/  LDL.LU.64 R14, [R1+0x250] ;  /* 0x00025000010e7983 */ /* 0x002ea60000300a00 */
[C---:B------:R-:W-:Y:S01]  /*4fcf0*/  IMAD.WIDE R18, R241.reuse, 0x4, R12 ;  /* 0x00000004f1127825 */ /* 0x040fe200078e020c */
[----:B------:R-:W-:Y:S04]  /*4fd00*/  STL.64 [R1+0x11d0], R20 ;  /* 0x0011d01401007387 */ /* 0x000fe80000100a00 */
[----:B------:R-:W-:Y:S04]  /*4fd10*/  LDGSTS.E [R16+-0x1e300], desc[UR48][R20.64], P6 ;  /* 0xe1d0000014107fae */ /* 0x000fe8000b121870 */
[----:B------:R-:W-:Y:S01]  /*4fd20*/  LDGSTS.E [R2+-0x1df00], desc[UR48][R18.64], P6 ;  /* 0xe210000012027fae */ /* 0x000fe2000b121870 */
[----:B------:R-:W-:-:S03]  /*4fd30*/  IMAD.WIDE R12, R241, 0x4, R10 ;  /* 0x00000004f10c7825 */ /* 0x000fc600078e020a */
[----:B------:R-:W2:Y:S04]  /*4fd40*/  LDL.LU.64 R10, [R1+0x240] ;  /* 0x00024000010a7983 */ /* 0x000ea80000300a00 */
[----:B------:R1:W-:Y:S04]  /*4fd50*/  STL.64 [R1+0x11e8], R18 ;  /* 0x0011e81201007387 */ /* 0x0003e80000100a00 */
[----:B------:R-:W2:Y:S04]  /*4fd60*/  LDL.LU.64 R16, [R1+0x230] ;  /* 0x0002300001107983 */ /* 0x000ea80000300a00 */
[----:B------:R1:W-:Y:S01]  /*4fd70*/  STL.64 [R1+0x1200], R12 ;  /* 0x0012000c01007387 */ /* 0x0003e20000100a00 */
[----:B----4-:R-:W-:-:S03]  /*4fd80*/  IMAD.WIDE R24, R241, 0x4, R24 ;  /* 0x00000004f1187825 */ /* 0x010fc600078e0218 */
[----:B-1----:R-:W4:Y:S04]  /*4fd90*/  LDL.LU.64 R18, [R1+0x220] ;  /* 0x0002200001127983 */ /* 0x002f280000300a00 */
[----:B------:R1:W-:Y:S04]  /*4fda0*/  LDGSTS.E [R0+-0x1db00], desc[UR48][R12.64], P6 ;  /* 0xe25000000c007fae */ /* 0x0003e8000b121870 */
[----:B------:R3:W-:Y:S04]  /*4fdb0*/  STL.64 [R1+0x1220], R24 ;  /* 0x0012201801007387 */ /* 0x0007e80000100a00 */
[----:B------:R3:W-:Y:S01]  /*4fdc0*/  LDGSTS.E [R240+-0x1d700], desc[UR48][R24.64], P6 ;  /* 0xe290000018f07fae */ /* 0x0007e2000b121870 */
[----:B-1----:R-:W-:-:S02]  /*4fdd0*/  VIADD R12, R246, 0x100000 ;  /* 0x00100000f60c7836 */ /* 0x002fc40000000000 */
[C---:B---3--:R-:W-:Y:S02]  /*4fde0*/  IMAD.WIDE R20, R241.reuse, 0x4, R230 ;  /* 0x00000004f1147825 */ /* 0x048fe400078e02e6 */
[----:B------:R-:W3:Y:S02]  /*4fdf0*/  LDL.LU.64 R230, [R1+0x210] ;  /* 0x0002100001e67983 */ /* 0x000ee40000300a00 */
[C---:B------:R-:W-:Y:S02]  /*4fe00*/  IMAD.WIDE R24, R241.reuse, 0x4, R22 ;  /* 0x00000004f1187825 */ /* 0x040fe400078e0216 */
[----:B------:R1:W-:Y:S04]  /*4fe10*/  STL.64 [R1+0x1260], R20 ;  /* 0x0012601401007387 */ /* 0x0003e80000100a00 */
[----:B------:R1:W-:Y:S04]  /*4fe20*/  LDGSTS.E [R12+-0x1d300], desc[UR48][R20.64], P6 ;  /* 0xe2d00000140c7fae */ /* 0x0003e8000b121870 */
[----:B------:R-:W-:Y:S01]  /*4fe30*/  LDGSTS.E [R2+-0x1cf00], desc[UR48][R24.64], P6 ;  /* 0xe310000018027fae */ /* 0x000fe2000b121870 */
[----:B--2---:R-:W-:-:S03]  /*4fe40*/  IMAD.WIDE R22, R241, 0x4, R236 ;  /* 0x00000004f1167825 */ /* 0x004fc600078e02ec */
[----:B------:R-:W2:Y:S04]  /*4fe50*/  LDL.LU.64 R236, [R1+0x200] ;  /* 0x0002000001ec7983 */ /* 0x000ea80000300a00 */
[----:B------:R1:W-:Y:S04]  /*4fe60*/  STL.64 [R1+0x1280], R24 ;  /* 0x0012801801007387 */ /* 0x0003e80000100a00 */
[----:B-1----:R-:W2:Y:S04]  /*4fe70*/  LDL.LU.64 R20, [R1+0x1f0] ;  /* 0x0001f00001147983 */ /* 0x002ea80000300a00 */
[----:B------:R1:W-:Y:S01]  /*4fe80*/  STL.64 [R1+0x1298], R22 ;  /* 0x0012981601007387 */ /* 0x0003e20000100a00 */
[----:B------:R-:W-:-:S03]  /*4fe90*/  IMAD.WIDE R12, R241, 0x4, R238 ;  /* 0x00000004f10c7825 */ /* 0x000fc600078e02ee */
[----:B------:R1:W-:Y:S04]  /*4fea0*/  LDGSTS.E [R0+-0x1cb00], desc[UR48][R22.64], P6 ;  /* 0xe350000016007fae */ /* 0x0003e8000b121870 */
[----:B------:R-:W2:Y:S04]  /*4feb0*/  LDL.LU.64 R238, [R1+0x1e0] ;  /* 0x0001e00001ee7983 */ /* 0x000ea80000300a00 */
[----:B------:R1:W-:Y:S04]  /*4fec0*/  STL.64 [R1+0x12b8], R12 ;  /* 0x0012b80c01007387 */ /* 0x0003e80000100a00 */
[----:B------:R-:W2:Y:S01]  /*4fed0*/  LDL.LU.64 R24, [R1+0x1d0] ;  /* 0x0001d00001187983 */ /* 0x000ea20000300a00 */
[----:B-1----:R-:W-:-:S03]  /*4fee0*/  VIADD R22, R246, 0x100000 ;  /* 0x00100000f6167836 */ /* 0x002fc60000000000 */
[----:B------:R1:W-:Y:S01]  /*4fef0*/  LDGSTS.E [R240+-0x1c700], desc[UR48][R12.64], P6 ;  /* 0xe39000000cf07fae */ /* 0x0003e2000b121870 */
[----:B------:R-:W-:-:S05]  /*4ff00*/  IMAD.WIDE R26, R241, 0x4, R14 ;  /* 0x00000004f11a7825 */ /* 0x000fca00078e020e */
[----:B------:R-:W-:Y:S04]  /*4ff10*/  STL.64 [R1+0x12d0], R26 ;  /* 0x0012d01a01007387 */ /* 0x000fe80000100a00 */
[----:B------:R-:W2:Y:S04]  /*4ff20*/  LDL.LU.64 R14, [R1+0x1c0] ;  /* 0x0001c000010e7983 */ /* 0x000ea80000300a00 */
[----:B------:R4:W-:Y:S01]  /*4ff30*/  LDGSTS.E [R22+-0x1c300], desc[UR48][R26.64], P6 ;  /* 0xe3d000001a167fae */ /* 0x0009e2000b121870 */
[----:B-1----:R-:W-:-:S03]  /*4ff40*/  IMAD.WIDE R12, R241, 0x4, R10 ;  /* 0x00000004f10c7825 */ /* 0x002fc600078e020a */
[----:B------:R-:W2:Y:S01]  /*4ff50*/  LDL.LU.64 R10, [R1+0x1b0] ;  /* 0x0001b000010a7983 */ /* 0x000ea20000300a00 */
[----:B------:R-:W-:-:S03]  /*4ff60*/  IMAD.WIDE R16, R241, 0x4, R16 ;  /* 0x00000004f1107825 */ /* 0x000fc600078e0210 */
[----:B------:R1:W-:Y:S04]  /*4ff70*/  STL.64 [R1+0x12e8], R12 ;  /* 0x0012e80c01007387 */ /* 0x0003e80000100a00 */
[----:B------:R1:W-:Y:S01]  /*4ff80*/  STL.64 [R1+0x1318], R16 ;  /* 0x0013181001007387 */ /* 0x0003e20000100a00 */
[----:B----4-:R-:W-:-:S03]  /*4ff90*/  IMAD.WIDE R22, R241, 0x4, R18 ;  /* 0x00000004f1167825 */ /* 0x010fc600078e0212 */
[----:B------:R-:W-:Y:S04]  /*4ffa0*/  LDGSTS.E [R2+-0x1bf00], desc[UR48][R12.64], P6 ;  /* 0xe41000000c027fae */ /* 0x000fe8000b121870 */
[----:B------:R-:W-:Y:S01]  /*4ffb0*/  LDGSTS.E [R0+-0x1bb00], desc[UR48][R16.64], P6 ;  /* 0xe450000010007fae */ /* 0x000fe2000b121870 */
[----:B------:R-:W-:-:S03]  /*4ffc0*/  IADD3 R18, R246, 0x100000, RZ ;  /* 0x00100000f6127810 */ /* 0x000fc60007ffe0ff */
[----:B------:R2:W-:Y:S04]  /*4ffd0*/  LDGSTS.E [R240+-0x1b700], desc[UR48][R22.64], P6 ;  /* 0xe490000016f07fae */ /* 0x0005e8000b121870 */
[----:B-1----:R-:W4:Y:S04]  /*4ffe0*/  LDL.LU.64 R12, [R1+0x1a0] ;  /* 0x0001a000010c7983 */ /* 0x002f280000300a00 */
[----:B------:R2:W-:Y:S04]  /*4fff0*/  STL.64 [R1+0x1338], R22 ;  /* 0x0013381601007387 */ /* 0x0005e80000100a00 */
[----:B------:R-:W4:Y:S01]  /*50000*/  LDL.LU.64 R16, [R1+0x190] ;  /* 0x0001900001107983 */ /* 0x000f220000300a00 */
[----:B---3--:R-:W-:-:S05]  /*50010*/  IMAD.WIDE R26, R241, 0x4, R230 ;  /* 0x00000004f11a7825 */ /* 0x008fca00078e02e6 */
[----:B------:R-:W-:Y:S04]  /*50020*/  STL.64 [R1+0x1350], R26 ;  /* 0x0013501a01007387 */ /* 0x000fe80000100a00 */
[----:B------:R-:W3:Y:S04]  /*50030*/  LDL.LU.64 R230, [R1+0x180] ;  /* 0x0001800001e67983 */ /* 0x000ee80000300a00 */
[----:B------:R1:W-:Y:S01]  /*50040*/  LDGSTS.E [R18+-0x1b300], desc[UR48][R26.64], P6 ;  /* 0xe4d000001a127fae */ /* 0x0003e2000b121870 */
[----:B--2---:R-:W-:-:S03]  /*50050*/  IMAD.WIDE R22, R241, 0x4, R236 ;  /* 0x00000004f1167825 */ /* 0x004fc600078e02ec */
[----:B------:R-:W2:Y:S01]  /*50060*/  LDL.LU.64 R236, [R1+0x170] ;  /* 0x0001700001ec7983 */ /* 0x000ea20000300a00 */
[----:B------:R-:W-:-:S03]  /*50070*/  IMAD.WIDE R20, R241, 0x4, R20 ;  /* 0x00000004f1147825 */ /* 0x000fc600078e0214 */
[----:B------:R1:W-:Y:S04]  /*50080*/  STL.64 [R1+0x1368], R22 ;  /* 0x0013681601007387 */ /* 0x0003e80000100a00 */
[----:B------:R1:W-:Y:S04]  /*50090*/  STL.64 [R1+0x1388], R20 ;  /* 0x0013881401007387 */ /* 0x0003e80000100a00 */
[----:B------:R1:W-:Y:S02]  /*500a0*/  LDGSTS.E [R2+-0x1af00], desc[UR48][R22.64], P6 ;  /* 0xe510000016027fae */ /* 0x0003e4000b121870 */
[----:B-1----:R-:W-:-:S02]  /*500b0*/  IMAD.WIDE R18, R241, 0x4, R238 ;  /* 0x00000004f1127825 */ /* 0x002fc400078e02ee */
[----:B------:R1:W-:Y:S04]  /*500c0*/  LDGSTS.E [R0+-0x1ab00], desc[UR48][R20.64], P6 ;  /* 0xe550000014007fae */ /* 0x0003e8000b121870 */
[----:B------:R-:W2:Y:S01]  /*500d0*/  LDL.LU.64 R238, [R1+0x160] ;  /* 0x0001600001ee7983 */ /* 0x000ea20000300a00 */
[----:B------:R-:W-:-:S03]  /*500e0*/  IMAD.WIDE R24, R241, 0x4, R24 ;  /* 0x00000004f1187825 */ /* 0x000fc600078e0218 */
[----:B------:R1:W-:Y:S01]  /*500f0*/  STL.64 [R1+0x13a8], R18 ;  /* 0x0013a81201007387 */ /* 0x0003e20000100a00 */
[----:B------:R-:W-:-:S03]  /*50100*/  VIADD R22, R246, 0x100000 ;  /* 0x00100000f6167836 */ /* 0x000fc60000000000 */
[----:B------:R1:W-:Y:S04]  /*50110*/  LDGSTS.E [R240+-0x1a700], desc[UR48][R18.64], P6 ;  /* 0xe590000012f07fae */ /* 0x0003e8000b121870 */
[----:B------:R1:W-:Y:S04]  /*50120*/  STL.64 [R1+0x13f0], R24 ;  /* 0x0013f01801007387 */ /* 0x0003e80000100a00 */
[----:B------:R-:W-:Y:S01]  /*50130*/  LDGSTS.E [R22+-0x1a300], desc[UR48][R24.64], P6 ;  /* 0xe5d0000018167fae */ /* 0x000fe2000b121870 */
[----:B-1----:R-:W-:-:S03]  /*50140*/  IMAD.WIDE R20, R241, 0x4, R14 ;  /* 0x00000004f1147825 */ /* 0x002fc600078e020e */
[----:B------:R-:W2:Y:S04]  /*50150*/  LDL.LU.64 R14, [R1+0x150] ;  /* 0x00015000010e7983 */ /* 0x000ea80000300a00 */
[----:B------:R-:W-:Y:S01]  /*50160*/  LDGSTS.E [R2+-0x19f00], desc[UR48][R20.64], P6 ;  /* 0xe610000014027fae */ /* 0x000fe2000b121870 */
[----:B------:R-:W-:-:S03]  /*50170*/  IMAD.WIDE R18, R241, 0x4, R10 ;  /* 0x00000004f1127825 */ /* 0x000fc600078e020a */
[----:B------:R-:W2:Y:S04]  /*50180*/  LDL.LU.64 R10, [R1+0x148] ;  /* 0x00014800010a7983 */ /* 0x000ea80000300a00 */
[----:B------:R-:W-:Y:S04]  /*50190*/  STL.64 [R1+0x1440], R20 ;  /* 0x0014401401007387 */ /* 0x000fe80000100a00 */
[----:B------:R1:W-:Y:S04]  /*501a0*/  STL.64 [R1+0x1488], R18 ;  /* 0x0014881201007387 */ /* 0x0003e80000100a00 */
[----:B------:R-:W2:Y:S04]  /*501b0*/  LDL.LU.64 R24, [R1+0x140] ;  /* 0x0001400001187983 */ /* 0x000ea80000300a00 */
[----:B------:R1:W-:Y:S01]  /*501c0*/  LDGSTS.E [R0+-0x19b00], desc[UR48][R18.64], P6 ;  /* 0xe650000012007fae */ /* 0x0003e2000b121870 */
[----:B----4-:R-:W-:-:S05]  /*501d0*/  IMAD.WIDE R12, R241, 0x4, R12 ;  /* 0x00000004f10c7825 */ /* 0x010fca00078e020c */
[----:B------:R4:W-:Y:S01]  /*501e0*/  STL.64 [R1+0x14d8], R12 ;  /* 0x0014d80c01007387 */ /* 0x0009e20000100a00 */
[----:B------:R-:W-:-:S03]  /*501f0*/  IMAD.WIDE R26, R241, 0x4, R16 ;  /* 0x00000004f11a7825 */ /* 0x000fc600078e0210 */
[----:B------:R-:W-:Y:S04]  /*50200*/  LDGSTS.E [R240+-0x19700], desc[UR48][R12.64], P6 ;  /* 0xe69000000cf07fae */ /* 0x000fe8000b121870 */
[----:B------:R-:W2:Y:S01]  /*50210*/  LDL.LU.64 R16, [R1+0x138] ;  /* 0x0001380001107983 */ /* 0x000ea20000300a00 */
[----:B-1----:R-:W-:-:S03]  /*50220*/  VIADD R18, R246, 0x100000 ;  /* 0x00100000f6127836 */ /* 0x002fc60000000000 */
[----:B------:R-:W-:Y:S04]  /*50230*/  STL.64 [R1+0x1510], R26 ;  /* 0x0015101a01007387 */ /* 0x000fe80000100a00 */
[----:B----4-:R-:W4:Y:S04]  /*50240*/  LDL.LU.64 R12, [R1+0x130] ;  /* 0x00013000010c7983 */ /* 0x010f280000300a00 */
[----:B------:R1:W-:Y:S01]  /*50250*/  LDGSTS.E [R18+-0x19300], desc[UR48][R26.64], P6 ;  /* 0xe6d000001a127fae */ /* 0x0003e2000b121870 */
[----:B---3--:R-:W-:-:S03]  /*50260*/  IMAD.WIDE R22, R241, 0x4, R230 ;  /* 0x00000004f1167825 */ /* 0x008fc600078e02e6 */
[----:B------:R-:W3:Y:S04]  /*50270*/  LDL.LU.64 R230, [R1+0x128] ;  /* 0x0001280001e67983 */ /* 0x000ee80000300a00 */
[----:B------:R-:W-:Y:S04]  /*50280*/  STL.64 [R1+0x1548], R22 ;  /* 0x0015481601007387 */ /* 0x000fe80000100a00 */
[----:B------:R-:W-:Y:S01]  /*50290*/  LDGSTS.E [R2+-0x18f00], desc[UR48][R22.64], P6 ;  /* 0xe710000016027fae */ /* 0x000fe2000b121870 */
[----:B--2---:R-:W-:-:S05]  /*502a0*/  IMAD.WIDE R20, R241, 0x4, R236 ;  /* 0x00000004f1147825 */ /* 0x004fca00078e02ec */
[----:B------:R2:W-:Y:S04]  /*502b0*/  STL.64 [R1+0x1580], R20 ;  /* 0x0015801401007387 */ /* 0x0005e80000100a00 */
[----:B------:R-:W3:Y:S04]  /*502c0*/  LDL.LU.64 R236, [R1+0x120] ;  /* 0x0001200001ec7983 */ /* 0x000ee80000300a00 */
[----:B------:R2:W-:Y:S01]  /*502d0*/  LDGSTS.E [R0+-0x18b00], desc[UR48][R20.64], P6 ;  /* 0xe750000014007fae */ /* 0x0005e2000b121870 */
[----:B-1----:R-:W-:-:S05]  /*502e0*/  IMAD.WIDE R18, R241, 0x4, R238 ;  /* 0x00000004f1127825 */ /* 0x002fca00078e02ee */
[----:B------:R1:W-:Y:S04]  /*502f0*/  STL.64 [R1+0x15b8], R18 ;  /* 0x0015b81201007387 */ /* 0x0003e80000100a00 */
[----:B------:R-:W3:Y:S01]  /*50300*/  LDL.LU.64 R238, [R1+0x118] ;  /* 0x0001180001ee7983 */ /* 0x000ee20000300a00 */
[----:B--2---:R-:W-:-:S03]  /*50310*/  IMAD.WIDE R20, R241, 0x4, R234 ;  /* 0x00000004f1147825 */ /* 0x004fc600078e02ea */
[----:B------:R2:W-:Y:S01]  /*50320*/  LDGSTS.E [R240+-0x18700], desc[UR48][R18.64], P6 ;  /* 0xe790000012f07fae */ /* 0x0005e2000b121870 */
[----:B------:R-:W-:-:S03]  /*50330*/  VIADD R235, R247, 0x100000 ;  /* 0x00100000f7eb7836 */ /* 0x000fc60000000000 */
[----:B------:R1:W-:Y:S01]  /*50340*/  STL.64 [R1+0x15f0], R20 ;  /* 0x0015f01401007387 */ /* 0x0003e20000100a00 */
[----:B------:R-:W-:-:S03]  /*50350*/  IMAD.WIDE R22, R241, 0x4, R14 ;  /* 0x00000004f1167825 */ /* 0x000fc600078e020e */
[----:B------:R1:W-:Y:S01]  /*50360*/  LDGSTS.E [R0+-0x18300], desc[UR48][R20.64], P6 ;  /* 0xe7d0000014007fae */ /* 0x0003e2000b121870 */
[----:B--2---:R-:W-:-:S03]  /*50370*/  VIADD R240, R247, 0x100000 ;  /* 0x00100000f7f07836 */ /* 0x004fc60000000000 */
[----:B------:R-:W2:Y:S04]  /*50380*/  LDL.LU.64 R14, [R1+0x110] ;  /* 0x00011000010e7983 */ /* 0x000ea80000300a00 */
[----:B------:R-:W-:Y:S01]  /*50390*/  LDGSTS.E [R240+-0x3fe80], desc[UR48][R22.64], P6 ;  /* 0xc018000016f07fae */ /* 0x000fe2000b121870 */
[C---:B------:R-:W-:Y:S02]  /*503a0*/  VIADD R234, R247.reuse, 0x100000 ;  /* 0x00100000f7ea7836 */ /* 0x040fe40000000000 */
[----:B-1----:R-:W-:Y:S02]  /*503b0*/  VIADD R0, R247, 0x100000 ;  /* 0x00100000f7007836 */ /* 0x002fe40000000000 */
[C---:B------:R-:W-:Y:S02]  /*503c0*/  IMAD.WIDE R18, R241.reuse, 0x4, R10 ;  /* 0x00000004f1127825 */ /* 0x040fe400078e020a */
[----:B------:R-:W2:Y:S04]  /*503d0*/  LDL.LU.64 R10, [R1+0x108] ;  /* 0x00010800010a7983 */ /* 0x000ea80000300a00 */
[----:B------:R-:W-:Y:S01]  /*503e0*/  STL.64 [R1+0x640], R22 ;  /* 0x0006401601007387 */ /* 0x000fe20000100a00 */
[----:B------:R-:W-:-:S03]  /*503f0*/  IMAD.WIDE R20, R241, 0x4, R24 ;  /* 0x00000004f1147825 */ /* 0x000fc600078e0218 */
[----:B------:R1:W-:Y:S04]  /*50400*/  STL.64 [R1+0x6a0], R18 ;  /* 0x0006a01201007387 */ /* 0x0003e80000100a00 */
[----:B------:R-:W-:Y:S04]  /*50410*/  LDGSTS.E [R235+-0x3fa80], desc[UR48][R18.64], P6 ;  /* 0xc058000012eb7fae */ /* 0x000fe8000b121870 */
[----:B------:R3:W-:Y:S04]  /*50420*/  LDGSTS.E [R234+-0x3f680], desc[UR48][R20.64], P6 ;  /* 0xc098000014ea7fae */ /* 0x0007e8000b121870 */
[----:B-1----:R-:W2:Y:S04]  /*50430*/  LDL.LU.64 R18, [R1+0x100] ;  /* 0x0001000001127983 */ /* 0x002ea80000300a00 */
[----:B------:R3:W-:Y:S04]  /*50440*/  STL.64 [R1+0x6d8], R20 ;  /* 0x0006d81401007387 */ /* 0x0007e80000100a00 */
[----:B------:R-:W2:Y:S01]  /*50450*/  LDL.LU.64 R22, [R1+0xf8] ;  /* 0x0000f80001167983 */ /* 0x000ea20000300a00 */
[----:B------:R-:W-:-:S05]  /*50460*/  IMAD.WIDE R16, R241, 0x4, R16 ;  /* 0x00000004f1107825 */ /* 0x000fca00078e0210 */
[----:B------:R1:W-:Y:S01]  /*50470*/  STL.64 [R1+0x718], R16 ;  /* 0x0007181001007387 */ /* 0x0003e20000100a00 */
[----:B----4-:R-:W-:-:S03]  /*50480*/  IMAD.WIDE R24, R241, 0x4, R12 ;  /* 0x00000004f1187825 */ /* 0x010fc600078e020c */
[----:B------:R1:W-:Y:S04]  /*50490*/  LDGSTS.E [R0+-0x3f280], desc[UR48][R16.64], P6 ;  /* 0xc0d8000010007fae */ /* 0x0003e8000b121870 */
[----:B------:R-:W4:Y:S04]  /*504a0*/  LDL.LU.64 R12, [R1+0xf0] ;  /* 0x0000f000010c7983 */ /* 0x000f280000300a00 */
[----:B------:R1:W-:Y:S01]  /*504b0*/  LDGSTS.E [R240+-0x3ee80], desc[UR48][R24.64], P6 ;  /* 0xc118000018f07fae */ /* 0x0003e2000b121870 */
[----:B---3--:R-:W-:-:S03]  /*504c0*/  IMAD.WIDE R20, R241, 0x4, R230 ;  /* 0x00000004f1147825 */ /* 0x008fc600078e02e6 */
[----:B------:R-:W3:Y:S04]  /*504d0*/  LDL.LU.64 R230, [R1+0xe8] ;  /* 0x0000e80001e67983 */ /* 0x000ee80000300a00 */
[----:B------:R1:W-:Y:S04]  /*504e0*/  STL.64 [R1+0x750], R24 ;  /* 0x0007501801007387 */ /* 0x0003e80000100a00 */
[----:B------:R-:W-:Y:S04]  /*504f0*/  STL.64 [R1+0x790], R20 ;  /* 0x0007901401007387 */ /* 0x000fe80000100a00 */
[----:B------:R2:W-:Y:S01]  /*50500*/  LDGSTS.E [R235+-0x3ea80], desc[UR48][R20.64], P6 ;  /* 0xc158000014eb7fae */ /* 0x0005e2000b121870 */
[----:B-1----:R-:W-:-:S03]  /*50510*/  IMAD.WIDE R16, R241, 0x4, R236 ;  /* 0x00000004f1107825 */ /* 0x002fc600078e02ec */
[----:B------:R-:W3:Y:S04]  /*50520*/  LDL.LU.64 R236, [R1+0xe0] ;  /* 0x0000e00001ec7983 */ /* 0x000ee80000300a00 */
[----:B------:R1:W-:Y:S04]  /*50530*/  STL.64 [R1+0x7c0], R16 ;  /* 0x0007c01001007387 */ /* 0x0003e80000100a00 */
[----:B------:R-:W-:Y:S01]  /*50540*/  LDGSTS.E [R234+-0x3e680], desc[UR48][R16.64], P6 ;  /* 0xc198000010ea7fae */ /* 0x000fe2000b121870 */
[----:B------:R-:W-:-:S03]  /*50550*/  IMAD.WIDE R24, R241, 0x4, R238 ;  /* 0x00000004f1187825 */ /* 0x000fc600078e02ee */
[----:B------:R-:W3:Y:S04]  /*50560*/  LDL.LU.64 R238, [R1+0xd8] ;  /* 0x0000d80001ee7983 */ /* 0x000ee80000300a00 */
[----:B------:R-:W-:Y:S04]  /*50570*/  STL.64 [R1+0x7f8], R24 ;  /* 0x0007f81801007387 */ /* 0x000fe80000100a00 */
[----:B-1----:R-:W3:Y:S04]  /*50580*/  LDL.LU.64 R16, [R1+0xd0] ;  /* 0x0000d00001107983 */ /* 0x002ee80000300a00 */
[----:B------:R-:W-:Y:S01]  /*50590*/  LDGSTS.E [R0+-0x3e280], desc[UR48][R24.64], P6 ;  /* 0xc1d8000018007fae */ /* 0x000fe2000b121870 */
[----:B--2---:R-:W-:-:S03]  /*505a0*/  IMAD.WIDE R20, R241, 0x4, R14 ;  /* 0x00000004f1147825 */ /* 0x004fc600078e020e */
[----:B------:R-:W2:Y:S04]  /*505b0*/  LDL.LU.64 R14, [R1+0xc8] ;  /* 0x0000c800010e7983 */ /* 0x000ea80000300a00 */
[----:B------:R-:W-:Y:S04]  /*505c0*/  STL.64 [R1+0x830], R20 ;  /* 0x0008301401007387 */ /* 0x000fe80000100a00 */
[----:B------:R1:W-:Y:S01]  /*505d0*/  LDGSTS.E [R240+-0x3de80], desc[UR48][R20.64], P6 ;  /* 0xc218000014f07fae */ /* 0x0003e2000b121870 */
[----:B------:R-:W-:-:S05]  /*505e0*/  IMAD.WIDE R10, R241, 0x4, R10 ;  /* 0x00000004f10a7825 */ /* 0x000fca00078e020a */
[----:B------:R1:W-:Y:S04]  /*505f0*/  STL.64 [R1+0x868], R10 ;  /* 0x0008680a01007387 */ /* 0x0003e80000100a00 */
[----:B------:R-:W-:Y:S04]  /*50600*/  LDGSTS.E [R235+-0x3da80], desc[UR48][R10.64], P6 ;  /* 0xc25800000aeb7fae */ /* 0x000fe8000b121870 */
[----:B-1----:R-:W2:Y:S01]  /*50610*/  LDL.LU.64 R10, [R1+0xc0] ;  /* 0x0000c000010a7983 */ /* 0x002ea20000300a00 */
[----:B------:R-:W-:-:S05]  /*50620*/  IMAD.WIDE R18, R241, 0x4, R18 ;  /* 0x00000004f1127825 */ /* 0x000fca00078e0212 */
[----:B------:R1:W-:Y:S01]  /*50630*/  STL.64 [R1+0x8a0], R18 ;  /* 0x0008a01201007387 */ /* 0x0003e20000100a00 */
[----:B------:R-:W-:-:S03]  /*50640*/  IMAD.WIDE R20, R241, 0x4, R22 ;  /* 0x00000004f1147825 */ /* 0x000fc600078e0216 */
[----:B------:R-:W-:Y:S04]  /*50650*/  LDGSTS.E [R234+-0x3d680], desc[UR48][R18.64], P6 ;  /* 0xc298000012ea7fae */ /* 0x000fe8000b121870 */
[----:B------:R3:W-:Y:S04]  /*50660*/  LDGSTS.E [R0+-0x3d280], desc[UR48][R20.64], P6 ;  /* 0xc2d8000014007fae */ /* 0x0007e8000b121870 */
[----:B-1----:R-:W2:Y:S01]  /*50670*/  LDL.LU.64 R18, [R1+0xb8] ;  /* 0x0000b80001127983 */ /* 0x002ea20000300a00 */
[----:B----4-:R-:W-:-:S03]  /*50680*/  IMAD.WIDE R24, R241, 0x4, R12 ;  /* 0x00000004f1187825 */ /* 0x010fc600078e020c */
[----:B------:R1:W-:Y:S04]  /*50690*/  STL.64 [R1+0x8d8], R20 ;  /* 0x0008d81401007387 */ /* 0x0003e80000100a00 */
[----:B------:R-:W4:Y:S04]  /*506a0*/  LDL.LU.64 R22, [R1+0xb0] ;  /* 0x0000b00001167983 */ /* 0x000f280000300a00 */
[----:B------:R-:W-:Y:S01]  /*506b0*/  LDGSTS.E [R240+-0x3ce80], desc[UR48][R24.64], P6 ;  /* 0xc318000018f07fae */ /* 0x000fe2000b121870 */
[----:B---3--:R-:W-:-:S03]  /*506c0*/  IMAD.WIDE R12, R241, 0x4, R230 ;  /* 0x00000004f10c7825 */ /* 0x008fc600078e02e6 */
[----:B------:R-:W3:Y:S04]  /*506d0*/  LDL.LU.64 R230, [R1+0xa8] ;  /* 0x0000a80001e67983 */ /* 0x000ee80000300a00 */
[----:B------:R-:W-:Y:S04]  /*506e0*/  STL.64 [R1+0x910], R24 ;  /* 0x0009101801007387 */ /* 0x000fe80000100a00 */
[----:B------:R1:W-:Y:S04]  /*506f0*/  STL.64 [R1+0x918], R12 ;  /* 0x0009180c01007387 */ /* 0x0003e80000100a00 */
[----:B------:R1:W-:Y:S02]  /*50700*/  LDGSTS.E [R235+-0x3ca80], desc[UR48][R12.64], P6 ;  /* 0xc35800000ceb7fae */ /* 0x0003e4000b121870 */
[----:B-1----:R-:W-:-:S02]  /*50710*/  IMAD.WIDE R20, R241, 0x4, R236 ;  /* 0x00000004f1147825 */ /* 0x002fc400078e02ec */
[----:B------:R-:W3:Y:S04]  /*50720*/  LDL.LU.64 R236, [R1+0xa0] ;  /* 0x0000a00001ec7983 */ /* 0x000ee80000300a00 */
[----:B------:R2:W-:Y:S04]  /*50730*/  STL.64 [R1+0x990], R20 ;  /* 0x0009901401007387 */ /* 0x0005e80000100a00 */
[----:B------:R2:W-:Y:S01]  /*50740*/  LDGSTS.E [R234+-0x3c680], desc[UR48][R20.64], P6 ;  /* 0xc398000014ea7fae */ /* 0x0005e2000b121870 */
[----:B------:R-:W-:-:S03]  /*50750*/  IMAD.WIDE R12, R241, 0x4, R238 ;  /* 0x00000004f10c7825 */ /* 0x000fc600078e02ee */
[----:B------:R-:W3:Y:S04]  /*50760*/  LDL.LU.64 R238, [R1+0x98] ;  /* 0x0000980001ee7983 */ /* 0x000ee80000300a00 */
[----:B------:R1:W-:Y:S01]  /*50770*/  STL.64 [R1+0x9d0], R12 ;  /* 0x0009d00c01007387 */ /* 0x0003e20000100a00 */
[----:B------:R-:W-:-:S03]  /*50780*/  IMAD.WIDE R24, R241, 0x4, R16 ;  /* 0x00000004f1187825 */ /* 0x000fc600078e0210 */
[----:B------:R-:W3:Y:S04]  /*50790*/  LDL.LU.64 R16, [R1+0x90] ;  /* 0x0000900001107983 */ /* 0x000ee80000300a00 */
[----:B------:R-:W-:Y:S01]  /*507a0*/  LDGSTS.E [R0+-0x3c280], desc[UR48][R12.64], P6 ;  /* 0xc3d800000c007fae */ /* 0x000fe2000b121870 */
[----:B--2---:R-:W-:-:S03]  /*507b0*/  IMAD.WIDE R20, R241, 0x4, R14 ;  /* 0x00000004f1147825 */ /* 0x004fc600078e020e */
[----:B------:R4:W-:Y:S04]  /*507c0*/  LDGSTS.E [R240+-0x3be80], desc[UR48][R24.64], P6 ;  /* 0xc418000018f07fae */ /* 0x0009e8000b121870 */
[----:B------:R-:W2:Y:S04]  /*507d0*/  LDL.LU.64 R14, [R1+0x88] ;  /* 0x00008800010e7983 */ /* 0x000ea80000300a00 */
[----:B------:R-:W-:Y:S04]  /*507e0*/  STL.64 [R1+0xa10], R24 ;  /* 0x000a101801007387 */ /* 0x000fe80000100a00 */
[----:B------:R-:W-:Y:S04]  /*507f0*/  STL.64 [R1+0xa50], R20 ;  /* 0x000a501401007387 */ /* 0x000fe80000100a00 */
[----:B-1----:R-:W2:Y:S04]  /*50800*/  LDL.LU.64 R12, [R1+0x80] ;  /* 0x00008000010c7983 */ /* 0x002ea80000300a00 */
[----:B------:R3:W-:Y:S01]  /*50810*/  LDGSTS.E [R235+-0x3ba80], desc[UR48][R20.64], P6 ;  /* 0xc458000014eb7fae */ /* 0x0007e2000b121870 */
[----:B------:R-:W-:-:S05]  /*50820*/  IMAD.WIDE R10, R241, 0x4, R10 ;  /* 0x00000004f10a7825 */ /* 0x000fca00078e020a */
[----:B------:R1:W-:Y:S04]  /*50830*/  STL.64 [R1+0xa90], R10 ;  /* 0x000a900a01007387 */ /* 0x0003e80000100a00 */
[----:B------:R-:W-:Y:S04]  /*50840*/  LDGSTS.E [R234+-0x3b680], desc[UR48][R10.64], P6 ;  /* 0xc49800000aea7fae */ /* 0x000fe8000b121870 */
[----:B-1----:R-:W2:Y:S01]  /*50850*/  LDL.LU.64 R10, [R1+0x78] ;  /* 0x00007800010a7983 */ /* 0x002ea20000300a00 */
[----:B------:R-:W-:-:S05]  /*50860*/  IMAD.WIDE R18, R241, 0x4, R18 ;  /* 0x00000004f1127825 */ /* 0x000fca00078e0212 */
[----:B------:R1:W-:Y:S01]  /*50870*/  STL.64 [R1+0xad0], R18 ;  /* 0x000ad01201007387 */ /* 0x0003e20000100a00 */
[----:B----4-:R-:W-:-:S03]  /*50880*/  IMAD.WIDE R24, R241, 0x4, R22 ;  /* 0x00000004f1187825 */ /* 0x010fc600078e0216 */
[----:B------:R-:W-:Y:S04]  /*50890*/  LDGSTS.E [R0+-0x3b280], desc[UR48][R18.64], P6 ;  /* 0xc4d8000012007fae */ /* 0x000fe8000b121870 */
[----:B------:R-:W-:Y:S01]  /*508a0*/  LDGSTS.E [R240+-0x3ae80], desc[UR48][R24.64], P6 ;  /* 0xc518000018f07fae */ /* 0x000fe2000b121870 */
[----:B---3--:R-:W-:-:S03]  /*508b0*/  IMAD.WIDE R20, R241, 0x4, R230 ;  /* 0x00000004f1147825 */ /* 0x008fc600078e02e6 */
[----:B------:R-:W3:Y:S04]  /*508c0*/  LDL.LU.64 R230, [R1+0x70] ;  /* 0x0000700001e67983 */ /* 0x000ee80000300a00 */
[----:B------:R-:W-:Y:S04]  /*508d0*/  STL.64 [R1+0xd38], R24 ;  /* 0x000d381801007387 */ /* 0x000fe80000100a00 */
[----:B-1----:R-:W4:Y:S04]  /*508e0*/  LDL.LU.64 R18, [R1+0x68] ;  /* 0x0000680001127983 */ /* 0x002f280000300a00 */
[----:B------:R1:W-:Y:S04]  /*508f0*/  STL.64 [R1+0xd78], R20 ;  /* 0x000d781401007387 */ /* 0x0003e80000100a00 */
[----:B------:R1:W-:Y:S01]  /*50900*/  LDGSTS.E [R235+-0x3aa80], desc[UR48][R20.64], P6 ;  /* 0xc558000014eb7fae */ /* 0x0003e2000b121870 */
[----:B------:R-:W-:-:S03]  /*50910*/  IMAD.WIDE R22, R241, 0x4, R236 ;  /* 0x00000004f1167825 */ /* 0x000fc600078e02ec */
[----:B------:R-:W4:Y:S04]  /*50920*/  LDL.LU.64 R236, [R1+0x60] ;  /* 0x0000600001ec7983 */ /* 0x000f280000300a00 */
[----:B------:R-:W-:Y:S04]  /*50930*/  STL.64 [R1+0xdb0], R22 ;  /* 0x000db01601007387 */ /* 0x000fe80000100a00 */
[----:B------:R-:W-:Y:S01]  /*50940*/  LDGSTS.E [R234+-0x3a680], desc[UR48][R22.64], P6 ;  /* 0xc598000016ea7fae */ /* 0x000fe2000b121870 */
[----:B-1----:R-:W-:-:S03]  /*50950*/  IMAD.WIDE R20, R241, 0x4, R238 ;  /* 0x00000004f1147825 */ /* 0x002fc600078e02ee */
[----:B------:R-:W4:Y:S01]  /*50960*/  LDL.LU.64 R238, [R1+0x58] ;  /* 0x0000580001ee7983 */ /* 0x000f220000300a00 */
[----:B------:R-:W-:-:S03]  /*50970*/  IMAD.WIDE R16, R241, 0x4, R16 ;  /* 0x00000004f1107825 */ /* 0x000fc600078e0210 */
[----:B------:R1:W-:Y:S04]  /*50980*/  STL.64 [R1+0xdf0], R20 ;  /* 0x000df01401007387 */ /* 0x0003e80000100a00 */
[----:B------:R-:W-:Y:S04]  /*50990*/  STL.64 [R1+0xe30], R16 ;  /* 0x000e301001007387 */ /* 0x000fe80000100a00 */
[----:B------:R-:W-:Y:S01]  /*509a0*/  LDGSTS.E [R0+-0x3a280], desc[UR48][R20.64], P6 ;  /* 0xc5d8000014007fae */ /* 0x000fe2000b121870 */
[----:B--2---:R-:W-:-:S03]  /*509b0*/  IMAD.WIDE R14, R241, 0x4, R14 ;  /* 0x00000004f10e7825 */ /* 0x004fc600078e020e */
[----:B------:R-:W-:Y:S04]  /*509c0*/  LDGSTS.E [R240+-0x39e80], desc[UR48][R16.64], P6 ;  /* 0xc618000010f07fae */ /* 0x000fe8000b121870 */
[----:B------:R-:W-:Y:S04]  /*509d0*/  STL.64 [R1+0xe70], R14 ;  /* 0x000e700e01007387 */ /* 0x000fe80000100a00 */
[----:B-1----:R-:W2:Y:S01]  /*509e0*/  LDL.LU.64 R20, [R1+0x50] ;  /* 0x0000500001147983 */ /* 0x002ea20000300a00 */
[----:B------:R-:W-:-:S03]  /*509f0*/  IMAD.WIDE R12, R241, 0x4, R12 ;  /* 0x00000004f10c7825 */ /* 0x000fc600078e020c */
[----:B------:R-:W2:Y:S04]  /*50a00*/  LDL.LU.64 R24, [R1+0x48] ;  /* 0x0000480001187983 */ /* 0x000ea80000300a00 */
[----:B------:R1:W-:Y:S04]  /*50a10*/  STL.64 [R1+0xeb0], R12 ;  /* 0x000eb00c01007387 */ /* 0x0003e80000100a00 */
[----:B------:R-:W-:Y:S04]  /*50a20*/  LDGSTS.E [R235+-0x39a80], desc[UR48][R14.64], P6 ;  /* 0xc65800000eeb7fae */ /* 0x000fe8000b121870 */
[----:B------:R-:W2:Y:S04]  /*50a30*/  LDL.LU.64 R22, [R1+0x40] ;  /* 0x0000400001167983 */ /* 0x000ea80000300a00 */
[----:B------:R-:W-:Y:S04]  /*50a40*/  LDGSTS.E [R234+-0x39680], desc[UR48][R12.64], P6 ;  /* 0xc69800000cea7fae */ /* 0x000fe8000b121870 */
[----:B-1----:R-:W2:Y:S01]  /*50a50*/  LDL.LU.64 R12, [R1+0x38] ;  /* 0x00003800010c7983 */ /* 0x002ea20000300a00 */
[----:B------:R-:W-:-:S05]  /*50a60*/  IMAD.WIDE R10, R241, 0x4, R10 ;  /* 0x00000004f10a7825 */ /* 0x000fca00078e020a */
[----:B------:R1:W-:Y:S04]  /*50a70*/  STL.64 [R1+0xee8], R10 ;  /* 0x000ee80a01007387 */ /* 0x0003e80000100a00 */
[----:B------:R-:W2:Y:S04]  /*50a80*/  LDL.LU.64 R16, [R1+0x30] ;  /* 0x0000300001107983 */ /* 0x000ea80000300a00 */
[----:B------:R-:W2:Y:S04]  /*50a90*/  LDL.LU.64 R14, [R1+0x28] ;  /* 0x00002800010e7983 */ /* 0x000ea80000300a00 */
[----:B------:R-:W-:Y:S01]  /*50aa0*/  LDGSTS.E [R0+-0x39280], desc[UR48][R10.64], P6 ;  /* 0xc6d800000a007fae */ /* 0x000fe2000b121870 */
[----:B---3--:R-:W-:-:S05]  /*50ab0*/  IMAD.WIDE R230, R241, 0x4, R230 ;  /* 0x00000004f1e67825 */ /* 0x008fca00078e02e6 */
[----:B------:R3:W-:Y:S01]  /*50ac0*/  STL.64 [R1+0xf10], R230 ;  /* 0x000f10e601007387 */ /* 0x0007e20000100a00 */
[----:B----4-:R-:W-:-:S03]  /*50ad0*/  IMAD.WIDE R26, R241, 0x4, R18 ;  /* 0x00000004f11a7825 */ /* 0x010fc600078e0212 */
[----:B-1----:R-:W4:Y:S04]  /*50ae0*/  LDL.LU.64 R10, [R1+0x20] ;  /* 0x00002000010a7983 */ /* 0x002f280000300a00 */
[----:B------:R1:W-:Y:S04]  /*50af0*/  STL.64 [R1+0xf28], R26 ;  /* 0x000f281a01007387 */ /* 0x0003e80000100a00 */
[----:B------:R-:W-:Y:S04]  /*50b00*/  LDGSTS.E [R240+-0x38e80], desc[UR48][R230.64], P6 ;  /* 0xc7180000e6f07fae */ /* 0x000fe8000b121870 */
[----:B------:R1:W-:Y:S01]  /*50b10*/  LDGSTS.E [R235+-0x38a80], desc[UR48][R26.64], P6 ;  /* 0xc75800001aeb7fae */ /* 0x0003e2000b121870 */
[----:B------:R-:W-:-:S03]  /*50b20*/  IMAD.WIDE R18, R241, 0x4, R236 ;  /* 0x00000004f1127825 */ /* 0x000fc600078e02ec */
[----:B---3--:R-:W3:Y:S04]  /*50b30*/  LDL.LU.64 R230, [R1+0x18] ;  /* 0x0000180001e67983 */ /* 0x008ee80000300a00 */
[----:B------:R1:W-:Y:S04]  /*50b40*/  STL.64 [R1+0xf68], R18 ;  /* 0x000f681201007387 */ /* 0x0003e80000100a00 */
[----:B------:R-:W3:Y:S04]  /*50b50*/  LDL.LU.64 R236, [R1+0x10] ;  /* 0x0000100001ec7983 */ /* 0x000ee80000300a00 */
[----:B------:R3:W-:Y:S01]  /*50b60*/  LDGSTS.E [R234+-0x38680], desc[UR48][R18.64], P6 ;  /* 0xc798000012ea7fae */ /* 0x0007e2000b121870 */
[----:B-1----:R-:W-:-:S03]  /*50b70*/  IMAD.WIDE R26, R241, 0x4, R238 ;  /* 0x00000004f11a7825 */ /* 0x002fc600078e02ee */
[----:B------:R-:W3:Y:S04]  /*50b80*/  LDL.LU.64 R238, [R1+0x8] ;  /* 0x0000080001ee7983 */ /* 0x000ee80000300a00 */
[----:B------:R1:W-:Y:S04]  /*50b90*/  STL.64 [R1+0xf98], R26 ;  /* 0x000f981a01007387 */ /* 0x0003e80000100a00 */
[----:B------:R-:W3:Y:S04]  /*50ba0*/  LDL.LU.64 R18, [R1] ;  /* 0x0000000001127983 */ /* 0x000ee80000300a00 */
[----:B------:R-:W-:Y:S04]  /*50bb0*/  LDGSTS.E [R0+-0x38280], desc[UR48][R26.64], P6 ;  /* 0xc7d800001a007fae */ /* 0x000fe8000b121870 */
[----:B-1----:R-:W3:Y:S01]  /*50bc0*/  LDL.LU.64 R26, [R1+0x1998] ;  /* 0x00199800011a7983 */ /* 0x002ee20000300a00 */
[----:B--2---:R-:W-:-:S04]  /*50bd0*/  IMAD.WIDE R20, R241, 0x4, R20 ;  /* 0x00000004f1147825 */ /* 0x004fc800078e0214 */
[C---:B------:R-:W-:Y:S01]  /*50be0*/  IMAD.WIDE R24, R241.reuse, 0x4, R24 ;  /* 0x00000004f1187825 */ /* 0x040fe200078e0218 */
[----:B------:R1:W-:Y:S04]  /*50bf0*/  STL.64 [R1+0xfc8], R20 ;  /* 0x000fc81401007387 */ /* 0x0003e80000100a00 */
[----:B------:R2:W-:Y:S04]  /*50c00*/  STL.64 [R1+0xff0], R24 ;  /* 0x000ff01801007387 */ /* 0x0005e80000100a00 */
[----:B------:R-:W-:Y:S01]  /*50c10*/  LDGSTS.E [R240+-0x1fe80], desc[UR48][R20.64], P6 ;  /* 0xe018000014f07fae */ /* 0x000fe2000b121870 */
[----:B------:R-:W-:-:S03]  /*50c20*/  IMAD.WIDE R22, R241, 0x4, R22 ;  /* 0x00000004f1167825 */ /* 0x000fc600078e0216 */
[----:B------:R-:W-:Y:S04]  /*50c30*/  LDGSTS.E [R235+-0x1fa80], desc[UR48][R24.64], P6 ;  /* 0xe058000018eb7fae */ /* 0x000fe8000b121870 */
[----:B------:R-:W-:Y:S04]  /*50c40*/  LDGSTS.E [R234+-0x1f680], desc[UR48][R22.64], P6 ;  /* 0xe098000016ea7fae */ /* 0x000fe8000b121870 */
[----:B-1----:R-:W3:Y:S04]  /*50c50*/  LDL.LU.64 R20, [R1+0x1990] ;  /* 0x0019900001147983 */ /* 0x002ee80000300a00 */
[----:B--2---:R-:W2:Y:S01]  /*50c60*/  LDL.LU.64 R24, [R1+0x1988] ;  /* 0x0019880001187983 */ /* 0x004ea20000300a00 */
[----:B------:R-:W-:-:S03]  /*50c70*/  IMAD.WIDE R12, R241, 0x4, R12 ;  /* 0x00000004f10c7825 */ /* 0x000fc600078e020c */
[----:B------:R1:W-:Y:S04]  /*50c80*/  STL.64 [R1+0x1018], R22 ;  /* 0x0010181601007387 */ /* 0x0003e80000100a00 */
[----:B------:R-:W-:Y:S04]  /*50c90*/  LDGSTS.E [R0+-0x1f280], desc[UR48][R12.64], P6 ;  /* 0xe0d800000c007fae */ /* 0x000fe8000b121870 */
[----:B-1----:R-:W2:Y:S04]  /*50ca0*/  LDL.LU.64 R22, [R1+0x1980] ;  /* 0x0019800001167983 */ /* 0x002ea80000300a00 */
[----:B------:R1:W-:Y:S04]  /*50cb0*/  STL.64 [R1+0x1038], R12 ;  /* 0x0010380c01007387 */ /* 0x0003e80000100a00 */
[----:B-1----:R-:W2:Y:S01]  /*50cc0*/  LDL.LU.64 R12, [R1+0x1978] ;  /* 0x00197800010c7983 */ /* 0x002ea20000300a00 */
[----:B------:R-:W-:-:S04]  /*50cd0*/  IMAD.WIDE R16, R241, 0x4, R16 ;  /* 0x00000004f1107825 */ /* 0x000fc800078e0210 */
[C---:B------:R-:W-:Y:S01]  /*50ce0*/  IMAD.WIDE R14, R241.reuse, 0x4, R14 ;  /* 0x00000004f10e7825 */ /* 0x040fe200078e020e */
[----:B------:R1:W-:Y:S04]  /*50cf0*/  STL.64 [R1+0x1058], R16 ;  /* 0x0010581001007387 */ /* 0x0003e80000100a00 */
[----:B------:R1:W-:Y:S04]  /*50d00*/  STL.64 [R1+0x1078], R14 ;  /* 0x0010780e01007387 */ /* 0x0003e80000100a00 */
[----:B------:R-:W-:Y:S04]  /*50d10*/  LDGSTS.E [R240+-0x1ee80], desc[UR48][R16.64], P6 ;  /* 0xe118000010f07fae */ /* 0x000fe8000b121870 */
[----:B------:R-:W-:Y:S04]  /*50d20*/  LDGSTS.E [R235+-0x1ea80], desc[UR48][R14.64], P6 ;  /* 0xe15800000eeb7fae */ /* 0x000fe8000b121870 */
[----:B-1----:R-:W2:Y:S04]  /*50d30*/  LDL.LU.64 R16, [R1+0x1970] ;  /* 0x0019700001107983 */ /* 0x002ea80000300a00 */
[----:B------:R-:W2:Y:S01]  /*50d40*/  LDL.LU.64 R14, [R1+0x1968] ;  /* 0x00196800010e7983 */ /* 0x000ea20000300a00 */
[----:B----4-:R-:W-:-:S05]  /*50d50*/  IMAD.WIDE R10, R241, 0x4, R10 ;  /* 0x00000004f10a7825 */ /* 0x010fca00078e020a */
[----:B------:R1:W-:Y:S04]  /*50d60*/  STL.64 [R1+0x1090], R10 ;  /* 0x0010900a01007387 */ /* 0x0003e80000100a00 */
[----:B------:R-:W-:Y:S01]  /*50d70*/  LDGSTS.E [R234+-0x1e680], desc[UR48][R10.64], P6 ;  /* 0xe19800000aea7fae */ /* 0x000fe2000b121870 */
[----:B---3--:R-:W-:-:S03]  /*50d80*/  IMAD.WIDE R230, R241, 0x4, R230 ;  /* 0x00000004f1e67825 */ /* 0x008fc600078e02e6 */
[----:B-1----:R-:W3:Y:S04]  /*50d90*/  LDL.LU.64 R10, [R1+0x1960] ;  /* 0x00196000010a7983 */ /* 0x002ee80000300a00 */
[----:B------:R1:W-:Y:S01]  /*50da0*/  STL.64 [R1+0x10b0], R230 ;  /* 0x0010b0e601007387 */ /* 0x0003e20000100a00 */
[----:B------:R-:W-:-:S03]  /*50db0*/  IMAD.WIDE R236, R241, 0x4, R236 ;  /* 0x00000004f1ec7825 */ /* 0x000fc600078e02ec */
[----:B------:R-:W-:Y:S04]  /*50dc0*/  LDGSTS.E [R0+-0x1e280], desc[UR48][R230.64], P6 ;  /* 0xe1d80000e6007fae */ /* 0x000fe8000b121870 */
[----:B------:R-:W-:Y:S04]  /*50dd0*/  LDGSTS.E [R240+-0x1de80], desc[UR48][R236.64], P6 ;  /* 0xe2180000ecf07fae */ /* 0x000fe8000b121870 */
[----:B-1----:R-:W4:Y:S01]  /*50de0*/  LDL.LU.64 R230, [R1+0x1958] ;  /* 0x0019580001e67983 */ /* 0x002f220000300a00 */
[----:B------:R-:W-:-:S03]  /*50df0*/  IMAD.WIDE R238, R241, 0x4, R238 ;  /* 0x00000004f1ee7825 */ /* 0x000fc600078e02ee */
[----:B------:R1:W-:Y:S04]  /*50e00*/  STL.64 [R1+0x10d0], R236 ;  /* 0x0010d0ec01007387 */ /* 0x0003e80000100a00 */
[----:B------:R1:W-:Y:S04]  /*50e10*/  STL.64 [R1+0x10f0], R238 ;  /* 0x0010f0ee01007387 */ /* 0x0003e80000100a00 */
[----:B------:R-:W-:Y:S04]  /*50e20*/  LDGSTS.E [R235+-0x1da80], desc[UR48][R238.64], P6 ;  /* 0xe2580000eeeb7fae */ /* 0x000fe8000b121870 */
[----:B-1----:R-:W2:Y:S04]  /*50e30*/  LDL.LU.64 R236, [R1+0x1950] ;  /* 0x0019500001ec7983 */ /* 0x002ea80000300a00 */
[----:B------:R-:W3:Y:S01]  /*50e40*/  LDL.LU.64 R238, [R1+0x1948] ;  /* 0x0019480001ee7983 */ /* 0x000ee20000300a00 */
[----:B------:R-:W-:-:S05]  /*50e50*/  IMAD.WIDE R18, R241, 0x4, R18 ;  /* 0x00000004f1127825 */ /* 0x000fca00078e0212 */
[----:B------:R2:W-:Y:S04]  /*50e60*/  STL.64 [R1+0x1110], R18 ;  /* 0x0011101201007387 */ /* 0x0005e80000100a00 */
[----:B------:R2:W-:Y:S02]  /*50e70*/  LDGSTS.E [R234+-0x1d680], desc[UR48][R18.64], P6 ;  /* 0xe298000012ea7fae */ /* 0x0005e4000b121870 */
[----:B--2---:R-:W-:-:S04]  /*50e80*/  IMAD.WIDE R18, R241, 0x4, R236 ;  /* 0x00000004f1127825 */ /* 0x004fc800078e02ec */
[----:B----4-:R-:W-:-:S04]  /*50e90*/  IMAD.WIDE R236, R241, 0x4, R230 ;  /* 0x00000004f1ec7825 */ /* 0x010fc800078e02e6 */
[----:B---3--:R-:W-:-:S05]  /*50ea0*/  IMAD.WIDE R238, R241, 0x4, R238 ;  /* 0x00000004f1ee7825 */ /* 0x008fca00078e02ee */
[----:B------:R1:W-:Y:S04]  /*50eb0*/  STL.64 [R1+0x1130], R238 ;  /* 0x001130ee01007387 */ /* 0x0003e80000100a00 */
[----:B------:R1:W-:Y:S04]  /*50ec0*/  LDGSTS.E [R240+-0x1d280], desc[UR48][R238.64], P6 ;  /* 0xe2d80000eef07fae */ /* 0x0003e8000b121870 */
[----:B------:R2:W-:Y:S04]  /*50ed0*/  STL.64 [R1+0x1150], R18 ;  /* 0x0011501201007387 */ /* 0x0005e80000100a00 */
[----:B------:R3:W-:Y:S04]  /*50ee0*/  STL.64 [R1+0x1170], R236 ;  /* 0x001170ec01007387 */ /* 0x0007e80000100a00 */
[----:B------:R-:W-:Y:S01]  /*50ef0*/  LDGSTS.E [R235+-0x1ce80], desc[UR48][R18.64], P6 ;  /* 0xe318000012eb7fae */ /* 0x000fe2000b121870 */
[----:B------:R-:W-:-:S02]  /*50f00*/  VIADD R230, R247, 0x100000 ;  /* 0x00100000f7e67836 */ /* 0x000fc40000000000 */
[----:B-1----:R-:W-:Y:S01]  /*50f10*/  IMAD.WIDE R238, R241, 0x4, R10 ;  /* 0x00000004f1ee7825 */ /* 0x002fe200078e020a */
[----:B------:R3:W-:Y:S04]  /*50f20*/  LDGSTS.E [R234+-0x1ca80], desc[UR48][R236.64], P6 ;  /* 0xe3580000ecea7fae */ /* 0x0007e8000b121870 */
[----:B--2---:R-:W2:Y:S01]  /*50f30*/  LDL.LU.64 R18, [R1+0x1940] ;  /* 0x0019400001127983 */ /* 0x004ea20000300a00 */
[----:B------:R-:W-:Y:S01]  /*50f40*/  IADD3 R10, R247, 0x100000, RZ ;  /* 0x00100000f70a7810 */ /* 0x000fe20007ffe0ff */
[----:B------:R-:W-:-:S04]  /*50f50*/  IMAD.WIDE R16, R241, 0x4, R16 ;  /* 0x00000004f1107825 */ /* 0x000fc800078e0210 */
[----:B---3--:R-:W-:Y:S01]  /*50f60*/  IMAD.WIDE R236, R241, 0x4, R14 ;  /* 0x00000004f1ec7825 */ /* 0x008fe200078e020e */
[----:B------:R-:W-:Y:S03]  /*50f70*/  STL.64 [R1+0x1190], R238 ;  /* 0x001190ee01007387 */ /* 0x000fe60000100a00 */
[C---:B------:R-:W-:Y:S01]  /*50f80*/  VIADD R14, R247.reuse, 0x100000 ;  /* 0x00100000f70e7836 */ /* 0x040fe20000000000 */
[----:B------:R-:W-:Y:S01]  /*50f90*/  LDGSTS.E [R230+-0x1c680], desc[UR48][R238.64], P6 ;  /* 0xe3980000eee67fae */ /* 0x000fe2000b121870 */
[----:B------:R-:W-:Y:S02]  /*50fa0*/  VIADD R11, R247, 0x100000 ;  /* 0x00100000f70b7836 */ /* 0x000fe40000000000 */
[C---:B------:R-:W-:Y:S01]  /*50fb0*/  IMAD.WIDE R12, R241.reuse, 0x4, R12 ;  /* 0x00000004f10c7825 */ /* 0x040fe200078e020c */
[----:B------:R-:W-:Y:S04]  /*50fc0*/  STL.64 [R1+0x11c8], R236 ;  /* 0x0011c8ec01007387 */ /* 0x000fe80000100a00 */
[----:B------:R-:W-:Y:S04]  /*50fd0*/  LDGSTS.E [R10+-0x1c280], desc[UR48][R236.64], P6 ;  /* 0xe3d80000ec0a7fae */ /* 0x000fe8000b121870 */
[----:B------:R1:W-:Y:S04]  /*50fe0*/  STL.64 [R1+0x1208], R16 ;  /* 0x0012081001007387 */ /* 0x0003e80000100a00 */
[----:B------:R1:W-:Y:S04]  /*50ff0*/  LDGSTS.E [R14+-0x1be80], desc[UR48][R16.64], P6 ;  /* 0xe4180000100e7fae */ /* 0x0003e8000b121870 */
[----:B------:R3:W-:Y:S04]  /*51000*/  STL.64 [R1+0x1270], R12 ;  /* 0x0012700c01007387 */ /* 0x0007e80000100a00 */
[----:B------:R3:W-:Y:S01]  /*51010*/  LDGSTS.E [R11+-0x1ba80], desc[UR48][R12.64], P6 ;  /* 0xe45800000c0b7fae */ /* 0x0007e2000b121870 */
[----:B-1----:R-:W-:-:S04]  /*51020*/  IMAD.WIDE R16, R241, 0x4, R22 ;  /* 0x00000004f1107825 */ /* 0x002fc800078e0216 */
[----:B------:R-:W-:-:S04]  /*51030*/  IMAD.WIDE R14, R241, 0x4, R20 ;  /* 0x00000004f10e7825 */ /* 0x000fc800078e0214 */
[C---:B---3--:R-:W-:Y:S02]  /*51040*/  VIADD R13, R247.reuse, 0x100000 ;  /* 0x00100000f70d7836 */ /* 0x048fe40000000000 */
[----:B------:R-:W-:Y:S02]  /*51050*/  VIADD R12, R247, 0x100000 ;  /* 0x00100000f70c7836 */ /* 0x000fe40000000000 */
[----:B------:R-:W-:-:S04]  /*51060*/  IMAD.WIDE R22, R241, 0x4, R202 ;  /* 0x00000004f1167825 */ /* 0x000fc800078e02ca */
[----:B------:R-:W-:-:S04]  /*51070*/  IMAD.WIDE R20, R241, 0x4, R204 ;  /* 0x00000004f1147825 */ /* 0x000fc800078e02cc */
[----:B--2---:R-:W-:-:S05]  /*51080*/  IMAD.WIDE R18, R241, 0x4, R18 ;  /* 0x00000004f1127825 */ /* 0x004fca00078e0212 */
[----:B------:R1:W-:Y:S04]  /*51090*/  STL.64 [R1+0x12b0], R18 ;  /* 0x0012b01201007387 */ /* 0x0003e80000100a00 */
[----:B------:R1:W-:Y:S04]  /*510a0*/  LDGSTS.E [R10+-0x1b680], desc[UR48][R18.64], P6 ;  /* 0xe4980000120a7fae */ /* 0x0003e8000b121870 */
[----:B------:R2:W-:Y:S04]  /*510b0*/  STL.64 [R1+0x12f0], R16 ;  /* 0x0012f01001007387 */ /* 0x0005e80000100a00 */
[----:B------:R2:W-:Y:S01]  /*510c0*/  LDGSTS.E [R13+-0x1b280], desc[UR48][R16.64], P6 ;  /* 0xe4d80000100d7fae */ /* 0x0005e2000b121870 */
[----:B-1----:R-:W-:-:S05]  /*510d0*/  IMAD.WIDE R18, R241, 0x4, R24 ;  /* 0x00000004f1127825 */ /* 0x002fca00078e0218 */
[----:B------:R1:W-:Y:S01]  /*510e0*/  STL.64 [R1+0x1330], R18 ;  /* 0x0013301201007387 */ /* 0x0003e20000100a00 */
[----:B--2---:R-:W-:-:S03]  /*510f0*/  IMAD.WIDE R16, R241, 0x4, R26 ;  /* 0x00000004f1107825 */ /* 0x004fc600078e021a */
[----:B------:R1:W-:Y:S04]  /*51100*/  LDGSTS.E [R12+-0x1ae80], desc[UR48][R18.64], P6 ;  /* 0xe5180000120c7fae */ /* 0x0003e8000b121870 */
[----:B------:R2:W-:Y:S04]  /*51110*/  STL.64 [R1+0x1370], R14 ;  /* 0x0013700e01007387 */ /* 0x0005e80000100a00 */
[----:B------:R2:W-:Y:S04]  /*51120*/  LDGSTS.E [R11+-0x1aa80], desc[UR48][R14.64], P6 ;  /* 0xe55800000e0b7fae */ /* 0x0005e8000b121870 */
[----:B------:R3:W-:Y:S01]  /*51130*/  STL.64 [R1+0x13b0], R16 ;  /* 0x0013b01001007387 */ /* 0x0007e20000100a00 */
[----:B-1----:R-:W-:-:S03]  /*51140*/  IMAD.WIDE R18, R241, 0x4, R32 ;  /* 0x00000004f1127825 */ /* 0x002fc600078e0220 */
[----:B------:R3:W-:Y:S01]  /*51150*/  LDGSTS.E [R10+-0x1a680], desc[UR48][R16.64], P6 ;  /* 0xe5980000100a7fae */ /* 0x0007e2000b121870 */
[----:B--2---:R-:W-:-:S05]  /*51160*/  IMAD.WIDE R14, R241, 0x4, R30 ;  /* 0x00000004f10e7825 */ /* 0x004fca00078e021e */
[----:B------:R1:W-:Y:S01]  /*51170*/  STL.64 [R1+0x1400], R14 ;  /* 0x0014000e01007387 */ /* 0x0003e20000100a00 */
[----:B---3--:R-:W-:-:S03]  /*51180*/  IMAD.WIDE R16, R241, 0x4, R28 ;  /* 0x00000004f1107825 */ /* 0x008fc600078e021c */
[----:B------:R1:W-:Y:S04]  /*51190*/  LDGSTS.E [R13+-0x1a280], desc[UR48][R14.64], P6 ;  /* 0xe5d800000e0d7fae */ /* 0x0003e8000b121870 */
        /* <DEDUP_REMOVED lines=8> */
[----:B-1----:R-:W-:-:S05]  /*51220*/  IMAD.WIDE R16, R241, 0x4, R38 ;  /* 0x00000004f1107825 */ /* 0x002fca00078e0226 */
[----:B------:R1:W-:Y:S01]  /*51230*/  STL.64 [R1+0x14a8], R16 ;  /* 0x0014a81001007387 */ /* 0x0003e20000100a00 */
[----:B--2---:R-:W-:-:S03]  /*51240*/  IMAD.WIDE R14, R241, 0x4, R36 ;  /* 0x00000004f10e7825 */ /* 0x004fc600078e0224 */
[----:B------:R1:W-:Y:S04]  /*51250*/  LDGSTS.E [R13+-0x19280], desc[UR48][R16.64], P6 ;  /* 0xe6d80000100d7fae */ /* 0x0003e8000b121870 */
[----:B------:R2:W-:Y:S04]  /*51260*/  STL.64 [R1+0x1470], R18 ;  /* 0x0014701201007387 */ /* 0x0005e80000100a00 */
[----:B------:R3:W-:Y:S01]  /*51270*/  LDGSTS.E [R12+-0x18e80], desc[UR48][R18.64], P6 ;  /* 0xe7180000120c7fae */ /* 0x0007e2000b121870 */
[----:B-1----:R-:W-:-:S03]  /*51280*/  IMAD.WIDE R16, R241, 0x4, R42 ;  /* 0x00000004f1107825 */ /* 0x002fc600078e022a */
[----:B------:R1:W-:Y:S04]  /*51290*/  STL.64 [R1+0x1438], R14 ;  /* 0x0014380e01007387 */ /* 0x0003e80000100a00 */
[----:B------:R1:W-:Y:S01]  /*512a0*/  LDGSTS.E [R11+-0x18a80], desc[UR48][R14.64], P6 ;  /* 0xe75800000e0b7fae */ /* 0x0003e2000b121870 */
[----:B---3--:R-:W-:-:S03]  /*512b0*/  VIADD R12, R248, 0x100000 ;  /* 0x00100000f80c7836 */ /* 0x008fc60000000000 */
[----:B------:R3:W-:Y:S01]  /*512c0*/  STL.64 [R1+0x13f8], R16 ;  /* 0x0013f81001007387 */ /* 0x0007e20000100a00 */
[----:B--2---:R-:W-:-:S03]  /*512d0*/  IMAD.WIDE R18, R241, 0x4, R228 ;  /* 0x00000004f1127825 */ /* 0x004fc600078e02e4 */
[----:B------:R3:W-:Y:S01]  /*512e0*/  LDGSTS.E [R10+-0x18680], desc[UR48][R16.64], P6 ;  /* 0xe7980000100a7fae */ /* 0x0007e2000b121870 */
[----:B-1----:R-:W-:-:S04]  /*512f0*/  IMAD.WIDE R14, R241, 0x4, R44 ;  /* 0x00000004f10e7825 */ /* 0x002fc800078e022c */
[----:B------:R-:W-:Y:S01]  /*51300*/  VIADD R11, R248, 0x100000 ;  /* 0x00100000f80b7836 */ /* 0x000fe20000000000 */
[----:B------:R1:W-:Y:S01]  /*51310*/  STL.64 [R1+0x13c8], R14 ;  /* 0x0013c80e01007387 */ /* 0x0003e20000100a00 */
[----:B---3--:R-:W-:-:S03]  /*51320*/  IMAD.WIDE R16, R241, 0x4, R224 ;  /* 0x00000004f1107825 */ /* 0x008fc600078e02e0 */
[----:B------:R1:W-:Y:S01]  /*51330*/  LDGSTS.E [R13+-0x18280], desc[UR48][R14.64], P6 ;  /* 0xe7d800000e0d7fae */ /* 0x0003e2000b121870 */
[----:B------:R-:W-:-:S03]  /*51340*/  VIADD R10, R248, 0x100000 ;  /* 0x00100000f80a7836 */ /* 0x000fc60000000000 */
[----:B------:R2:W-:Y:S04]  /*51350*/  STL.64 [R1+0x648], R18 ;  /* 0x0006481201007387 */ /* 0x0005e80000100a00 */
[----:B------:R2:W-:Y:S01]  /*51360*/  LDGSTS.E [R12+-0x3fe00], desc[UR48][R18.64], P6 ;  /* 0xc0200000120c7fae */ /* 0x0005e2000b121870 */
[----:B-1----:R-:W-:-:S03]  /*51370*/  IMAD.WIDE R14, R241, 0x4, R220 ;  /* 0x00000004f10e7825 */ /* 0x002fc600078e02dc */
[----:B------:R1:W-:Y:S01]  /*51380*/  STL.64 [R1+0x690], R16 ;  /* 0x0006901001007387 */ /* 0x0003e20000100a00 */
[----:B------:R-:W-:-:S03]  /*51390*/  IADD3 R13, R248, 0x100000, RZ ;  /* 0x00100000f80d7810 */ /* 0x000fc60007ffe0ff */
        /* <DEDUP_REMOVED lines=195> */
[----:B------:R-:W-:-:S03]  /*51fd0*/  VIADD R13, R249, 0x100000 ;  /* 0x00100000f90d7836 */ /* 0x000fc60000000000 */
        /* <DEDUP_REMOVED lines=44> */
[----:B------:R-:W-:Y:S04]  /*522a0*/  STL.64 [R1+0x1e0], R18 ;  /* 0x0001e01201007387 */ /* 0x000fe80000100a00 */
[----:B------:R-:W-:Y:S01]  /*522b0*/  LDGSTS.E [R12+-0x3bd80], desc[UR48][R18.64], P6 ;  /* 0xc4280000120c7fae */ /* 0x000fe2000b121870 */
[----:B-1----:R-:W-:-:S03]  /*522c0*/  IMAD.WIDE R14, R241, 0x4, R198 ;  /* 0x00000004f10e7825 */ /* 0x002fc600078e02c6 */
[----:B------:R1:W-:Y:S04]  /*522d0*/  STL.64 [R1+0x1d8], R16 ;  /* 0x0001d81001007387 */ /* 0x0003e80000100a00 */
[----:B------:R1:W-:Y:S04]  /*522e0*/  LDGSTS.E [R11+-0x3b980], desc[UR48][R16.64], P6 ;  /* 0xc4680000100b7fae */ /* 0x0003e8000b121870 */
[----:B------:R2:W-:Y:S04]  /*522f0*/  STL.64 [R1+0x1d0], R14 ;  /* 0x0001d00e01007387 */ /* 0x0005e80000100a00 */
[----:B------:R-:W-:Y:S01]  /*52300*/  LDGSTS.E [R10+-0x3b580], desc[UR48][R14.64], P6 ;  /* 0xc4a800000e0a7fae */ /* 0x000fe2000b121870 */
[----:B-1----:R-:W-:-:S05]  /*52310*/  IMAD.WIDE R16, R241, 0x4, R200 ;  /* 0x00000004f1107825 */ /* 0x002fca00078e02c8 */
[----:B------:R1:W-:Y:S04]  /*52320*/  LDGSTS.E [R13+-0x3b180], desc[UR48][R16.64], P6 ;  /* 0xc4e80000100d7fae */ /* 0x0003e8000b121870 */
[----:B--2---:R-:W2:Y:S04]  /*52330*/  LDL.LU.64 R14, [R1+0x158] ;  /* 0x00015800010e7983 */ /* 0x004ea80000300a00 */
[----:B------:R1:W-:Y:S04]  /*52340*/  STL.64 [R1+0x1c8], R16 ;  /* 0x0001c81001007387 */ /* 0x0003e80000100a00 */
[----:B------:R-:W3:Y:S04]  /*52350*/  LDL.LU.64 R18, [R1+0x168] ;  /* 0x0001680001127983 */ /* 0x000ee80000300a00 */
[----:B------:R-:W-:Y:S04]  /*52360*/  STL.64 [R1+0x1c0], R22 ;  /* 0x0001c01601007387 */ /* 0x000fe80000100a00 */
[----:B------:R4:W-:Y:S04]  /*52370*/  STL.64 [R1+0x1b8], R20 ;  /* 0x0001b81401007387 */ /* 0x0009e80000100a00 */
[----:B------:R-:W3:Y:S01]  /*52380*/  LDL.LU.64 R236, [R1+0x178] ;  /* 0x0001780001ec7983 */ /* 0x000ee20000300a00 */
[----:B-1----:R-:W-:-:S03]  /*52390*/  IMAD.WIDE R16, R241, 0x4, R206 ;  /* 0x00000004f1107825 */ /* 0x002fc600078e02ce */
[----:B------:R-:W-:Y:S04]  /*523a0*/  LDGSTS.E [R12+-0x3ad80], desc[UR48][R22.64], P6 ;  /* 0xc5280000160c7fae */ /* 0x000fe8000b121870 */
[----:B------:R4:W-:Y:S04]  /*523b0*/  LDGSTS.E [R11+-0x3a980], desc[UR48][R20.64], P6 ;  /* 0xc5680000140b7fae */ /* 0x0009e8000b121870 */
[----:B------:R1:W-:Y:S04]  /*523c0*/  STL.64 [R1+0x1b0], R16 ;  /* 0x0001b01001007387 */ /* 0x0003e80000100a00 */
[----:B------:R-:W3:Y:S01]  /*523d0*/  LDL.LU.64 R238, [R1+0x188] ;  /* 0x0001880001ee7983 */ /* 0x000ee20000300a00 */
[----:B----4-:R-:W-:-:S03]  /*523e0*/  IMAD.WIDE R20, R241, 0x4, R208 ;  /* 0x00000004f1147825 */ /* 0x010fc600078e02d0 */
[----:B------:R-:W-:Y:S01]  /*523f0*/  LDGSTS.E [R10+-0x3a580], desc[UR48][R16.64], P6 ;  /* 0xc5a80000100a7fae */ /* 0x000fe2000b121870 */
[----:B------:R-:W-:-:S03]  /*52400*/  IMAD.WIDE R24, R241, 0x4, R210 ;  /* 0x00000004f1187825 */ /* 0x000fc600078e02d2 */
[----:B------:R4:W-:Y:S01]  /*52410*/  LDGSTS.E [R13+-0x3a180], desc[UR48][R20.64], P6 ;  /* 0xc5e80000140d7fae */ /* 0x0009e2000b121870 */
[----:B------:R-:W-:-:S03]  /*52420*/  IMAD.WIDE R22, R241, 0x4, R212 ;  /* 0x00000004f1167825 */ /* 0x000fc600078e02d4 */
[----:B------:R-:W-:Y:S04]  /*52430*/  LDGSTS.E [R12+-0x39d80], desc[UR48][R24.64], P6 ;  /* 0xc6280000180c7fae */ /* 0x000fe8000b121870 */
[----:B-1----:R-:W3:Y:S04]  /*52440*/  LDL.LU.64 R16, [R1+0x440] ;  /* 0x0004400001107983 */ /* 0x002ee80000300a00 */
[----:B------:R4:W-:Y:S04]  /*52450*/  STL.64 [R1+0x1a8], R20 ;  /* 0x0001a81401007387 */ /* 0x0009e80000100a00 */
[----:B------:R-:W3:Y:S01]  /*52460*/  LDL.LU.64 R234, [R1+0x458] ;  /* 0x0004580001ea7983 */ /* 0x000ee20000300a00 */
[----:B------:R-:W-:-:S03]  /*52470*/  IMAD.WIDE R230, R241, 0x4, R216 ;  /* 0x00000004f1e67825 */ /* 0x000fc600078e02d8 */
[----:B------:R1:W-:Y:S01]  /*52480*/  STL.64 [R1+0x1a0], R24 ;  /* 0x0001a01801007387 */ /* 0x0003e20000100a00 */
[----:B----4-:R-:W-:-:S03]  /*52490*/  IMAD.WIDE R20, R241, 0x4, R214 ;  /* 0x00000004f1147825 */ /* 0x010fc600078e02d6 */
[----:B------:R-:W-:Y:S01]  /*524a0*/  STL.64 [R1+0x198], R22 ;  /* 0x0001981601007387 */ /* 0x000fe20000100a00 */
[----:B------:R-:W-:-:S03]  /*524b0*/  IMAD.WIDE R224, R241, 0x4, R232 ;  /* 0x00000004f1e07825 */ /* 0x000fc600078e02e8 */
[----:B------:R-:W4:Y:S04]  /*524c0*/  LDL.LU.64 R28, [R1+0x5e8] ;  /* 0x0005e800011c7983 */ /* 0x000f280000300a00 */
[----:B------:R3:W-:Y:S04]  /*524d0*/  STL.64 [R1+0x190], R20 ;  /* 0x0001901401007387 */ /* 0x0007e80000100a00 */
[----:B------:R-:W4:Y:S04]  /*524e0*/  LDL.LU.64 R30, [R1+0x5f0] ;  /* 0x0005f000011e7983 */ /* 0x000f280000300a00 */
[----:B------:R-:W-:Y:S04]  /*524f0*/  LDGSTS.E [R11+-0x39980], desc[UR48][R22.64], P6 ;  /* 0xc6680000160b7fae */ /* 0x000fe8000b121870 */
[----:B-1----:R-:W4:Y:S04]  /*52500*/  LDL.LU.64 R24, [R1+0x5f8] ;  /* 0x0005f80001187983 */ /* 0x002f280000300a00 */
[----:B------:R-:W-:Y:S04]  /*52510*/  LDGSTS.E [R10+-0x39580], desc[UR48][R20.64], P6 ;  /* 0xc6a80000140a7fae */ /* 0x000fe8000b121870 */
[----:B------:R-:W-:Y:S04]  /*52520*/  LDGSTS.E [R11+-0x39180], desc[UR48][R230.64], P6 ;  /* 0xc6e80000e60b7fae */ /* 0x000fe8000b121870 */
[----:B------:R-:W-:Y:S04]  /*52530*/  LDGSTS.E [R13+-0x38d80], desc[UR48][R224.64], P6 ;  /* 0xc7280000e00d7fae */ /* 0x000fe8000b121870 */
[----:B------:R-:W4:Y:S01]  /*52540*/  LDL.LU.64 R34, [R1+0x600] ;  /* 0x0006000001227983 */ /* 0x000f220000300a00 */
[----:B--2---:R-:W-:-:S05]  /*52550*/  IMAD.WIDE R218, R241, 0x4, R14 ;  /* 0x00000004f1da7825 */ /* 0x004fca00078e020e */
[----:B------:R3:W-:Y:S02]  /*52560*/  LDGSTS.E [R12+-0x38980], desc[UR48][R218.64], P6 ;  /* 0xc7680000da0c7fae */ /* 0x0007e4000b121870 */
[----:B---3--:R-:W-:Y:S02]  /*52570*/  IMAD.WIDE R12, R241, 0x4, R236 ;  /* 0x00000004f10c7825 */ /* 0x008fe400078e02ec */
[----:B------:R-:W2:Y:S02]  /*52580*/  LDL.LU.64 R236, [R1+0x608] ;  /* 0x0006080001ec7983 */ /* 0x000ea40000300a00 */
[----:B------:R-:W-:Y:S02]  /*52590*/  VIADD R14, R249, 0x100000 ;  /* 0x00100000f90e7836 */ /* 0x000fe40000000000 */
[----:B------:R-:W-:-:S04]  /*525a0*/  IMAD.WIDE R10, R241, 0x4, R18 ;  /* 0x00000004f10a7825 */ /* 0x000fc800078e0212 */
[----:B------:R-:W-:Y:S01]  /*525b0*/  VIADD R18, R249, 0x100000 ;  /* 0x00100000f9127836 */ /* 0x000fe20000000000 */
[----:B------:R1:W-:Y:S04]  /*525c0*/  LDGSTS.E [R14+-0x38580], desc[UR48][R10.64], P6 ;  /* 0xc7a800000a0e7fae */ /* 0x0003e8000b121870 */
[----:B------:R3:W-:Y:S01]  /*525d0*/  LDGSTS.E [R18+-0x38180], desc[UR48][R12.64], P6 ;  /* 0xc7e800000c127fae */ /* 0x0007e2000b121870 */
[----:B-1----:R-:W-:-:S03]  /*525e0*/  IMAD.WIDE R14, R241, 0x4, R238 ;  /* 0x00000004f10e7825 */ /* 0x002fc600078e02ee */
[----:B------:R-:W2:Y:S04]  /*525f0*/  LDL.LU.64 R238, [R1+0x610] ;  /* 0x0006100001ee7983 */ /* 0x000ea80000300a00 */
[----:B------:R-:W2:Y:S01]  /*52600*/  LDL.LU.64 R32, [R1+0x620] ;  /* 0x0006200001207983 */ /* 0x000ea20000300a00 */
[C---:B------:R-:W-:Y:S01]  /*52610*/  VIADD R21, R249.reuse, 0x100000 ;  /* 0x00100000f9157836 */ /* 0x040fe20000000000 */
[C---:B------:R-:W-:Y:S01]  /*52620*/  IADD3 R20, R249.reuse, 0x100000, RZ ;  /* 0x00100000f9147810 */ /* 0x040fe20007ffe0ff */
[----:B------:R-:W-:Y:S02]  /*52630*/  VIADD R22, R249, 0x100000 ;  /* 0x00100000f9167836 */ /* 0x000fe40000000000 */
[----:B------:R-:W-:Y:S01]  /*52640*/  IMAD.WIDE R16, R241, 0x4, R16 ;  /* 0x00000004f1107825 */ /* 0x000fe200078e0210 */
[----:B------:R-:W-:Y:S03]  /*52650*/  LDGSTS.E [R21+-0x1fd80], desc[UR48][R14.64], P6 ;  /* 0xe02800000e157fae */ /* 0x000fe6000b121870 */
[----:B------:R-:W-:Y:S01]  /*52660*/  VIADD R26, R249, 0x100000 ;  /* 0x00100000f91a7836 */ /* 0x000fe20000000000 */
[----:B------:R4:W-:Y:S01]  /*52670*/  LDGSTS.E [R20+-0x1f980], desc[UR48][R16.64], P6 ;  /* 0xe068000010147fae */ /* 0x0009e2000b121870 */
[----:B---3--:R-:W-:-:S03]  /*52680*/  IMAD.WIDE R18, R241, 0x4, R234 ;  /* 0x00000004f1127825 */ /* 0x008fc600078e02ea */
[----:B------:R-:W3:Y:S04]  /*52690*/  LDL.LU.64 R234, [R1+0x628] ;  /* 0x0006280001ea7983 */ /* 0x000ee80000300a00 */
[----:B------:R-:W3:Y:S04]  /*526a0*/  LDL.LU.64 R44, [R1+0x650] ;  /* 0x00065000012c7983 */ /* 0x000ee80000300a00 */
[----:B------:R-:W3:Y:S01]  /*526b0*/  LDL.LU.64 R220, [R1+0x668] ;  /* 0x0006680001dc7983 */ /* 0x000ee20000300a00 */
[----:B----4-:R-:W-:-:S03]  /*526c0*/  IMAD.WIDE R20, R241, 0x4, R28 ;  /* 0x00000004f1147825 */ /* 0x010fc600078e021c */
[----:B------:R1:W-:Y:S01]  /*526d0*/  LDGSTS.E [R22+-0x1f580], desc[UR48][R18.64], P6 ;  /* 0xe0a8000012167fae */ /* 0x0003e2000b121870 */
[----:B------:R-:W-:-:S03]  /*526e0*/  VIADD R29, R249, 0x100000 ;  /* 0x00100000f91d7836 */ /* 0x000fc60000000000 */
[----:B------:R-:W4:Y:S01]  /*526f0*/  LDL.LU.64 R40, [R1+0x678] ;  /* 0x0006780001287983 */ /* 0x000f220000300a00 */
[----:B------:R-:W-:-:S03]  /*52700*/  VIADD R28, R249, 0x100000 ;  /* 0x00100000f91c7836 */ /* 0x000fc60000000000 */
[----:B------:R-:W-:Y:S01]  /*52710*/  LDGSTS.E [R26+-0x1f180], desc[UR48][R20.64], P6 ;  /* 0xe0e80000141a7fae */ /* 0x000fe2000b121870 */
[----:B-1----:R-:W-:-:S03]  /*52720*/  IMAD.WIDE R22, R241, 0x4, R30 ;  /* 0x00000004f1167825 */ /* 0x002fc600078e021e */
[----:B------:R-:W4:Y:S01]  /*52730*/  LDL.LU.64 R50, [R1+0x688] ;  /* 0x0006880001327983 */ /* 0x000f220000300a00 */
[----:B------:R-:W-:-:S03]  /*52740*/  IMAD.WIDE R24, R241, 0x4, R24 ;  /* 0x00000004f1187825 */ /* 0x000fc600078e0218 */
[----:B------:R-:W-:Y:S04]  /*52750*/  LDGSTS.E [R29+-0x1ed80], desc[UR48][R22.64], P6 ;  /* 0xe1280000161d7fae */ /* 0x000fe8000b121870 */
[----:B------:R2:W-:Y:S02]  /*52760*/  LDGSTS.E [R28+-0x1e980], desc[UR48][R24.64], P6 ;  /* 0xe1680000181c7fae */ /* 0x0005e4000b121870 */
[----:B--2---:R-:W-:Y:S02]  /*52770*/  IMAD.WIDE R28, R241, 0x4, R236 ;  /* 0x00000004f11c7825 */ /* 0x004fe400078e02ec */
[----:B------:R-:W2:Y:S02]  /*52780*/  LDL.LU.64 R236, [R1+0x698] ;  /* 0x0006980001ec7983 */ /* 0x000ea40000300a00 */
[----:B------:R-:W-:-:S02]  /*52790*/  VIADD R30, R249, 0x100000 ;  /* 0x00100000f91e7836 */ /* 0x000fc40000000000 */
[----:B------:R-:W-:-:S04]  /*527a0*/  IMAD.WIDE R26, R241, 0x4, R34 ;  /* 0x00000004f11a7825 */ /* 0x000fc800078e0222 */
[C---:B------:R-:W-:Y:S01]  /*527b0*/  VIADD R34, R249.reuse, 0x100000 ;  /* 0x00100000f9227836 */ /* 0x040fe20000000000 */
[----:B------:R1:W-:Y:S01]  /*527c0*/  LDGSTS.E [R30+-0x1e580], desc[UR48][R26.64], P6 ;  /* 0xe1a800001a1e7fae */ /* 0x0003e2000b121870 */
[----:B------:R-:W-:-:S03]  /*527d0*/  VIADD R37, R249, 0x100000 ;  /* 0x00100000f9257836 */ /* 0x000fc60000000000 */
[----:B------:R3:W-:Y:S01]  /*527e0*/  LDGSTS.E [R34+-0x1e180], desc[UR48][R28.64], P6 ;  /* 0xe1e800001c227fae */ /* 0x0007e2000b121870 */
[----:B-1----:R-:W-:-:S03]  /*527f0*/  IMAD.WIDE R30, R241, 0x4, R238 ;  /* 0x00000004f11e7825 */ /* 0x002fc600078e02ee */
[----:B------:R-:W2:Y:S04]  /*52800*/  LDL.LU.64 R238, [R1+0x6a8] ;  /* 0x0006a80001ee7983 */ /* 0x000ea80000300a00 */
[----:B------:R-:W2:Y:S01]  /*52810*/  LDL.LU.64 R48, [R1+0x6b8] ;  /* 0x0006b80001307983 */ /* 0x000ea20000300a00 */
[----:B------:R-:W-:Y:S01]  /*52820*/  IADD3 R36, R249, 0x100000, RZ ;  /* 0x00100000f9247810 */ /* 0x000fe20007ffe0ff */
[----:B------:R-:W-:Y:S02]  /*52830*/  IMAD.WIDE R32, R241, 0x4, R32 ;  /* 0x00000004f1207825 */ /* 0x000fe400078e0220 */
[----:B------:R-:W-:Y:S02]  /*52840*/  LDGSTS.E [R37+-0x1dd80], desc[UR48][R30.64], P6 ;  /* 0xe22800001e257fae */ /* 0x000fe4000b121870 */
[----:B------:R-:W-:-:S02]  /*52850*/  VIADD R38, R249, 0x100000 ;  /* 0x00100000f9267836 */ /* 0x000fc40000000000 */
[----:B------:R1:W-:Y:S01]  /*52860*/  LDGSTS.E [R36+-0x1d980], desc[UR48][R32.64], P6 ;  /* 0xe268000020247fae */ /* 0x0003e2000b121870 */
[----:B---3--:R-:W-:-:S03]  /*52870*/  IMAD.WIDE R34, R241, 0x4, R234 ;  /* 0x00000004f1227825 */ /* 0x008fc600078e02ea */
[----:B------:R-:W3:Y:S04]  /*52880*/  LDL.LU.64 R234, [R1+0x6c0] ;  /* 0x0006c00001ea7983 */ /* 0x000ee80000300a00 */
[----:B------:R-:W3:Y:S04]  /*52890*/  LDL.LU.64 R228, [R1+0x6e0] ;  /* 0x0006e00001e47983 */ /* 0x000ee80000300a00 */
[----:B------:R4:W-:Y:S01]  /*528a0*/  LDGSTS.E [R38+-0x1d580], desc[UR48][R34.64], P6 ;  /* 0xe2a8000022267fae */ /* 0x0009e2000b121870 */
[----:B------:R-:W-:Y:S02]  /*528b0*/  VIADD R42, R249, 0x100000 ;  /* 0x00100000f92a7836 */ /* 0x000fe40000000000 */
[----:B-1----:R-:W-:-:S04]  /*528c0*/  IMAD.WIDE R36, R241, 0x4, R44 ;  /* 0x00000004f1247825 */ /* 0x002fc800078e022c */
[----:B----4-:R-:W-:Y:S01]  /*528d0*/  IMAD.WIDE R38, R241, 0x4, R220 ;  /* 0x00000004f1267825 */ /* 0x010fe200078e02dc */
[----:B------:R-:W-:Y:S04]  /*528e0*/  LDGSTS.E [R42+-0x1d180], desc[UR48][R36.64], P6 ;  /* 0xe2e80000242a7fae */ /* 0x000fe8000b121870 */
[----:B------:R-:W4:Y:S01]  /*528f0*/  LDL.LU.64 R220, [R1+0x6f8] ;  /* 0x0006f80001dc7983 */ /* 0x000f220000300a00 */
[C---:B------:R-:W-:Y:S02]  /*52900*/  VIADD R45, R249.reuse, 0x100000 ;  /* 0x00100000f92d7836 */ /* 0x040fe40000000000 */
[----:B------:R-:W-:Y:S01]  /*52910*/  VIADD R44, R249, 0x100000 ;  /* 0x00100000f92c7836 */ /* 0x000fe20000000000 */
[----:B------:R-:W4:Y:S01]  /*52920*/  LDL.LU.64 R56, [R1+0x708] ;  /* 0x0007080001387983 */ /* 0x000f220000300a00 */
[----:B------:R-:W-:-:S03]  /*52930*/  IMAD.WIDE R40, R241, 0x4, R40 ;  /* 0x00000004f1287825 */ /* 0x000fc600078e0228 */
[----:B------:R-:W-:Y:S04]  /*52940*/  LDGSTS.E [R45+-0x1cd80], desc[UR48][R38.64], P6 ;  /* 0xe3280000262d7fae */ /* 0x000fe8000b121870 */
[----:B------:R2:W-:Y:S04]  /*52950*/  LDGSTS.E [R44+-0x1c980], desc[UR48][R40.64], P6 ;  /* 0xe3680000282c7fae */ /* 0x0005e8000b121870 */
[----:B------:R-:W4:Y:S01]  /*52960*/  LDL.LU.64 R66, [R1+0x728] ;  /* 0x0007280001427983 */ /* 0x000f220000300a00 */
[----:B--2---:R-:W-:-:S03]  /*52970*/  IMAD.WIDE R44, R241, 0x4, R236 ;  /* 0x00000004f12c7825 */ /* 0x004fc600078e02ec */
[----:B------:R-:W2:Y:S01]  /*52980*/  LDL.LU.64 R236, [R1+0x740] ;  /* 0x0007400001ec7983 */ /* 0x000ea20000300a00 */
[----:B------:R-:W-:Y:S02]  /*52990*/  VIADD R46, R249, 0x100000 ;  /* 0x00100000f92e7836 */ /* 0x000fe40000000000 */
[----:B------:R-:W-:-:S04]  /*529a0*/  IMAD.WIDE R42, R241, 0x4, R50 ;  /* 0x00000004f12a7825 */ /* 0x000fc800078e0232 */
[C---:B------:R-:W-:Y:S01]  /*529b0*/  VIADD R50, R249.reuse, 0x100000 ;  /* 0x00100000f9327836 */ /* 0x040fe20000000000 */
[----:B------:R1:W-:Y:S01]  /*529c0*/  LDGSTS.E [R46+-0x1c580], desc[UR48][R42.64], P6 ;  /* 0xe3a800002a2e7fae */ /* 0x0003e2000b121870 */
[C---:B------:R-:W-:Y:S01]  /*529d0*/  VIADD R53, R249.reuse, 0x100000 ;  /* 0x00100000f9357836 */ /* 0x040fe20000000000 */
[----:B------:R-:W-:Y:S02]  /*529e0*/  IADD3 R52, R249, 0x100000, RZ ;  /* 0x00100000f9347810 */ /* 0x000fe40007ffe0ff */
[----:B------:R3:W-:Y:S01]  /*529f0*/  LDGSTS.E [R50+-0x1c180], desc[UR48][R44.64], P6 ;  /* 0xe3e800002c327fae */ /* 0x0007e2000b121870 */
[----:B-1----:R-:W-:-:S03]  /*52a00*/  IMAD.WIDE R46, R241, 0x4, R238 ;  /* 0x00000004f12e7825 */ /* 0x002fc600078e02ee */
[----:B------:R-:W2:Y:S01]  /*52a10*/  LDL.LU.64 R238, [R1+0x758] ;  /* 0x0007580001ee7983 */ /* 0x000ea20000300a00 */
[----:B------:R-:W-:-:S03]  /*52a20*/  IMAD.WIDE R48, R241, 0x4, R48 ;  /* 0x00000004f1307825 */ /* 0x000fc600078e0230 */
[----:B------:R-:W2:Y:S01]  /*52a30*/  LDL.LU.64 R64, [R1+0x768] ;  /* 0x0007680001407983 */ /* 0x000ea20000300a00 */
[----:B------:R-:W-:-:S03]  /*52a40*/  VIADD R54, R249, 0x100000 ;  /* 0x00100000f9367836 */ /* 0x000fc60000000000 */
[----:B------:R-:W-:Y:S04]  /*52a50*/  LDGSTS.E [R53+-0x1bd80], desc[UR48][R46.64], P6 ;  /* 0xe42800002e357fae */ /* 0x000fe8000b121870 */
[----:B------:R1:W-:Y:S01]  /*52a60*/  LDGSTS.E [R52+-0x1b980], desc[UR48][R48.64], P6 ;  /* 0xe468000030347fae */ /* 0x0003e2000b121870 */
[----:B---3--:R-:W-:-:S03]  /*52a70*/  IMAD.WIDE R50, R241, 0x4, R234 ;  /* 0x00000004f1327825 */ /* 0x008fc600078e02ea */
[----:B------:R-:W3:Y:S04]  /*52a80*/  LDL.LU.64 R234, [R1+0x778] ;  /* 0x0007780001ea7983 */ /* 0x000ee80000300a00 */
[----:B------:R4:W-:Y:S01]  /*52a90*/  LDGSTS.E [R54+-0x1b580], desc[UR48][R50.64], P6 ;  /* 0xe4a8000032367fae */ /* 0x0009e2000b121870 */
[----:B-1----:R-:W-:-:S03]  /*52aa0*/  IMAD.WIDE R52, R241, 0x4, R228 ;  /* 0x00000004f1347825 */ /* 0x002fc600078e02e4 */
[----:B------:R-:W3:Y:S04]  /*52ab0*/  LDL.LU.64 R228, [R1+0x788] ;  /* 0x0007880001e47983 */ /* 0x000ee80000300a00 */
[----:B------:R-:W3:Y:S01]  /*52ac0*/  LDL.LU.64 R72, [R1+0x798] ;  /* 0x0007980001487983 */ /* 0x000ee20000300a00 */
[C---:B------:R-:W-:Y:S02]  /*52ad0*/  VIADD R58, R249.reuse, 0x100000 ;  /* 0x00100000f93a7836 */ /* 0x040fe40000000000 */
[C---:B------:R-:W-:Y:S02]  /*52ae0*/  VIADD R61, R249.reuse, 0x100000 ;  /* 0x00100000f93d7836 */ /* 0x040fe40000000000 */
[----:B------:R-:W-:Y:S01]  /*52af0*/  VIADD R60, R249, 0x100000 ;  /* 0x00100000f93c7836 */ /* 0x000fe20000000000 */
[----:B------:R-:W-:Y:S01]  /*52b00*/  LDGSTS.E [R58+-0x1b180], desc[UR48][R52.64], P6 ;  /* 0xe4e80000343a7fae */ /* 0x000fe2000b121870 */
[----:B----4-:R-:W-:-:S03]  /*52b10*/  IMAD.WIDE R54, R241, 0x4, R220 ;  /* 0x00000004f1367825 */ /* 0x010fc600078e02dc */
[----:B------:R-:W4:Y:S01]  /*52b20*/  LDL.LU.64 R220, [R1+0x7a8] ;  /* 0x0007a80001dc7983 */ /* 0x000f220000300a00 */
[----:B------:R-:W-:-:S03]  /*52b30*/  IMAD.WIDE R56, R241, 0x4, R56 ;  /* 0x00000004f1387825 */ /* 0x000fc600078e0238 */
[----:B------:R-:W-:Y:S04]  /*52b40*/  LDGSTS.E [R61+-0x1ad80], desc[UR48][R54.64], P6 ;  /* 0xe5280000363d7fae */ /* 0x000fe8000b121870 */
[----:B------:R-:W4:Y:S04]  /*52b50*/  LDL.LU.64 R80, [R1+0x7b8] ;  /* 0x0007b80001507983 */ /* 0x000f280000300a00 */
        /* <DEDUP_REMOVED lines=14> */
[----:B------:R-:W-:Y:S01]  /*52c40*/  LDGSTS.E [R69+-0x19d80], desc[UR48][R62.64], P6 ;  /* 0xe62800003e457fae */ /* 0x000fe2000b121870 */
[----:B------:R-:W-:-:S03]  /*52c50*/  VIADD R70, R249, 0x100000 ;  /* 0x00100000f9467836 */ /* 0x000fc60000000000 */
[----:B------:R1:W-:Y:S01]  /*52c60*/  LDGSTS.E [R68+-0x19980], desc[UR48][R64.64], P6 ;  /* 0xe668000040447fae */ /* 0x0003e2000b121870 */
[----:B---3--:R-:W-:-:S03]  /*52c70*/  IMAD.WIDE R66, R241, 0x4, R234 ;  /* 0x00000004f1427825 */ /* 0x008fc600078e02ea */
[----:B------:R-:W3:Y:S04]  /*52c80*/  LDL.LU.64 R234, [R1+0x800] ;  /* 0x0008000001ea7983 */ /* 0x000ee80000300a00 */
[----:B------:R4:W-:Y:S01]  /*52c90*/  LDGSTS.E [R70+-0x19580], desc[UR48][R66.64], P6 ;  /* 0xe6a8000042467fae */ /* 0x0009e2000b121870 */
[----:B-1----:R-:W-:-:S03]  /*52ca0*/  IMAD.WIDE R68, R241, 0x4, R228 ;  /* 0x00000004f1447825 */ /* 0x002fc600078e02e4 */
[----:B------:R-:W3:Y:S04]  /*52cb0*/  LDL.LU.64 R228, [R1+0xae8] ;  /* 0x000ae80001e47983 */ /* 0x000ee80000300a00 */
[----:B------:R-:W3:Y:S01]  /*52cc0*/  LDL.LU.64 R82, [R1+0xaf0] ;  /* 0x000af00001527983 */ /* 0x000ee20000300a00 */
[----:B----4-:R-:W-:-:S04]  /*52cd0*/  IMAD.WIDE R70, R241, 0x4, R72 ;  /* 0x00000004f1467825 */ /* 0x010fc800078e0248 */
[C---:B------:R-:W-:Y:S02]  /*52ce0*/  IMAD.WIDE R72, R241.reuse, 0x4, R220 ;  /* 0x00000004f1487825 */ /* 0x040fe400078e02dc */
[----:B------:R-:W4:Y:S04]  /*52cf0*/  LDL.LU.64 R220, [R1+0xaf8] ;  /* 0x000af80001dc7983 */ /* 0x000f280000300a00 */
[----:B------:R-:W4:Y:S04]  /*52d00*/  LDL.LU.64 R84, [R1+0xb00] ;  /* 0x000b000001547983 */ /* 0x000f280000300a00 */
[----:B------:R-:W4:Y:S01]  /*52d10*/  LDL.LU.64 R90, [R1+0xb08] ;  /* 0x000b0800015a7983 */ /* 0x000f220000300a00 */
[----:B--2---:R-:W-:-:S03]  /*52d20*/  IMAD.WIDE R92, R241, 0x4, R236 ;  /* 0x00000004f15c7825 */ /* 0x004fc600078e02ec */
[----:B------:R-:W2:Y:S01]  /*52d30*/  LDL.LU.64 R236, [R1+0xb18] ;  /* 0x000b180001ec7983 */ /* 0x000ea20000300a00 */
[C---:B------:R-:W-:Y:S02]  /*52d40*/  VIADD R74, R249.reuse, 0x100000 ;  /* 0x00100000f94a7836 */ /* 0x040fe40000000000 */
[C---:B------:R-:W-:Y:S02]  /*52d50*/  VIADD R77, R249.reuse, 0x100000 ;  /* 0x00100000f94d7836 */ /* 0x040fe40000000000 */
[C---:B------:R-:W-:Y:S01]  /*52d60*/  VIADD R76, R249.reuse, 0x100000 ;  /* 0x00100000f94c7836 */ /* 0x040fe20000000000 */
[----:B------:R1:W-:Y:S04]  /*52d70*/  LDGSTS.E [R74+-0x19180], desc[UR48][R68.64], P6 ;  /* 0xe6e80000444a7fae */ /* 0x0003e8000b121870 */
[----:B------:R-:W-:Y:S01]  /*52d80*/  LDGSTS.E [R77+-0x18d80], desc[UR48][R70.64], P6 ;  /* 0xe7280000464d7fae */ /* 0x000fe2000b121870 */
[----:B------:R-:W-:-:S03]  /*52d90*/  VIADD R78, R249, 0x100000 ;  /* 0x00100000f94e7836 */ /* 0x000fc60000000000 */
[----:B------:R1:W-:Y:S02]  /*52da0*/  LDGSTS.E [R76+-0x18980], desc[UR48][R72.64], P6 ;  /* 0xe7680000484c7fae */ /* 0x0003e4000b121870 */
[----:B-1----:R-:W-:-:S04]  /*52db0*/  IMAD.WIDE R74, R241, 0x4, R80 ;  /* 0x00000004f14a7825 */ /* 0x002fc800078e0250 */
[----:B------:R-:W-:Y:S01]  /*52dc0*/  VIADD R81, R249, 0x100000 ;  /* 0x00100000f9517836 */ /* 0x000fe20000000000 */
[----:B------:R1:W-:Y:S01]  /*52dd0*/  LDGSTS.E [R78+-0x18580], desc[UR48][R74.64], P6 ;  /* 0xe7a800004a4e7fae */ /* 0x0003e2000b121870 */
[----:B------:R-:W-:-:S04]  /*52de0*/  IMAD.WIDE R76, R241, 0x4, R88 ;  /* 0x00000004f14c7825 */ /* 0x000fc800078e0258 */
[C---:B------:R-:W-:Y:S01]  /*52df0*/  IMAD.WIDE R88, R241.reuse, 0x4, R238 ;  /* 0x00000004f1587825 */ /* 0x040fe200078e02ee */
[----:B------:R1:W-:Y:S03]  /*52e00*/  LDGSTS.E [R81+-0x18180], desc[UR48][R76.64], P6 ;  /* 0xe7e800004c517fae */ /* 0x0003e6000b121870 */
[----:B------:R-:W-:Y:S01]  /*52e10*/  VIADD R80, R250, 0x100000 ;  /* 0x00100000fa507836 */ /* 0x000fe20000000000 */
[----:B------:R-:W2:Y:S01]  /*52e20*/  LDL.LU.64 R238, [R1+0xb20] ;  /* 0x000b200001ee7983 */ /* 0x000ea20000300a00 */
[----:B---3--:R-:W-:-:S03]  /*52e30*/  IMAD.WIDE R86, R241, 0x4, R234 ;  /* 0x00000004f1567825 */ /* 0x008fc600078e02ea */
[----:B------:R3:W-:Y:S01]  /*52e40*/  STL.64 [R1+0x188], R92 ;  /* 0x0001885c01007387 */ /* 0x0007e20000100a00 */
[----:B------:R-:W-:-:S03]  /*52e50*/  IADD3 R79, R250, 0x100000, RZ ;  /* 0x00100000fa4f7810 */ /* 0x000fc60007ffe0ff */
[----:B------:R3:W-:Y:S01]  /*52e60*/  STL.64 [R1+0x178], R88 ;  /* 0x0001785801007387 */ /* 0x0007e20000100a00 */
[----:B-1----:R-:W-:-:S03]  /*52e70*/  VIADD R78, R250, 0x100000 ;  /* 0x00100000fa4e7836 */ /* 0x002fc60000000000 */
[----:B------:R-:W2:Y:S04]  /*52e80*/  LDL.LU.64 R234, [R1+0xb28] ;  /* 0x000b280001ea7983 */ /* 0x000ea80000300a00 */
[----:B------:R3:W-:Y:S04]  /*52e90*/  LDGSTS.E [R80+-0x3fd00], desc[UR48][R92.64], P6 ;  /* 0xc03000005c507fae */ /* 0x0007e8000b121870 */
[----:B------:R4:W-:Y:S01]  /*52ea0*/  STL.64 [R1+0x168], R86 ;  /* 0x0001685601007387 */ /* 0x0009e20000100a00 */
[----:B------:R-:W-:-:S03]  /*52eb0*/  VIADD R81, R250, 0x100000 ;  /* 0x00100000fa517836 */ /* 0x000fc60000000000 */
[----:B------:R1:W-:Y:S01]  /*52ec0*/  LDGSTS.E [R79+-0x3f900], desc[UR48][R88.64], P6 ;  /* 0xc0700000584f7fae */ /* 0x0003e2000b121870 */
[----:B---3--:R-:W-:-:S03]  /*52ed0*/  IMAD.WIDE R92, R241, 0x4, R228 ;  /* 0x00000004f15c7825 */ /* 0x008fc600078e02e4 */
[----:B------:R4:W-:Y:S04]  /*52ee0*/  LDGSTS.E [R78+-0x3f500], desc[UR48][R86.64], P6 ;  /* 0xc0b00000564e7fae */ /* 0x0009e8000b121870 */
[----:B------:R-:W3:Y:S01]  /*52ef0*/  LDL.LU.64 R228, [R1+0xb30] ;  /* 0x000b300001e47983 */ /* 0x000ee20000300a00 */
[----:B-1----:R-:W-:-:S03]  /*52f00*/  IMAD.WIDE R88, R241, 0x4, R82 ;  /* 0x00000004f1587825 */ /* 0x002fc600078e0252 */
[----:B------:R-:W-:Y:S01]  /*52f10*/  STL.64 [R1+0x158], R92 ;  /* 0x0001585c01007387 */ /* 0x000fe20000100a00 */
[----:B----4-:R-:W-:-:S03]  /*52f20*/  IMAD.WIDE R86, R241, 0x4, R220 ;  /* 0x00000004f1567825 */ /* 0x010fc600078e02dc */
[----:B------:R-:W4:Y:S04]  /*52f30*/  LDL.LU.64 R82, [R1+0xb38] ;  /* 0x000b380001527983 */ /* 0x000f280000300a00 */
[----:B------:R-:W4:Y:S01]  /*52f40*/  LDL.LU.64 R220, [R1+0xb40] ;  /* 0x000b400001dc7983 */ /* 0x000f220000300a00 */
[----:B------:R-:W-:-:S03]  /*52f50*/  IMAD.WIDE R84, R241, 0x4, R84 ;  /* 0x00000004f1547825 */ /* 0x000fc600078e0254 */
[----:B------:R1:W-:Y:S04]  /*52f60*/  STL.64 [R1+0x148], R88 ;  /* 0x0001485801007387 */ /* 0x0003e80000100a00 */
[----:B------:R-:W-:Y:S04]  /*52f70*/  LDGSTS.E [R81+-0x3f100], desc[UR48][R92.64], P6 ;  /* 0xc0f000005c517fae */ /* 0x000fe8000b121870 */
[----:B------:R1:W-:Y:S04]  /*52f80*/  STL.64 [R1+0x138], R86 ;  /* 0x0001385601007387 */ /* 0x0003e80000100a00 */
[----:B------:R-:W-:Y:S04]  /*52f90*/  LDGSTS.E [R80+-0x3ed00], desc[UR48][R88.64], P6 ;  /* 0xc130000058507fae */ /* 0x000fe8000b121870 */
[----:B------:R1:W-:Y:S04]  /*52fa0*/  LDGSTS.E [R79+-0x3e900], desc[UR48][R86.64], P6 ;  /* 0xc1700000564f7fae */ /* 0x0003e8000b121870 */
[----:B------:R2:W-:Y:S04]  /*52fb0*/  LDGSTS.E [R78+-0x3e500], desc[UR48][R84.64], P6 ;  /* 0xc1b00000544e7fae */ /* 0x0005e8000b121870 */
[----:B-1----:R-:W4:Y:S04]  /*52fc0*/  LDL.LU.64 R88, [R1+0xb48] ;  /* 0x000b480001587983 */ /* 0x002f280000300a00 */
[----:B------:R1:W-:Y:S01]  /*52fd0*/  STL.64 [R1+0x128], R84 ;  /* 0x0001285401007387 */ /* 0x0003e20000100a00 */
[----:B------:R-:W-:-:S03]  /*52fe0*/  IMAD.WIDE R86, R241, 0x4, R90 ;  /* 0x00000004f1567825 */ /* 0x000fc600078e025a */
[----:B------:R-:W4:Y:S04]  /*52ff0*/  LDL.LU.64 R90, [R1+0xb50] ;  /* 0x000b5000015a7983 */ /* 0x000f280000300a00 */
[----:B------:R1:W-:Y:S04]  /*53000*/  STL.64 [R1+0x118], R86 ;  /* 0x0001185601007387 */ /* 0x0003e80000100a00 */
[----:B------:R1:W-:Y:S01]  /*53010*/  LDGSTS.E [R81+-0x3e100], desc[UR48][R86.64], P6 ;  /* 0xc1f0000056517fae */ /* 0x0003e2000b121870 */
[----:B--2---:R-:W-:-:S03]  /*53020*/  IMAD.WIDE R92, R241, 0x4, R236 ;  /* 0x00000004f15c7825 */ /* 0x004fc600078e02ec */
[----:B------:R-:W2:Y:S04]  /*53030*/  LDL.LU.64 R236, [R1+0xb58] ;  /* 0x000b580001ec7983 */ /* 0x000ea80000300a00 */
[----:B------:R-:W-:Y:S01]  /*53040*/  LDGSTS.E [R80+-0x3dd00], desc[UR48][R92.64], P6 ;  /* 0xc23000005c507fae */ /* 0x000fe2000b121870 */
[----:B-1----:R-:W-:-:S03]  /*53050*/  IMAD.WIDE R84, R241, 0x4, R238 ;  /* 0x00000004f1547825 */ /* 0x002fc600078e02ee */
[----:B------:R-:W2:Y:S04]  /*53060*/  LDL.LU.64 R238, [R1+0xb60] ;  /* 0x000b600001ee7983 */ /* 0x000ea80000300a00 */
[----:B------:R-:W-:Y:S01]  /*53070*/  STL.64 [R1+0x108], R92 ;  /* 0x0001085c01007387 */ /* 0x000fe20000100a00 */
[----:B------:R-:W-:-:S03]  /*53080*/  IMAD.WIDE R86, R241, 0x4, R234 ;  /* 0x00000004f1567825 */ /* 0x000fc600078e02ea */
[----:B------:R3:W-:Y:S04]  /*53090*/  STL.64 [R1+0xf8], R84 ;  /* 0x0000f85401007387 */ /* 0x0007e80000100a00 */
[----:B------:R3:W-:Y:S04]  /*530a0*/  LDGSTS.E [R79+-0x3d900], desc[UR48][R84.64], P6 ;  /* 0xc2700000544f7fae */ /* 0x0007e8000b121870 */
[----:B------:R-:W2:Y:S04]  /*530b0*/  LDL.LU.64 R234, [R1+0xb68] ;  /* 0x000b680001ea7983 */ /* 0x000ea80000300a00 */
[----:B------:R4:W-:Y:S04]  /*530c0*/  STL.64 [R1+0xe8], R86 ;  /* 0x0000e85601007387 */ /* 0x0009e80000100a00 */
[----:B------:R4:W-:Y:S01]  /*530d0*/  LDGSTS.E [R78+-0x3d500], desc[UR48][R86.64], P6 ;  /* 0xc2b00000564e7fae */ /* 0x0009e2000b121870 */
[----:B---3--:R-:W-:-:S03]  /*530e0*/  IMAD.WIDE R84, R241, 0x4, R228 ;  /* 0x00000004f1547825 */ /* 0x008fc600078e02e4 */
[----:B------:R-:W3:Y:S04]  /*530f0*/  LDL.LU.64 R228, [R1+0xb70] ;  /* 0x000b700001e47983 */ /* 0x000ee80000300a00 */
[----:B------:R1:W-:Y:S01]  /*53100*/  STL.64 [R1+0xd8], R84 ;  /* 0x0000d85401007387 */ /* 0x0003e20000100a00 */
[----:B----4-:R-:W-:-:S03]  /*53110*/  IMAD.WIDE R86, R241, 0x4, R82 ;  /* 0x00000004f1567825 */ /* 0x010fc600078e0252 */
[----:B------:R-:W-:Y:S01]  /*53120*/  LDGSTS.E [R81+-0x3d100], desc[UR48][R84.64], P6 ;  /* 0xc2f0000054517fae */ /* 0x000fe2000b121870 */
[----:B------:R-:W-:-:S03]  /*53130*/  IMAD.WIDE R82, R241, 0x4, R220 ;  /* 0x00000004f1527825 */ /* 0x000fc600078e02dc */
[----:B------:R4:W-:Y:S04]  /*53140*/  LDGSTS.E [R80+-0x3cd00], desc[UR48][R86.64], P6 ;  /* 0xc330000056507fae */ /* 0x0009e8000b121870 */
[----:B------:R-:W3:Y:S04]  /*53150*/  LDL.LU.64 R220, [R1+0xb78] ;  /* 0x000b780001dc7983 */ /* 0x000ee80000300a00 */
[----:B------:R-:W-:Y:S04]  /*53160*/  STL.64 [R1+0xc8], R86 ;  /* 0x0000c85601007387 */ /* 0x000fe80000100a00 */
[----:B-1----:R-:W3:Y:S04]  /*53170*/  LDL.LU.64 R84, [R1+0xb80] ;  /* 0x000b800001547983 */ /* 0x002ee80000300a00 */
[----:B------:R1:W-:Y:S04]  /*53180*/  STL.64 [R1+0xb8], R82 ;  /* 0x0000b85201007387 */ /* 0x0003e80000100a00 */
[----:B------:R-:W-:Y:S01]  /*53190*/  LDGSTS.E [R79+-0x3c900], desc[UR48][R82.64], P6 ;  /* 0xc3700000524f7fae */ /* 0x000fe2000b121870 */
[----:B------:R-:W-:-:S03]  /*531a0*/  IMAD.WIDE R88, R241, 0x4, R88 ;  /* 0x00000004f1587825 */ /* 0x000fc600078e0258 */
[----:B-1----:R-:W3:Y:S01]  /*531b0*/  LDL.LU.64 R82, [R1+0xb88] ;  /* 0x000b880001527983 */ /* 0x002ee20000300a00 */
[----:B----4-:R-:W-:-:S03]  /*531c0*/  IMAD.WIDE R86, R241, 0x4, R90 ;  /* 0x00000004f1567825 */ /* 0x010fc600078e025a */
[----:B------:R1:W-:Y:S04]  /*531d0*/  STL.64 [R1+0xa8], R88 ;  /* 0x0000a85801007387 */ /* 0x0003e80000100a00 */
[----:B------:R-:W4:Y:S04]  /*531e0*/  LDL.LU.64 R90, [R1+0xb90] ;  /* 0x000b9000015a7983 */ /* 0x000f280000300a00 */
[----:B------:R1:W-:Y:S04]  /*531f0*/  STL.64 [R1+0x98], R86 ;  /* 0x0000985601007387 */ /* 0x0003e80000100a00 */
[----:B------:R1:W-:Y:S04]  /*53200*/  LDGSTS.E [R78+-0x3c500], desc[UR48][R88.64], P6 ;  /* 0xc3b00000584e7fae */ /* 0x0003e8000b121870 */
[----:B------:R1:W-:Y:S01]  /*53210*/  LDGSTS.E [R81+-0x3c100], desc[UR48][R86.64], P6 ;  /* 0xc3f0000056517fae */ /* 0x0003e2000b121870 */
[----:B--2---:R-:W-:-:S03]  /*53220*/  IMAD.WIDE R92, R241, 0x4, R236 ;  /* 0x00000004f15c7825 */ /* 0x004fc600078e02ec */
[----:B------:R-:W2:Y:S04]  /*53230*/  LDL.LU.64 R236, [R1+0xb98] ;  /* 0x000b980001ec7983 */ /* 0x000ea80000300a00 */
[----:B------:R-:W-:Y:S04]  /*53240*/  STL.64 [R1+0x88], R92 ;  /* 0x0000885c01007387 */ /* 0x000fe80000100a00 */
[----:B------:R-:W-:Y:S01]  /*53250*/  LDGSTS.E [R80+-0x3bd00], desc[UR48][R92.64], P6 ;  /* 0xc43000005c507fae */ /* 0x000fe2000b121870 */
[----:B-1----:R-:W-:-:S03]  /*53260*/  IMAD.WIDE R88, R241, 0x4, R238 ;  /* 0x00000004f1587825 */ /* 0x002fc600078e02ee */
[----:B------:R-:W2:Y:S04]  /*53270*/  LDL.LU.64 R238, [R1+0xba0] ;  /* 0x000ba00001ee7983 */ /* 0x000ea80000300a00 */
[----:B------:R3:W-:Y:S04]  /*53280*/  STL.64 [R1+0x78], R88 ;  /* 0x0000785801007387 */ /* 0x0007e80000100a00 */
[----:B------:R3:W-:Y:S01]  /*53290*/  LDGSTS.E [R79+-0x3b900], desc[UR48][R88.64], P6 ;  /* 0xc4700000584f7fae */ /* 0x0007e2000b121870 */
[----:B------:R-:W-:-:S03]  /*532a0*/  IMAD.WIDE R86, R241, 0x4, R234 ;  /* 0x00000004f1567825 */ /* 0x000fc600078e02ea */
[----:B------:R-:W2:Y:S04]  /*532b0*/  LDL.LU.64 R234, [R1+0xba8] ;  /* 0x000ba80001ea7983 */ /* 0x000ea80000300a00 */
[----:B------:R1:W-:Y:S04]  /*532c0*/  STL.64 [R1+0x68], R86 ;  /* 0x0000685601007387 */ /* 0x0003e80000100a00 */
[----:B------:R1:W-:Y:S01]  /*532d0*/  LDGSTS.E [R78+-0x3b500], desc[UR48][R86.64], P6 ;  /* 0xc4b00000564e7fae */ /* 0x0003e2000b121870 */
[----:B---3--:R-:W-:-:S03]  /*532e0*/  IMAD.WIDE R88, R241, 0x4, R228 ;  /* 0x00000004f1587825 */ /* 0x008fc600078e02e4 */
[----:B------:R-:W3:Y:S04]  /*532f0*/  LDL.LU.64 R228, [R1+0xbb0] ;  /* 0x000bb00001e47983 */ /* 0x000ee80000300a00 */
[----:B------:R1:W-:Y:S04]  /*53300*/  STL.64 [R1+0x58], R88 ;  /* 0x0000585801007387 */ /* 0x0003e80000100a00 */
[----:B------:R-:W-:Y:S01]  /*53310*/  LDGSTS.E [R81+-0x3b100], desc[UR48][R88.64], P6 ;  /* 0xc4f0000058517fae */ /* 0x000fe2000b121870 */
[----:B------:R-:W-:-:S03]  /*53320*/  IMAD.WIDE R92, R241, 0x4, R220 ;  /* 0x00000004f15c7825 */ /* 0x000fc600078e02dc */
[----:B------:R-:W3:Y:S04]  /*53330*/  LDL.LU.64 R220, [R1+0xbb8] ;  /* 0x000bb80001dc7983 */ /* 0x000ee80000300a00 */
[----:B------:R4:W-:Y:S01]  /*53340*/  LDGSTS.E [R80+-0x3ad00], desc[UR48][R92.64], P6 ;  /* 0xc53000005c507fae */ /* 0x0009e2000b121870 */
[----:B-1----:R-:W-:-:S03]  /*53350*/  IMAD.WIDE R86, R241, 0x4, R84 ;  /* 0x00000004f1567825 */ /* 0x002fc600078e0254 */
[----:B------:R-:W3:Y:S04]  /*53360*/  LDL.LU.64 R84, [R1+0xbc0] ;  /* 0x000bc00001547983 */ /* 0x000ee80000300a00 */
[----:B------:R4:W-:Y:S04]  /*53370*/  STL.64 [R1+0x48], R92 ;  /* 0x0000485c01007387 */ /* 0x0009e80000100a00 */
[----:B------:R-:W-:Y:S04]  /*53380*/  STL.64 [R1+0x38], R86 ;  /* 0x0000385601007387 */ /* 0x000fe80000100a00 */
[----:B------:R-:W3:Y:S04]  /*53390*/  LDL.LU.64 R88, [R1+0xbc8] ;  /* 0x000bc80001587983 */ /* 0x000ee80000300a00 */
[----:B------:R-:W-:Y:S01]  /*533a0*/  LDGSTS.E [R79+-0x3a900], desc[UR48][R86.64], P6 ;  /* 0xc5700000564f7fae */ /* 0x000fe2000b121870 */
[----:B------:R-:W-:-:S05]  /*533b0*/  IMAD.WIDE R82, R241, 0x4, R82 ;  /* 0x00000004f1527825 */ /* 0x000fca00078e0252 */
[----:B------:R2:W-:Y:S01]  /*533c0*/  STL.64 [R1+0x28], R82 ;  /* 0x0000285201007387 */ /* 0x0005e20000100a00 */
[----:B----4-:R-:W-:-:S03]  /*533d0*/  IMAD.WIDE R92, R241, 0x4, R90 ;  /* 0x00000004f15c7825 */ /* 0x010fc600078e025a */
[----:B------:R2:W-:Y:S04]  /*533e0*/  LDGSTS.E [R78+-0x3a500], desc[UR48][R82.64], P6 ;  /* 0xc5b00000524e7fae */ /* 0x0005e8000b121870 */
[----:B------:R-:W4:Y:S04]  /*533f0*/  LDL.LU.64 R90, [R1+0xbd0] ;  /* 0x000bd000015a7983 */ /* 0x000f280000300a00 */
[----:B------:R-:W-:Y:S04]  /*53400*/  STL.64 [R1+0x18], R92 ;  /* 0x0000185c01007387 */ /* 0x000fe80000100a00 */
[----:B------:R-:W-:Y:S01]  /*53410*/  LDGSTS.E [R81+-0x3a100], desc[UR48][R92.64], P6 ;  /* 0xc5f000005c517fae */ /* 0x000fe2000b121870 */
[----:B--2---:R-:W-:-:S03]  /*53420*/  IMAD.WIDE R82, R241, 0x4, R236 ;  /* 0x00000004f1527825 */ /* 0x004fc600078e02ec */
[----:B------:R-:W2:Y:S04]  /*53430*/  LDL.LU.64 R236, [R1+0xbd8] ;  /* 0x000bd80001ec7983 */ /* 0x000ea80000300a00 */
[----:B------:R-:W4:Y:S04]  /*53440*/  LDL.LU.64 R86, [R1+0xbe0] ;  /* 0x000be00001567983 */ /* 0x000f280000300a00 */
[----:B------:R1:W-:Y:S04]  /*53450*/  STL.64 [R1+0x8], R82 ;  /* 0x0000085201007387 */ /* 0x0003e80000100a00 */
[----:B------:R-:W4:Y:S04]  /*53460*/  LDL.LU.64 R96, [R1+0xbe8] ;  /* 0x000be80001607983 */ /* 0x000f280000300a00 */
[----:B------:R-:W4:Y:S04]  /*53470*/  LDL.LU.64 R98, [R1+0xbf0] ;  /* 0x000bf00001627983 */ /* 0x000f280000300a00 */
[----:B------:R1:W-:Y:S01]  /*53480*/  LDGSTS.E [R80+-0x39d00], desc[UR48][R82.64], P6 ;  /* 0xc630000052507fae */ /* 0x0003e2000b121870 */
[----:B------:R-:W-:-:S04]  /*53490*/  IMAD.WIDE R238, R241, 0x4, R238 ;  /* 0x00000004f1ee7825 */ /* 0x000fc800078e02ee */
[C---:B-1----:R-:W-:Y:S01]  /*534a0*/  VIADD R83, R250.reuse, 0x100000 ;  /* 0x00100000fa537836 */ /* 0x042fe20000000000 */
[----:B------:R-:W-:Y:S01]  /*534b0*/  LDGSTS.E [R79+-0x39900], desc[UR48][R238.64], P6 ;  /* 0xc6700000ee4f7fae */ /* 0x000fe2000b121870 */
[----:B------:R-:W-:Y:S02]  /*534c0*/  VIADD R82, R250, 0x100000 ;  /* 0x00100000fa527836 */ /* 0x000fe40000000000 */
[----:B------:R-:W-:-:S05]  /*534d0*/  IMAD.WIDE R234, R241, 0x4, R234 ;  /* 0x00000004f1ea7825 */ /* 0x000fca00078e02ea */
[----:B------:R1:W-:Y:S01]  /*534e0*/  LDGSTS.E [R78+-0x39500], desc[UR48][R234.64], P6 ;  /* 0xc6b00000ea4e7fae */ /* 0x0003e2000b121870 */
[----:B---3--:R-:W-:-:S05]  /*534f0*/  IMAD.WIDE R228, R241, 0x4, R228 ;  /* 0x00000004f1e47825 */ /* 0x008fca00078e02e4 */
[----:B------:R3:W-:Y:S01]  /*53500*/  LDGSTS.E [R80+-0x39100], desc[UR48][R228.64], P6 ;  /* 0xc6f00000e4507fae */ /* 0x0007e2000b121870 */
[----:B------:R-:W-:-:S03]  /*53510*/  IMAD.WIDE R222, R241, 0x4, R220 ;  /* 0x00000004f1de7825 */ /* 0x000fc600078e02dc */
[----:B------:R-:W4:Y:S04]  /*53520*/  LDL.LU.64 R220, [R1+0xbf8] ;  /* 0x000bf80001dc7983 */ /* 0x000f280000300a00 */
[----:B------:R-:W4:Y:S01]  /*53530*/  LDL.LU.64 R94, [R1+0xc00] ;  /* 0x000c0000015e7983 */ /* 0x000f220000300a00 */
[----:B-1----:R-:W-:-:S03]  /*53540*/  IMAD.WIDE R78, R241, 0x4, R84 ;  /* 0x00000004f14e7825 */ /* 0x002fc600078e0254 */
[----:B------:R-:W4:Y:S01]  /*53550*/  LDL.LU.64 R104, [R1+0xc08] ;  /* 0x000c080001687983 */ /* 0x000f220000300a00 */
[----:B------:R-:W-:-:S03]  /*53560*/  VIADD R84, R250, 0x100000 ;  /* 0x00100000fa547836 */ /* 0x000fc60000000000 */
[----:B------:R-:W-:Y:S04]  /*53570*/  LDGSTS.E [R83+-0x38d00], desc[UR48][R222.64], P6 ;  /* 0xc7300000de537fae */ /* 0x000fe8000b121870 */
[----:B------:R-:W-:Y:S01]  /*53580*/  LDGSTS.E [R82+-0x38900], desc[UR48][R78.64], P6 ;  /* 0xc77000004e527fae */ /* 0x000fe2000b121870 */
[----:B---3--:R-:W-:-:S03]  /*53590*/  IMAD.WIDE R80, R241, 0x4, R88 ;  /* 0x00000004f1507825 */ /* 0x008fc600078e0258 */
[----:B------:R-:W3:Y:S04]  /*535a0*/  LDL.LU.64 R106, [R1+0xc10] ;  /* 0x000c1000016a7983 */ /* 0x000ee80000300a00 */
[----:B------:R2:W-:Y:S02]  /*535b0*/  LDGSTS.E [R84+-0x38500], desc[UR48][R80.64], P6 ;  /* 0xc7b0000050547fae */ /* 0x0005e4000b121870 */
[----:B--2---:R-:W-:Y:S02]  /*535c0*/  IMAD.WIDE R84, R241, 0x4, R236 ;  /* 0x00000004f1547825 */ /* 0x004fe400078e02ec */
[----:B------:R-:W2:Y:S02]  /*535d0*/  LDL.LU.64 R236, [R1+0xc18] ;  /* 0x000c180001ec7983 */ /* 0x000ea40000300a00 */
[----:B------:R-:W-:-:S02]  /*535e0*/  VIADD R88, R250, 0x100000 ;  /* 0x00100000fa587836 */ /* 0x000fc40000000000 */
[C---:B----4-:R-:W-:Y:S01]  /*535f0*/  IMAD.WIDE R82, R241.reuse, 0x4, R90 ;  /* 0x00000004f1527825 */ /* 0x050fe200078e025a */
[C---:B------:R-:W-:Y:S01]  /*53600*/  IADD3 R90, R250.reuse, 0x100000, RZ ;  /* 0x00100000fa5a7810 */ /* 0x040fe20007ffe0ff */
[----:B------:R-:W4:Y:S02]  /*53610*/  LDL.LU.64 R102, [R1+0xc20] ;  /* 0x000c200001667983 */ /* 0x000f240000300a00 */
[C---:B------:R-:W-:Y:S02]  /*53620*/  VIADD R91, R250.reuse, 0x100000 ;  /* 0x00100000fa5b7836 */ /* 0x040fe40000000000 */
[C---:B------:R-:W-:Y:S01]  /*53630*/  IMAD.WIDE R86, R241.reuse, 0x4, R86 ;  /* 0x00000004f1567825 */ /* 0x040fe200078e0256 */
[----:B------:R1:W-:Y:S03]  /*53640*/  LDGSTS.E [R88+-0x38100], desc[UR48][R82.64], P6 ;  /* 0xc7f0000052587fae */ /* 0x0003e6000b121870 */
[----:B------:R-:W-:Y:S01]  /*53650*/  VIADD R92, R250, 0x100000 ;  /* 0x00100000fa5c7836 */ /* 0x000fe20000000000 */
[----:B------:R-:W4:Y:S04]  /*53660*/  LDL.LU.64 R112, [R1+0xc30] ;  /* 0x000c300001707983 */ /* 0x000f280000300a00 */
[----:B------:R-:W-:Y:S01]  /*53670*/  LDGSTS.E [R91+-0x1fd00], desc[UR48][R84.64], P6 ;  /* 0xe0300000545b7fae */ /* 0x000fe2000b121870 */
[----:B-1----:R-:W-:-:S03]  /*53680*/  IMAD.WIDE R88, R241, 0x4, R96 ;  /* 0x00000004f1587825 */ /* 0x002fc600078e0260 */
[----:B------:R1:W-:Y:S04]  /*53690*/  LDGSTS.E [R90+-0x1f900], desc[UR48][R86.64], P6 ;  /* 0xe0700000565a7fae */ /* 0x0003e8000b121870 */
[----:B------:R1:W-:Y:S04]  /*536a0*/  LDGSTS.E [R92+-0x1f500], desc[UR48][R88.64], P6 ;  /* 0xe0b00000585c7fae */ /* 0x0003e8000b121870 */
[----:B------:R-:W4:Y:S01]  /*536b0*/  LDL.LU.64 R114, [R1+0xc38] ;  /* 0x000c380001727983 */ /* 0x000f220000300a00 */
[----:B------:R-:W-:Y:S02]  /*536c0*/  VIADD R96, R250, 0x100000 ;  /* 0x00100000fa607836 */ /* 0x000fe40000000000 */
[----:B-1----:R-:W-:-:S04]  /*536d0*/  IMAD.WIDE R90, R241, 0x4, R98 ;  /* 0x00000004f15a7825 */ /* 0x002fc800078e0262 */
[C---:B------:R-:W-:Y:S01]  /*536e0*/  VIADD R99, R250.reuse, 0x100000 ;  /* 0x00100000fa637836 */ /* 0x040fe20000000000 */
[----:B------:R1:W-:Y:S01]  /*536f0*/  LDGSTS.E [R96+-0x1f100], desc[UR48][R90.64], P6 ;  /* 0xe0f000005a607fae */ /* 0x0003e2000b121870 */
[C---:B------:R-:W-:Y:S02]  /*53700*/  VIADD R98, R250.reuse, 0x100000 ;  /* 0x00100000fa627836 */ /* 0x040fe40000000000 */
[----:B------:R-:W-:Y:S02]  /*53710*/  VIADD R100, R250, 0x100000 ;  /* 0x00100000fa647836 */ /* 0x000fe40000000000 */
[C---:B------:R-:W-:Y:S02]  /*53720*/  IMAD.WIDE R92, R241.reuse, 0x4, R220 ;  /* 0x00000004f15c7825 */ /* 0x040fe400078e02dc */
[----:B------:R-:W4:Y:S02]  /*53730*/  LDL.LU.64 R220, [R1+0xc40] ;  /* 0x000c400001dc7983 */ /* 0x000f240000300a00 */
[----:B------:R-:W-:-:S02]  /*53740*/  IMAD.WIDE R94, R241, 0x4, R94 ;  /* 0x00000004f15e7825 */ /* 0x000fc400078e025e */
[----:B------:R-:W4:Y:S02]  /*53750*/  LDL.LU.64 R110, [R1+0xc48] ;  /* 0x000c4800016e7983 */ /* 0x000f240000300a00 */
[C---:B-1----:R-:W-:Y:S02]  /*53760*/  IMAD.WIDE R96, R241.reuse, 0x4, R104 ;  /* 0x00000004f1607825 */ /* 0x042fe400078e0268 */
[----:B------:R-:W4:Y:S04]  /*53770*/  LDL.LU.64 R120, [R1+0xc50] ;  /* 0x000c500001787983 */ /* 0x000f280000300a00 */
[----:B------:R-:W-:Y:S04]  /*53780*/  LDGSTS.E [R99+-0x1ed00], desc[UR48][R92.64], P6 ;  /* 0xe13000005c637fae */ /* 0x000fe8000b121870 */
[----:B------:R-:W-:Y:S04]  /*53790*/  LDGSTS.E [R98+-0x1e900], desc[UR48][R94.64], P6 ;  /* 0xe17000005e627fae */ /* 0x000fe8000b121870 */
[----:B------:R2:W-:Y:S04]  /*537a0*/  LDGSTS.E [R100+-0x1e500], desc[UR48][R96.64], P6 ;  /* 0xe1b0000060647fae */ /* 0x0005e8000b121870 */
[----:B------:R-:W4:Y:S01]  /*537b0*/  LDL.LU.64 R122, [R1+0xc58] ;  /* 0x000c5800017a7983 */ /* 0x000f220000300a00 */
[----:B--2---:R-:W-:-:S03]  /*537c0*/  IMAD.WIDE R100, R241, 0x4, R236 ;  /* 0x00000004f1647825 */ /* 0x004fc600078e02ec */
[----:B------:R-:W2:Y:S01]  /*537d0*/  LDL.LU.64 R236, [R1+0xc60] ;  /* 0x000c600001ec7983 */ /* 0x000ea20000300a00 */
[C---:B------:R-:W-:Y:S02]  /*537e0*/  VIADD R104, R250.reuse, 0x100000 ;  /* 0x00100000fa687836 */ /* 0x040fe40000000000 */
[C---:B---3--:R-:W-:Y:S01]  /*537f0*/  IMAD.WIDE R98, R241.reuse, 0x4, R106 ;  /* 0x00000004f1627825 */ /* 0x048fe200078e026a */
[C---:B------:R-:W-:Y:S01]  /*53800*/  IADD3 R106, R250.reuse, 0x100000, RZ ;  /* 0x00100000fa6a7810 */ /* 0x040fe20007ffe0ff */
[----:B------:R-:W3:Y:S02]  /*53810*/  LDL.LU.64 R118, [R1+0xc68] ;  /* 0x000c680001767983 */ /* 0x000ee40000300a00 */
[C---:B------:R-:W-:Y:S02]  /*53820*/  VIADD R107, R250.reuse, 0x100000 ;  /* 0x00100000fa6b7836 */ /* 0x040fe40000000000 */
[C---:B----4-:R-:W-:Y:S01]  /*53830*/  IMAD.WIDE R102, R241.reuse, 0x4, R102 ;  /* 0x00000004f1667825 */ /* 0x050fe200078e0266 */
        /* <DEDUP_REMOVED lines=27> */
[C---:B------:R-:W-:Y:S01]  /*539f0*/  IMAD.WIDE R114, R241.reuse, 0x4, R122 ;  /* 0x00000004f1727825 */ /* 0x040fe200078e027a */
[C---:B------:R-:W-:Y:S01]  /*53a00*/  IADD3 R122, R250.reuse, 0x100000, RZ ;  /* 0x00100000fa7a7810 */ /* 0x040fe20007ffe0ff */
[----:B------:R-:W2:Y:S02]  /*53a10*/  LDL.LU.64 R134, [R1+0xca8] ;  /* 0x000ca80001867983 */ /* 0x000ea40000300a00 */
[C---:B------:R-:W-:Y:S02]  /*53a20*/  VIADD R123, R250.reuse, 0x100000 ;  /* 0x00100000fa7b7836 */ /* 0x040fe40000000000 */
[C---:B---3--:R-:W-:Y:S01]  /*53a30*/  IMAD.WIDE R118, R241.reuse, 0x4, R118 ;  /* 0x00000004f1767825 */ /* 0x048fe200078e0276 */
[----:B------:R4:W-:Y:S03]  /*53a40*/  LDGSTS.E [R120+-0x1c100], desc[UR48][R114.64], P6 ;  /* 0xe3f0000072787fae */ /* 0x0009e6000b121870 */
[----:B------:R-:W-:Y:S01]  /*53a50*/  VIADD R124, R250, 0x100000 ;  /* 0x00100000fa7c7836 */ /* 0x000fe20000000000 */
[----:B------:R-:W3:Y:S04]  /*53a60*/  LDL.LU.64 R144, [R1+0xcb0] ;  /* 0x000cb00001907983 */ /* 0x000ee80000300a00 */
[----:B------:R-:W-:Y:S01]  /*53a70*/  LDGSTS.E [R123+-0x1bd00], desc[UR48][R116.64], P6 ;  /* 0xe4300000747b7fae */ /* 0x000fe2000b121870 */
[----:B----4-:R-:W-:-:S03]  /*53a80*/  IMAD.WIDE R120, R241, 0x4, R128 ;  /* 0x00000004f1787825 */ /* 0x010fc600078e0280 */
[----:B------:R1:W-:Y:S04]  /*53a90*/  LDGSTS.E [R122+-0x1b900], desc[UR48][R118.64], P6 ;  /* 0xe4700000767a7fae */ /* 0x0003e8000b121870 */
[----:B------:R-:W4:Y:S04]  /*53aa0*/  LDL.LU.64 R146, [R1+0xcb8] ;  /* 0x000cb80001927983 */ /* 0x000f280000300a00 */
[----:B------:R1:W-:Y:S04]  /*53ab0*/  LDGSTS.E [R124+-0x1b500], desc[UR48][R120.64], P6 ;  /* 0xe4b00000787c7fae */ /* 0x0003e8000b121870 */
[----:B------:R-:W4:Y:S01]  /*53ac0*/  LDL.LU.64 R142, [R1+0xcd0] ;  /* 0x000cd000018e7983 */ /* 0x000f220000300a00 */
[----:B------:R-:W-:-:S02]  /*53ad0*/  VIADD R128, R250, 0x100000 ;  /* 0x00100000fa807836 */ /* 0x000fc40000000000 */
        /* <DEDUP_REMOVED lines=8> */
[----:B------:R-:W-:Y:S02]  /*53b60*/  LDGSTS.E [R131+-0x1ad00], desc[UR48][R124.64], P6 ;  /* 0xe53000007c837fae */ /* 0x000fe4000b121870 */
[C---:B-1----:R-:W-:Y:S02]  /*53b70*/  IMAD.WIDE R128, R241.reuse, 0x4, R136 ;  /* 0x00000004f1807825 */ /* 0x042fe400078e0288 */
[----:B------:R-:W4:Y:S04]  /*53b80*/  LDL.LU.64 R150, [R1+0xc28] ;  /* 0x000c280001967983 */ /* 0x000f280000300a00 */
[----:B------:R-:W-:Y:S04]  /*53b90*/  LDGSTS.E [R130+-0x1a900], desc[UR48][R126.64], P6 ;  /* 0xe57000007e827fae */ /* 0x000fe8000b121870 */
[----:B------:R-:W4:Y:S04]  /*53ba0*/  LDL.LU.64 R160, [R1+0xb10] ;  /* 0x000b100001a07983 */ /* 0x000f280000300a00 */
        /* <DEDUP_REMOVED lines=9> */
[C---:B------:R-:W-:Y:S01]  /*53c40*/  IMAD.WIDE R134, R241.reuse, 0x4, R134 ;  /* 0x00000004f1867825 */ /* 0x040fe200078e0286 */
[----:B------:R3:W-:Y:S03]  /*53c50*/  LDGSTS.E [R136+-0x1a100], desc[UR48][R130.64], P6 ;  /* 0xe5f0000082887fae */ /* 0x0007e6000b121870 */
[----:B------:R-:W-:Y:S01]  /*53c60*/  VIADD R140, R250, 0x100000 ;  /* 0x00100000fa8c7836 */ /* 0x000fe20000000000 */
[----:B------:R-:W2:Y:S04]  /*53c70*/  LDL.LU.64 R158, [R1+0xce8] ;  /* 0x000ce800019e7983 */ /* 0x000ea80000300a00 */
[----:B------:R-:W-:Y:S01]  /*53c80*/  LDGSTS.E [R139+-0x19d00], desc[UR48][R132.64], P6 ;  /* 0xe6300000848b7fae */ /* 0x000fe2000b121870 */
[----:B---3--:R-:W-:-:S03]  /*53c90*/  IMAD.WIDE R136, R241, 0x4, R144 ;  /* 0x00000004f1887825 */ /* 0x008fc600078e0290 */
[----:B------:R-:W-:Y:S04]  /*53ca0*/  LDGSTS.E [R138+-0x19900], desc[UR48][R134.64], P6 ;  /* 0xe6700000868a7fae */ /* 0x000fe8000b121870 */
[----:B------:R4:W-:Y:S04]  /*53cb0*/  LDGSTS.E [R140+-0x19500], desc[UR48][R136.64], P6 ;  /* 0xe6b00000888c7fae */ /* 0x0009e8000b121870 */
[----:B------:R-:W3:Y:S01]  /*53cc0*/  LDL.LU.64 R156, [R1+0xcf0] ;  /* 0x000cf000019c7983 */ /* 0x000ee20000300a00 */
[----:B----4-:R-:W-:-:S04]  /*53cd0*/  IMAD.WIDE R140, R241, 0x4, R142 ;  /* 0x00000004f18c7825 */ /* 0x010fc800078e028e */
[----:B------:R-:W-:Y:S02]  /*53ce0*/  VIADD R144, R250, 0x100000 ;  /* 0x00100000fa907836 */ /* 0x000fe40000000000 */
[----:B------:R-:W-:-:S04]  /*53cf0*/  IMAD.WIDE R138, R241, 0x4, R146 ;  /* 0x00000004f18a7825 */ /* 0x000fc800078e0292 */
[C---:B------:R-:W-:Y:S01]  /*53d00*/  VIADD R147, R250.reuse, 0x100000 ;  /* 0x00100000fa937836 */ /* 0x040fe20000000000 */
[----:B------:R-:W-:Y:S01]  /*53d10*/  LDGSTS.E [R144+-0x19100], desc[UR48][R138.64], P6 ;  /* 0xe6f000008a907fae */ /* 0x000fe2000b121870 */
[----:B------:R-:W-:-:S03]  /*53d20*/  VIADD R146, R250, 0x100000 ;  /* 0x00100000fa927836 */ /* 0x000fc60000000000 */
[----:B------:R-:W-:Y:S01]  /*53d30*/  LDGSTS.E [R147+-0x18d00], desc[UR48][R140.64], P6 ;  /* 0xe73000008c937fae */ /* 0x000fe2000b121870 */
[----:B------:R-:W-:-:S03]  /*53d40*/  IMAD.WIDE R142, R241, 0x4, R220 ;  /* 0x00000004f18e7825 */ /* 0x000fc600078e02dc */
[----:B------:R-:W4:Y:S04]  /*53d50*/  LDL.LU.64 R220, [R1+0xcf8] ;  /* 0x000cf80001dc7983 */ /* 0x000f280000300a00 */
[----:B------:R-:W4:Y:S04]  /*53d60*/  LDL.LU.64 R162, [R1+0xd00] ;  /* 0x000d000001a27983 */ /* 0x000f280000300a00 */
[----:B------:R-:W4:Y:S04]  /*53d70*/  LDL.LU.64 R164, [R1+0xd08] ;  /* 0x000d080001a47983 */ /* 0x000f280000300a00 */
[----:B------:R1:W-:Y:S01]  /*53d80*/  LDGSTS.E [R146+-0x18900], desc[UR48][R142.64], P6 ;  /* 0xe77000008e927fae */ /* 0x0003e2000b121870 */
[----:B------:R-:W-:-:S04]  /*53d90*/  IMAD.WIDE R166, R241, 0x4, R152 ;  /* 0x00000004f1a67825 */ /* 0x000fc800078e0298 */
[C---:B-1----:R-:W-:Y:S02]  /*53da0*/  IMAD.WIDE R146, R241.reuse, 0x4, R160 ;  /* 0x00000004f1927825 */ /* 0x042fe400078e02a0 */
[----:B------:R-:W4:Y:S02]  /*53db0*/  LDL.LU.64 R160, [R1+0xd10] ;  /* 0x000d100001a07983 */ /* 0x000f240000300a00 */
[C---:B--2---:R-:W-:Y:S02]  /*53dc0*/  IMAD.WIDE R152, R241.reuse, 0x4, R236 ;  /* 0x00000004f1987825 */ /* 0x044fe400078e02ec */
[----:B------:R-:W2:Y:S02]  /*53dd0*/  LDL.LU.64 R236, [R1+0xd18] ;  /* 0x000d180001ec7983 */ /* 0x000ea40000300a00 */
[----:B------:R-:W-:Y:S02]  /*53de0*/  VIADD R148, R250, 0x100000 ;  /* 0x00100000fa947836 */ /* 0x000fe40000000000 */
[----:B------:R-:W-:Y:S01]  /*53df0*/  IMAD.WIDE R144, R241, 0x4, R150 ;  /* 0x00000004f1907825 */ /* 0x000fe200078e0296 */
[----:B------:R-:W-:-:S03]  /*53e00*/  IADD3 R149, R251, 0x100000, RZ ;  /* 0x00100000fb957810 */ /* 0x000fc60007ffe0ff */
[----:B------:R-:W-:Y:S01]  /*53e10*/  VIADD R151, R250, 0x100000 ;  /* 0x00100000fa977836 */ /* 0x000fe20000000000 */
[----:B------:R1:W-:Y:S01]  /*53e20*/  LDGSTS.E [R148+-0x18500], desc[UR48][R144.64], P6 ;  /* 0xe7b0000090947fae */ /* 0x0003e2000b121870 */
[----:B------:R-:W-:Y:S02]  /*53e30*/  VIADD R150, R251, 0x100000 ;  /* 0x00100000fb967836 */ /* 0x000fe40000000000 */
[C---:B------:R-:W-:Y:S01]  /*53e40*/  IMAD.WIDE R154, R241.reuse, 0x4, R154 ;  /* 0x00000004f19a7825 */ /* 0x040fe200078e029a */
[----:B------:R1:W-:Y:S03]  /*53e50*/  LDGSTS.E [R151+-0x18100], desc[UR48][R146.64], P6 ;  /* 0xe7f0000092977fae */ /* 0x0003e6000b121870 */
[----:B------:R-:W-:Y:S01]  /*53e60*/  IMAD.WIDE R168, R241, 0x4, R158 ;  /* 0x00000004f1a87825 */ /* 0x000fe200078e029e */
[----:B------:R3:W-:Y:S03]  /*53e70*/  STL.64 [R1+0x180], R166 ;  /* 0x000180a601007387 */ /* 0x0007e60000100a00 */
[C---:B-1----:R-:W-:Y:S01]  /*53e80*/  VIADD R148, R251.reuse, 0x100000 ;  /* 0x00100000fb947836 */ /* 0x042fe20000000000 */
[----:B------:R3:W-:Y:S04]  /*53e90*/  LDGSTS.E [R150+-0x3fc80], desc[UR48][R166.64], P6 ;  /* 0xc0380000a6967fae */ /* 0x0007e8000b121870 */
[----:B------:R1:W-:Y:S01]  /*53ea0*/  STL.64 [R1+0x170], R152 ;  /* 0x0001709801007387 */ /* 0x0003e20000100a00 */
[----:B------:R-:W-:-:S03]  /*53eb0*/  VIADD R151, R251, 0x100000 ;  /* 0x00100000fb977836 */ /* 0x000fc60000000000 */
[----:B------:R-:W-:Y:S04]  /*53ec0*/  LDGSTS.E [R149+-0x3f880], desc[UR48][R152.64], P6 ;  /* 0xc078000098957fae */ /* 0x000fe8000b121870 */
[----:B------:R-:W-:Y:S01]  /*53ed0*/  LDGSTS.E [R148+-0x3f480], desc[UR48][R154.64], P6 ;  /* 0xc0b800009a947fae */ /* 0x000fe2000b121870 */
[----:B---3--:R-:W-:-:S03]  /*53ee0*/  IMAD.WIDE R166, R241, 0x4, R156 ;  /* 0x00000004f1a67825 */ /* 0x008fc600078e029c */
[----:B------:R3:W-:Y:S04]  /*53ef0*/  LDGSTS.E [R151+-0x3f080], desc[UR48][R168.64], P6 ;  /* 0xc0f80000a8977fae */ /* 0x0007e8000b121870 */
[----:B-1----:R-:W2:Y:S04]  /*53f00*/  LDL.LU.64 R152, [R1+0xd20] ;  /* 0x000d200001987983 */ /* 0x002ea80000300a00 */
[----:B------:R1:W-:Y:S04]  /*53f10*/  STL.64 [R1+0x160], R154 ;  /* 0x0001609a01007387 */ /* 0x0003e80000100a00 */
[----:B------:R3:W-:Y:S04]  /*53f20*/  LDGSTS.E [R150+-0x3ec80], desc[UR48][R166.64], P6 ;  /* 0xc1380000a6967fae */ /* 0x0007e8000b121870 */
[----:B-1----:R-:W2:Y:S04]  /*53f30*/  LDL.LU.64 R154, [R1+0xd28] ;  /* 0x000d2800019a7983 */ /* 0x002ea80000300a00 */
[----:B------:R3:W-:Y:S04]  /*53f40*/  STL.64 [R1+0x150], R168 ;  /* 0x000150a801007387 */ /* 0x0007e80000100a00 */
[----:B------:R-:W2:Y:S01]  /*53f50*/  LDL.LU.64 R158, [R1+0xd30] ;  /* 0x000d3000019e7983 */ /* 0x000ea20000300a00 */
[----:B----4-:R-:W-:-:S03]  /*53f60*/  IMAD.WIDE R156, R241, 0x4, R220 ;  /* 0x00000004f19c7825 */ /* 0x010fc600078e02dc */
[----:B------:R-:W4:Y:S01]  /*53f70*/  LDL.LU.64 R220, [R1+0xd40] ;  /* 0x000d400001dc7983 */ /* 0x000f220000300a00 */
[----:B------:R-:W-:-:S03]  /*53f80*/  IMAD.WIDE R162, R241, 0x4, R162 ;  /* 0x00000004f1a27825 */ /* 0x000fc600078e02a2 */
[----:B------:R-:W-:Y:S01]  /*53f90*/  STL.64 [R1+0x140], R166 ;  /* 0x000140a601007387 */ /* 0x000fe20000100a00 */
[----:B---3--:R-:W-:-:S03]  /*53fa0*/  IMAD.WIDE R168, R241, 0x4, R164 ;  /* 0x00000004f1a87825 */ /* 0x008fc600078e02a4 */
[----:B------:R1:W-:Y:S04]  /*53fb0*/  STL.64 [R1+0x130], R156 ;  /* 0x0001309c01007387 */ /* 0x0003e80000100a00 */
[----:B------:R-:W-:Y:S04]  /*53fc0*/  LDGSTS.E [R149+-0x3e880], desc[UR48][R156.64], P6 ;  /* 0xc17800009c957fae */ /* 0x000fe8000b121870 */
[----:B------:R-:W-:Y:S04]  /*53fd0*/  LDGSTS.E [R148+-0x3e480], desc[UR48][R162.64], P6 ;  /* 0xc1b80000a2947fae */ /* 0x000fe8000b121870 */
[----:B------:R-:W-:Y:S04]  /*53fe0*/  LDGSTS.E [R151+-0x3e080], desc[UR48][R168.64], P6 ;  /* 0xc1f80000a8977fae */ /* 0x000fe8000b121870 */
[----:B-1----:R-:W3:Y:S04]  /*53ff0*/  LDL.LU.64 R156, [R1+0xd48] ;  /* 0x000d4800019c7983 */ /* 0x002ee80000300a00 */
[----:B------:R1:W-:Y:S04]  /*54000*/  STL.64 [R1+0x120], R162 ;  /* 0x000120a201007387 */ /* 0x0003e80000100a00 */
[----:B------:R-:W3:Y:S01]  /*54010*/  LDL.LU.64 R164, [R1+0xd50] ;  /* 0x000d500001a47983 */ /* 0x000ee20000300a00 */
[----:B------:R-:W-:-:S03]  /*54020*/  IMAD.WIDE R166, R241, 0x4, R160 ;  /* 0x00000004f1a67825 */ /* 0x000fc600078e02a0 */
[----:B------:R-:W-:Y:S04]  /*54030*/  STL.64 [R1+0x110], R168 ;  /* 0x000110a801007387 */ /* 0x000fe80000100a00 */
[----:B-1----:R-:W3:Y:S04]  /*54040*/  LDL.LU.64 R162, [R1+0xd58] ;  /* 0x000d580001a27983 */ /* 0x002ee80000300a00 */
[----:B------:R1:W-:Y:S01]  /*54050*/  LDGSTS.E [R150+-0x3dc80], desc[UR48][R166.64], P6 ;  /* 0xc2380000a6967fae */ /* 0x0003e2000b121870 */
[----:B--2---:R-:W-:-:S03]  /*54060*/  IMAD.WIDE R160, R241, 0x4, R236 ;  /* 0x00000004f1a07825 */ /* 0x004fc600078e02ec */
[----:B------:R-:W2:Y:S04]  /*54070*/  LDL.LU.64 R236, [R1+0xd60] ;  /* 0x000d600001ec7983 */ /* 0x000ea80000300a00 */
[----:B------:R-:W-:Y:S04]  /*54080*/  STL.64 [R1+0x100], R166 ;  /* 0x000100a601007387 */ /* 0x000fe80000100a00 */
[----:B------:R1:W-:Y:S04]  /*54090*/  STL.64 [R1+0xf0], R160 ;  /* 0x0000f0a001007387 */ /* 0x0003e80000100a00 */
[----:B------:R-:W-:Y:S04]  /*540a0*/  LDGSTS.E [R149+-0x3d880], desc[UR48][R160.64], P6 ;  /* 0xc2780000a0957fae */ /* 0x000fe8000b121870 */
[----:B-1----:R-:W2:Y:S01]  /*540b0*/  LDL.LU.64 R160, [R1+0xd68] ;  /* 0x000d680001a07983 */ /* 0x002ea20000300a00 */
[----:B------:R-:W-:-:S05]  /*540c0*/  IMAD.WIDE R152, R241, 0x4, R152 ;  /* 0x00000004f1987825 */ /* 0x000fca00078e0298 */
[----:B------:R1:W-:Y:S04]  /*540d0*/  STL.64 [R1+0xe0], R152 ;  /* 0x0000e09801007387 */ /* 0x0003e80000100a00 */
[----:B------:R-:W-:Y:S01]  /*540e0*/  LDGSTS.E [R148+-0x3d480], desc[UR48][R152.64], P6 ;  /* 0xc2b8000098947fae */ /* 0x000fe2000b121870 */
[----:B------:R-:W-:-:S03]  /*540f0*/  IMAD.WIDE R154, R241, 0x4, R154 ;  /* 0x00000004f19a7825 */ /* 0x000fc600078e029a */
[----:B-1----:R-:W2:Y:S01]  /*54100*/  LDL.LU.64 R152, [R1+0xd70] ;  /* 0x000d700001987983 */ /* 0x002ea20000300a00 */
[----:B------:R-:W-:-:S03]  /*54110*/  IMAD.WIDE R166, R241, 0x4, R158 ;  /* 0x00000004f1a67825 */ /* 0x000fc600078e029e */
[----:B------:R1:W-:Y:S04]  /*54120*/  STL.64 [R1+0xd0], R154 ;  /* 0x0000d09a01007387 */ /* 0x0003e80000100a00 */
[----:B------:R-:W-:Y:S04]  /*54130*/  LDGSTS.E [R151+-0x3d080], desc[UR48][R154.64], P6 ;  /* 0xc2f800009a977fae */ /* 0x000fe8000b121870 */
[----:B------:R3:W-:Y:S01]  /*54140*/  LDGSTS.E [R150+-0x3cc80], desc[UR48][R166.64], P6 ;  /* 0xc3380000a6967fae */ /* 0x0007e2000b121870 */
[----:B----4-:R-:W-:-:S03]  /*54150*/  IMAD.WIDE R158, R241, 0x4, R220 ;  /* 0x00000004f19e7825 */ /* 0x010fc600078e02dc */
[----:B------:R-:W4:Y:S04]  /*54160*/  LDL.LU.64 R220, [R1+0xd80] ;  /* 0x000d800001dc7983 */ /* 0x000f280000300a00 */
[----:B------:R-:W-:Y:S04]  /*54170*/  STL.64 [R1+0xc0], R166 ;  /* 0x0000c0a601007387 */ /* 0x000fe80000100a00 */
[----:B-1----:R-:W4:Y:S04]  /*54180*/  LDL.LU.64 R154, [R1+0xd88] ;  /* 0x000d8800019a7983 */ /* 0x002f280000300a00 */
[----:B------:R1:W-:Y:S04]  /*54190*/  STL.64 [R1+0xb0], R158 ;  /* 0x0000b09e01007387 */ /* 0x0003e80000100a00 */
[----:B------:R-:W-:Y:S01]  /*541a0*/  LDGSTS.E [R149+-0x3c880], desc[UR48][R158.64], P6 ;  /* 0xc37800009e957fae */ /* 0x000fe2000b121870 */
[----:B---3--:R-:W-:-:S05]  /*541b0*/  IMAD.WIDE R156, R241, 0x4, R156 ;  /* 0x00000004f19c7825 */ /* 0x008fca00078e029c */
[----:B------:R-:W-:Y:S01]  /*541c0*/  LDGSTS.E [R148+-0x3c480], desc[UR48][R156.64], P6 ;  /* 0xc3b800009c947fae */ /* 0x000fe2000b121870 */
[----:B------:R-:W-:-:S03]  /*541d0*/  IMAD.WIDE R168, R241, 0x4, R164 ;  /* 0x00000004f1a87825 */ /* 0x000fc600078e02a4 */
[----:B-1----:R-:W3:Y:S04]  /*541e0*/  LDL.LU.64 R158, [R1+0xd90] ;  /* 0x000d9000019e7983 */ /* 0x002ee80000300a00 */
[----:B------:R1:W-:Y:S01]  /*541f0*/  STL.64 [R1+0xa0], R156 ;  /* 0x0000a09c01007387 */ /* 0x0003e20000100a00 */
[----:B------:R-:W-:-:S03]  /*54200*/  IMAD.WIDE R166, R241, 0x4, R162 ;  /* 0x00000004f1a67825 */ /* 0x000fc600078e02a2 */
[----:B------:R-:W-:Y:S04]  /*54210*/  LDGSTS.E [R151+-0x3c080], desc[UR48][R168.64], P6 ;  /* 0xc3f80000a8977fae */ /* 0x000fe8000b121870 */
[----:B------:R-:W-:Y:S04]  /*54220*/  LDGSTS.E [R150+-0x3bc80], desc[UR48][R166.64], P6 ;  /* 0xc4380000a6967fae */ /* 0x000fe8000b121870 */
[----:B-1----:R-:W3:Y:S04]  /*54230*/  LDL.LU.64 R156, [R1+0xd98] ;  /* 0x000d9800019c7983 */ /* 0x002ee80000300a00 */
[----:B------:R-:W-:Y:S04]  /*54240*/  STL.64 [R1+0x90], R168 ;  /* 0x000090a801007387 */ /* 0x000fe80000100a00 */
[----:B------:R-:W3:Y:S04]  /*54250*/  LDL.LU.64 R162, [R1+0xda0] ;  /* 0x000da00001a27983 */ /* 0x000ee80000300a00 */
[----:B------:R1:W-:Y:S01]  /*54260*/  STL.64 [R1+0x80], R166 ;  /* 0x000080a601007387 */ /* 0x0003e20000100a00 */
[----:B--2---:R-:W-:-:S03]  /*54270*/  IMAD.WIDE R164, R241, 0x4, R236 ;  /* 0x00000004f1a47825 */ /* 0x004fc600078e02ec */
[----:B------:R-:W2:Y:S04]  /*54280*/  LDL.LU.64 R236, [R1+0xda8] ;  /* 0x000da80001ec7983 */ /* 0x000ea80000300a00 */
[----:B------:R1:W-:Y:S04]  /*54290*/  STL.64 [R1+0x70], R164 ;  /* 0x000070a401007387 */ /* 0x0003e80000100a00 */
[----:B-1----:R-:W2:Y:S04]  /*542a0*/  LDL.LU.64 R166, [R1+0xdb8] ;  /* 0x000db80001a67983 */ /* 0x002ea80000300a00 */
[----:B------:R1:W-:Y:S01]  /*542b0*/  LDGSTS.E [R149+-0x3b880], desc[UR48][R164.64], P6 ;  /* 0xc4780000a4957fae */ /* 0x0003e2000b121870 */
[----:B------:R-:W-:-:S05]  /*542c0*/  IMAD.WIDE R160, R241, 0x4, R160 ;  /* 0x00000004f1a07825 */ /* 0x000fca00078e02a0 */
[----:B------:R4:W-:Y:S04]  /*542d0*/  STL.64 [R1+0x60], R160 ;  /* 0x000060a001007387 */ /* 0x0009e80000100a00 */
[----:B------:R4:W-:Y:S01]  /*542e0*/  LDGSTS.E [R148+-0x3b480], desc[UR48][R160.64], P6 ;  /* 0xc4b80000a0947fae */ /* 0x0009e2000b121870 */
[----:B-1----:R-:W-:-:S03]  /*542f0*/  IMAD.WIDE R164, R241, 0x4, R152 ;  /* 0x00000004f1a47825 */ /* 0x002fc600078e0298 */
[----:B------:R-:W2:Y:S04]  /*54300*/  LDL.LU.64 R152, [R1+0xdc0] ;  /* 0x000dc00001987983 */ /* 0x000ea80000300a00 */
[----:B------:R3:W-:Y:S04]  /*54310*/  STL.64 [R1+0x50], R164 ;  /* 0x000050a401007387 */ /* 0x0007e80000100a00 */
[----:B------:R3:W-:Y:S01]  /*54320*/  LDGSTS.E [R151+-0x3b080], desc[UR48][R164.64], P6 ;  /* 0xc4f80000a4977fae */ /* 0x0007e2000b121870 */
[----:B----4-:R-:W-:-:S03]  /*54330*/  IMAD.WIDE R168, R241, 0x4, R220 ;  /* 0x00000004f1a87825 */ /* 0x010fc600078e02dc */
[----:B------:R-:W4:Y:S04]  /*54340*/  LDL.LU.64 R220, [R1+0xdc8] ;  /* 0x000dc80001dc7983 */ /* 0x000f280000300a00 */
[----:B------:R-:W-:Y:S01]  /*54350*/  LDGSTS.E [R150+-0x3ac80], desc[UR48][R168.64], P6 ;  /* 0xc5380000a8967fae */ /* 0x000fe2000b121870 */
[----:B------:R-:W-:-:S03]  /*54360*/  IMAD.WIDE R160, R241, 0x4, R154 ;  /* 0x00000004f1a07825 */ /* 0x000fc600078e029a */
[----:B------:R-:W4:Y:S04]  /*54370*/  LDL.LU.64 R154, [R1+0xdd0] ;  /* 0x000dd000019a7983 */ /* 0x000f280000300a00 */
[----:B------:R-:W-:Y:S04]  /*54380*/  STL.64 [R1+0x40], R168 ;  /* 0x000040a801007387 */ /* 0x000fe80000100a00 */
[----:B------:R1:W-:Y:S04]  /*54390*/  STL.64 [R1+0x30], R160 ;  /* 0x000030a001007387 */ /* 0x0003e80000100a00 */
[----:B------:R-:W-:Y:S01]  /*543a0*/  LDGSTS.E [R149+-0x3a880], desc[UR48][R160.64], P6 ;  /* 0xc5780000a0957fae */ /* 0x000fe2000b121870 */
[----:B---3--:R-:W-:-:S03]  /*543b0*/  IMAD.WIDE R164, R241, 0x4, R158 ;  /* 0x00000004f1a47825 */ /* 0x008fc600078e029e */
[----:B------:R-:W3:Y:S04]  /*543c0*/  LDL.LU.64 R158, [R1+0xdd8] ;  /* 0x000dd800019e7983 */ /* 0x000ee80000300a00 */
[----:B------:R1:W-:Y:S04]  /*543d0*/  STL.64 [R1+0x20], R164 ;  /* 0x000020a401007387 */ /* 0x0003e80000100a00 */
[----:B------:R1:W-:Y:S04]  /*543e0*/  LDGSTS.E [R148+-0x3a480], desc[UR48][R164.64], P6 ;  /* 0xc5b80000a4947fae */ /* 0x0003e8000b121870 */
[----:B-1----:R-:W3:Y:S01]  /*543f0*/  LDL.LU.64 R160, [R1+0xde0] ;  /* 0x000de00001a07983 */ /* 0x002ee20000300a00 */
[----:B------:R-:W-:-:S05]  /*54400*/  IMAD.WIDE R156, R241, 0x4, R156 ;  /* 0x00000004f19c7825 */ /* 0x000fca00078e029c */
[----:B------:R1:W-:Y:S01]  /*54410*/  STL.64 [R1+0x10], R156 ;  /* 0x0000109c01007387 */ /* 0x0003e20000100a00 */
[----:B------:R-:W-:-:S03]  /*54420*/  IMAD.WIDE R164, R241, 0x4, R162 ;  /* 0x00000004f1a47825 */ /* 0x000fc600078e02a2 */
[----:B------:R-:W-:Y:S04]  /*54430*/  LDGSTS.E [R151+-0x3a080], desc[UR48][R156.64], P6 ;  /* 0xc5f800009c977fae */ /* 0x000fe8000b121870 */
[----:B------:R-:W3:Y:S04]  /*54440*/  LDL.LU.64 R162, [R1+0xde8] ;  /* 0x000de80001a27983 */ /* 0x000ee80000300a00 */
[----:B------:R2:W-:Y:S04]  /*54450*/  STL.64 [R1], R164 ;  /* 0x000000a401007387 */ /* 0x0005e80000100a00 */
[----:B-1----:R-:W3:Y:S04]  /*54460*/  LDL.LU.64 R156, [R1+0xdf8] ;  /* 0x000df800019c7983 */ /* 0x002ee80000300a00 */
[----:B------:R-:W-:Y:S01]  /*54470*/  LDGSTS.E [R150+-0x39c80], desc[UR48][R164.64], P6 ;  /* 0xc6380000a4967fae */ /* 0x000fe2000b121870 */
[----:B--2---:R-:W-:-:S03]  /*54480*/  IMAD.WIDE R232, R241, 0x4, R166 ;  /* 0x00000004f1e87825 */ /* 0x004fc600078e02a6 */
[----:B------:R-:W2:Y:S04]  /*54490*/  LDL.LU.64 R166, [R1+0xe00] ;  /* 0x000e000001a67983 */ /* 0x000ea80000300a00 */
        /* <DEDUP_REMOVED lines=19> */
[----:B------:R-:W2:Y:S01]  /*545d0*/  LDL.LU.64 R206, [R1+0xeb8] ;  /* 0x000eb80001ce7983 */ /* 0x000ea20000300a00 */
[----:B------:R-:W-:-:S03]  /*545e0*/  IMAD.WIDE R236, R241, 0x4, R236 ;  /* 0x00000004f1ec7825 */ /* 0x000fc600078e02ec */
[----:B------:R-:W2:Y:S01]  /*545f0*/  LDL.LU.64 R208, [R1+0xec0] ;  /* 0x000ec00001d07983 */ /* 0x000ea20000300a00 */
[----:B------:R-:W-:-:S03]  /*54600*/  IMAD.WIDE R226, R241, 0x4, R152 ;  /* 0x00000004f1e27825 */ /* 0x000fc600078e0298 */
[----:B------:R-:W-:Y:S01]  /*54610*/  LDGSTS.E [R149+-0x39880], desc[UR48][R236.64], P6 ;  /* 0xc6780000ec957fae */ /* 0x000fe2000b121870 */
[----:B------:R-:W-:Y:S02]  /*54620*/  VIADD R153, R251, 0x100000 ;  /* 0x00100000fb997836 */ /* 0x000fe40000000000 */
[----:B----4-:R-:W-:Y:S01]  /*54630*/  IMAD.WIDE R220, R241, 0x4, R220 ;  /* 0x00000004f1dc7825 */ /* 0x010fe200078e02dc */
[----:B------:R1:W-:Y:S03]  /*54640*/  LDGSTS.E [R148+-0x39480], desc[UR48][R232.64], P6 ;  /* 0xc6b80000e8947fae */ /* 0x0003e6000b121870 */
[----:B------:R-:W-:Y:S01]  /*54650*/  VIADD R152, R251, 0x100000 ;  /* 0x00100000fb987836 */ /* 0x000fe20000000000 */
[----:B------:R3:W-:Y:S04]  /*54660*/  LDGSTS.E [R150+-0x39080], desc[UR48][R226.64], P6 ;  /* 0xc6f80000e2967fae */ /* 0x0007e8000b121870 */
[----:B------:R-:W-:Y:S01]  /*54670*/  LDGSTS.E [R153+-0x38c80], desc[UR48][R220.64], P6 ;  /* 0xc7380000dc997fae */ /* 0x000fe2000b121870 */
[----:B-1----:R-:W-:-:S03]  /*54680*/  IMAD.WIDE R148, R241, 0x4, R154 ;  /* 0x00000004f1947825 */ /* 0x002fc600078e029a */
[----:B------:R-:W4:Y:S01]  /*54690*/  LDL.LU.64 R204, [R1+0xed0] ;  /* 0x000ed00001cc7983 */ /* 0x000f220000300a00 */
[----:B------:R-:W-:-:S03]  /*546a0*/  VIADD R154, R251, 0x100000 ;  /* 0x00100000fb9a7836 */ /* 0x000fc60000000000 */
[----:B------:R1:W-:Y:S01]  /*546b0*/  LDGSTS.E [R152+-0x38880], desc[UR48][R148.64], P6 ;  /* 0xc778000094987fae */ /* 0x0003e2000b121870 */
[----:B---3--:R-:W-:-:S03]  /*546c0*/  IMAD.WIDE R150, R241, 0x4, R158 ;  /* 0x00000004f1967825 */ /* 0x008fc600078e029e */
[----:B------:R-:W3:Y:S01]  /*546d0*/  LDL.LU.64 R212, [R1+0xf00] ;  /* 0x000f000001d47983 */ /* 0x000ee20000300a00 */
[----:B------:R-:W-:-:S03]  /*546e0*/  VIADD R158, R251, 0x100000 ;  /* 0x00100000fb9e7836 */ /* 0x000fc60000000000 */
[----:B------:R1:W-:Y:S02]  /*546f0*/  LDGSTS.E [R154+-0x38480], desc[UR48][R150.64], P6 ;  /* 0xc7b80000969a7fae */ /* 0x0003e4000b121870 */
[----:B-1----:R-:W-:Y:S01]  /*54700*/  IMAD.WIDE R152, R241, 0x4, R160 ;  /* 0x00000004f1987825 */ /* 0x002fe200078e02a0 */
[C---:B------:R-:W-:Y:S01]  /*54710*/  IADD3 R160, R251.reuse, 0x100000, RZ ;  /* 0x00100000fba07810 */ /* 0x040fe20007ffe0ff */
[----:B------:R-:W3:Y:S02]  /*54720*/  LDL.LU.64 R214, [R1+0xef8] ;  /* 0x000ef80001d67983 */ /* 0x000ee40000300a00 */
[----:B------:R-:W-:Y:S02]  /*54730*/  VIADD R161, R251, 0x100000 ;  /* 0x00100000fba17836 */ /* 0x000fe40000000000 */
[----:B------:R2:W-:Y:S04]  /*54740*/  LDGSTS.E [R158+-0x38080], desc[UR48][R152.64], P6 ;  /* 0xc7f80000989e7fae */ /* 0x0005e8000b121870 */
[----:B------:R-:W3:Y:S01]  /*54750*/  LDL.LU.64 R216, [R1+0xef0] ;  /* 0x000ef00001d87983 */ /* 0x000ee20000300a00 */
[----:B------:R-:W-:-:S04]  /*54760*/  IMAD.WIDE R154, R241, 0x4, R162 ;  /* 0x00000004f19a7825 */ /* 0x000fc800078e02a2 */
[----:B------:R-:W-:Y:S01]  /*54770*/  VIADD R162, R251, 0x100000 ;  /* 0x00100000fba27836 */ /* 0x000fe20000000000 */
[----:B------:R-:W-:Y:S01]  /*54780*/  LDGSTS.E [R161+-0x1fc80], desc[UR48][R154.64], P6 ;  /* 0xe03800009aa17fae */ /* 0x000fe2000b121870 */
[----:B------:R-:W-:-:S05]  /*54790*/  IMAD.WIDE R156, R241, 0x4, R156 ;  /* 0x00000004f19c7825 */ /* 0x000fca00078e029c */
[----:B------:R1:W-:Y:S01]  /*547a0*/  LDGSTS.E [R160+-0x1f880], desc[UR48][R156.64], P6 ;  /* 0xe07800009ca07fae */ /* 0x0003e2000b121870 */
[----:B--2---:R-:W-:-:S04]  /*547b0*/  IMAD.WIDE R158, R241, 0x4, R166 ;  /* 0x00000004f19e7825 */ /* 0x004fc800078e02a6 */
[----:B------:R-:W-:Y:S01]  /*547c0*/  VIADD R166, R251, 0x100000 ;  /* 0x00100000fba67836 */ /* 0x000fe20000000000 */
[----:B------:R2:W-:Y:S01]  /*547d0*/  LDGSTS.E [R162+-0x1f480], desc[UR48][R158.64], P6 ;  /* 0xe0b800009ea27fae */ /* 0x0005e2000b121870 */
[----:B-1----:R-:W-:-:S04]  /*547e0*/  IMAD.WIDE R160, R241, 0x4, R168 ;  /* 0x00000004f1a07825 */ /* 0x002fc800078e02a8 */
[C---:B------:R-:W-:Y:S01]  /*547f0*/  VIADD R169, R251.reuse, 0x100000 ;  /* 0x00100000fba97836 */ /* 0x040fe20000000000 */
[----:B------:R1:W-:Y:S01]  /*54800*/  LDGSTS.E [R166+-0x1f080], desc[UR48][R160.64], P6 ;  /* 0xe0f80000a0a67fae */ /* 0x0003e2000b121870 */
[----:B------:R-:W-:Y:S02]  /*54810*/  VIADD R168, R251, 0x100000 ;  /* 0x00100000fba87836 */ /* 0x000fe40000000000 */
[----:B------:R-:W-:-:S04]  /*54820*/  IMAD.WIDE R164, R241, 0x4, R164 ;  /* 0x00000004f1a47825 */ /* 0x000fc800078e02a4 */
[----:B--2---:R-:W-:-:S04]  /*54830*/  IMAD.WIDE R162, R241, 0x4, R170 ;  /* 0x00000004f1a27825 */ /* 0x004fc800078e02aa */
[----:B------:R-:W-:Y:S01]  /*54840*/  VIADD R170, R251, 0x100000 ;  /* 0x00100000fbaa7836 */ /* 0x000fe20000000000 */
[----:B------:R-:W-:Y:S01]  /*54850*/  LDGSTS.E [R169+-0x1ec80], desc[UR48][R162.64], P6 ;  /* 0xe1380000a2a97fae */ /* 0x000fe2000b121870 */
[----:B-1----:R-:W-:-:S03]  /*54860*/  IMAD.WIDE R166, R241, 0x4, R174 ;  /* 0x00000004f1a67825 */ /* 0x002fc600078e02ae */
[----:B------:R1:W-:Y:S01]  /*54870*/  LDGSTS.E [R168+-0x1e880], desc[UR48][R164.64], P6 ;  /* 0xe1780000a4a87fae */ /* 0x0003e2000b121870 */
[----:B------:R-:W-:-:S03]  /*54880*/  VIADD R174, R251, 0x100000 ;  /* 0x00100000fbae7836 */ /* 0x000fc60000000000 */
[----:B------:R2:W-:Y:S01]  /*54890*/  LDGSTS.E [R170+-0x1e480], desc[UR48][R166.64], P6 ;  /* 0xe1b80000a6aa7fae */ /* 0x0005e2000b121870 */
[----:B------:R-:W-:-:S04]  /*548a0*/  IMAD.WIDE R172, R241, 0x4, R172 ;  /* 0x00000004f1ac7825 */ /* 0x000fc800078e02ac */
[----:B-1----:R-:W-:Y:S01]  /*548b0*/  IMAD.WIDE R168, R241, 0x4, R176 ;  /* 0x00000004f1a87825 */ /* 0x002fe200078e02b0 */
[----:B------:R-:W-:-:S03]  /*548c0*/  IADD3 R176, R251, 0x100000, RZ ;  /* 0x00100000fbb07810 */ /* 0x000fc60007ffe0ff */
[----:B------:R-:W-:Y:S01]  /*548d0*/  VIADD R177, R251, 0x100000 ;  /* 0x00100000fbb17836 */ /* 0x000fe20000000000 */
[----:B------:R1:W-:Y:S01]  /*548e0*/  LDGSTS.E [R174+-0x1e080], desc[UR48][R168.64], P6 ;  /* 0xe1f80000a8ae7fae */ /* 0x0003e2000b121870 */
[----:B--2---:R-:W-:-:S04]  /*548f0*/  IMAD.WIDE R170, R241, 0x4, R178 ;  /* 0x00000004f1aa7825 */ /* 0x004fc800078e02b2 */
[----:B------:R-:W-:Y:S01]  /*54900*/  VIADD R178, R251, 0x100000 ;  /* 0x00100000fbb27836 */ /* 0x000fe20000000000 */
[----:B------:R-:W-:Y:S04]  /*54910*/  LDGSTS.E [R177+-0x1dc80], desc[UR48][R170.64], P6 ;  /* 0xe2380000aab17fae */ /* 0x000fe8000b121870 */
[----:B------:R2:W-:Y:S01]  /*54920*/  LDGSTS.E [R176+-0x1d880], desc[UR48][R172.64], P6 ;  /* 0xe2780000acb07fae */ /* 0x0005e2000b121870 */
[----:B-1----:R-:W-:-:S04]  /*54930*/  IMAD.WIDE R174, R241, 0x4, R182 ;  /* 0x00000004f1ae7825 */ /* 0x002fc800078e02b6 */
[----:B------:R-:W-:Y:S01]  /*54940*/  VIADD R182, R251, 0x100000 ;  /* 0x00100000fbb67836 */ /* 0x000fe20000000000 */
[----:B------:R1:W-:Y:S01]  /*54950*/  LDGSTS.E [R178+-0x1d480], desc[UR48][R174.64], P6 ;  /* 0xe2b80000aeb27fae */ /* 0x0003e2000b121870 */
[----:B--2---:R-:W-:-:S04]  /*54960*/  IMAD.WIDE R176, R241, 0x4, R184 ;  /* 0x00000004f1b07825 */ /* 0x004fc800078e02b8 */
[C---:B------:R-:W-:Y:S01]  /*54970*/  VIADD R185, R251.reuse, 0x100000 ;  /* 0x00100000fbb97836 */ /* 0x040fe20000000000 */
[----:B------:R2:W-:Y:S01]  /*54980*/  LDGSTS.E [R182+-0x1d080], desc[UR48][R176.64], P6 ;  /* 0xe2f80000b0b67fae */ /* 0x0005e2000b121870 */
[----:B------:R-:W-:Y:S02]  /*54990*/  VIADD R184, R251, 0x100000 ;  /* 0x00100000fbb87836 */ /* 0x000fe40000000000 */
[----:B-1----:R-:W-:-:S04]  /*549a0*/  IMAD.WIDE R178, R241, 0x4, R186 ;  /* 0x00000004f1b27825 */ /* 0x002fc800078e02ba */
[----:B------:R-:W-:Y:S01]  /*549b0*/  IMAD.WIDE R180, R241, 0x4, R180 ;  /* 0x00000004f1b47825 */ /* 0x000fe200078e02b4 */
[----:B------:R-:W-:Y:S03]  /*549c0*/  LDGSTS.E [R185+-0x1cc80], desc[UR48][R178.64], P6 ;  /* 0xe3380000b2b97fae */ /* 0x000fe6000b121870 */
[----:B------:R-:W-:Y:S01]  /*549d0*/  VIADD R186, R251, 0x100000 ;  /* 0x00100000fbba7836 */ /* 0x000fe20000000000 */
[----:B------:R1:W-:Y:S01]  /*549e0*/  LDGSTS.E [R184+-0x1c880], desc[UR48][R180.64], P6 ;  /* 0xe3780000b4b87fae */ /* 0x0003e2000b121870 */
[----:B--2---:R-:W-:-:S04]  /*549f0*/  IMAD.WIDE R182, R241, 0x4, R190 ;  /* 0x00000004f1b67825 */ /* 0x004fc800078e02be */
[----:B------:R-:W-:Y:S01]  /*54a00*/  VIADD R190, R251, 0x100000 ;  /* 0x00100000fbbe7836 */ /* 0x000fe20000000000 */
        /* <DEDUP_REMOVED lines=22> */
[----:B--2---:R-:W-:-:S05]  /*54b70*/  IMAD.WIDE R198, R241, 0x4, R206 ;  /* 0x00000004f1c67825 */ /* 0x004fca00078e02ce */
[----:B------:R-:W-:Y:S04]  /*54b80*/  LDGSTS.E [R202+-0x1a480], desc[UR48][R198.64], P6 ;  /* 0xe5b80000c6ca7fae */ /* 0x000fe8000b121870 */
[----:B------:R-:W2:Y:S01]  /*54b90*/  LDL.LU.64 R202, [R1+0xec8] ;  /* 0x000ec80001ca7983 */ /* 0x000ea20000300a00 */
[----:B------:R-:W-:Y:S02]  /*54ba0*/  VIADD R206, R251, 0x100000 ;  /* 0x00100000fbce7836 */ /* 0x000fe40000000000 */
[----:B-1----:R-:W-:Y:S01]  /*54bb0*/  IMAD.WIDE R200, R241, 0x4, R208 ;  /* 0x00000004f1c87825 */ /* 0x002fe200078e02d0 */
[----:B------:R-:W-:-:S03]  /*54bc0*/  IADD3 R209, R251, 0x100000, RZ ;  /* 0x00100000fbd17810 */ /* 0x000fc60007ffe0ff */
[----:B------:R-:W-:Y:S01]  /*54bd0*/  VIADD R210, R251, 0x100000 ;  /* 0x00100000fbd27836 */ /* 0x000fe20000000000 */
[----:B------:R1:W-:Y:S01]  /*54be0*/  LDGSTS.E [R206+-0x1a080], desc[UR48][R200.64], P6 ;  /* 0xe5f80000c8ce7fae */ /* 0x0003e2000b121870 */
[----:B----4-:R-:W-:-:S04]  /*54bf0*/  IMAD.WIDE R204, R241, 0x4, R204 ;  /* 0x00000004f1cc7825 */ /* 0x010fc800078e02cc */
[----:B------:R-:W-:Y:S02]  /*54c00*/  VIADD R208, R251, 0x100000 ;  /* 0x00100000fbd07836 */ /* 0x000fe40000000000 */
[----:B-1----:R-:W-:-:S04]  /*54c10*/  IMAD.WIDE R206, R241, 0x4, R6 ;  /* 0x00000004f1ce7825 */ /* 0x002fc800078e0206 */
[----:B--2---:R-:W-:-:S05]  /*54c20*/  IMAD.WIDE R202, R241, 0x4, R202 ;  /* 0x00000004f1ca7825 */ /* 0x004fca00078e02ca */
[----:B------:R1:W-:Y:S04]  /*54c30*/  LDGSTS.E [R210+-0x19c80], desc[UR48][R202.64], P6 ;  /* 0xe6380000cad27fae */ /* 0x0003e8000b121870 */
[----:B------:R-:W-:Y:S04]  /*54c40*/  LDGSTS.E [R209+-0x19880], desc[UR48][R204.64], P6 ;  /* 0xe6780000ccd17fae */ /* 0x000fe8000b121870 */
[----:B------:R2:W-:Y:S04]  /*54c50*/  LDGSTS.E [R208+-0x19480], desc[UR48][R206.64], P6 ;  /* 0xe6b80000ced07fae */ /* 0x0005e8000b121870 */
[----:B------:R-:W1:Y:S04]  /*54c60*/  LDL.LU.64 R210, [R1+0xf08] ;  /* 0x000f080001d27983 */ /* 0x000e680000300a00 */
[----:B------:R-:W2:Y:S01]  /*54c70*/  LDL.LU.64 R208, [R1+0xee0] ;  /* 0x000ee00001d07983 */ /* 0x000ea20000300a00 */
[----:B------:R-:W-:-:S02]  /*54c80*/  VIADD R0, R251, 0x100000 ;  /* 0x00100000fb007836 */ /* 0x000fc40000000000 */
[C---:B------:R-:W-:Y:S02]  /*54c90*/  VIADD R6, R251.reuse, 0x100000 ;  /* 0x00100000fb067836 */ /* 0x040fe40000000000 */
[----:B------:R-:W-:Y:S02]  /*54ca0*/  VIADD R2, R251, 0x100000 ;  /* 0x00100000fb027836 */ /* 0x000fe40000000000 */
[----:B---3--:R-:W-:-:S04]  /*54cb0*/  IMAD.WIDE R212, R241, 0x4, R212 ;  /* 0x00000004f1d47825 */ /* 0x008fc800078e02d4 */
[----:B------:R-:W-:Y:S02]  /*54cc0*/  VIADD R7, R251, 0x100000 ;  /* 0x00100000fb077836 */ /* 0x000fe40000000000 */
[----:B------:R-:W-:-:S04]  /*54cd0*/  IMAD.WIDE R214, R241, 0x4, R214 ;  /* 0x00000004f1d67825 */ /* 0x000fc800078e02d6 */
[----:B-1----:R-:W-:-:S04]  /*54ce0*/  IMAD.WIDE R210, R241, 0x4, R210 ;  /* 0x00000004f1d27825 */ /* 0x002fc800078e02d2 */
[----:B--2---:R-:W-:-:S05]  /*54cf0*/  IMAD.WIDE R208, R241, 0x4, R208 ;  /* 0x00000004f1d07825 */ /* 0x004fca00078e02d0 */
[----:B------:R-:W-:Y:S04]  /*54d00*/  LDGSTS.E [R0+-0x19080], desc[UR48][R208.64], P6 ;  /* 0xe6f80000d0007fae */ /* 0x000fe8000b121870 */
[----:B------:R-:W-:Y:S04]  /*54d10*/  LDGSTS.E [R6+-0x18c80], desc[UR48][R210.64], P6 ;  /* 0xe7380000d2067fae */ /* 0x000fe8000b121870 */
[----:B------:R-:W-:Y:S04]  /*54d20*/  LDGSTS.E [R2+-0x18880], desc[UR48][R212.64], P6 ;  /* 0xe7780000d4027fae */ /* 0x000fe8000b121870 */
[----:B------:R-:W2:Y:S04]  /*54d30*/  LDL.LU R0, [R1+0x193c] ;  /* 0x00193c0001007983 */ /* 0x000ea80000300800 */
[----:B------:R-:W3:Y:S04]  /*54d40*/  LDL.LU R6, [R1+0x1938] ;  /* 0x0019380001067983 */ /* 0x000ee80000300800 */
[----:B------:R-:W4:Y:S04]  /*54d50*/  LDL.LU R2, [R1+0x1934] ;  /* 0x0019340001027983 */ /* 0x000f280000300800 */
[----:B------:R1:W-:Y:S01]  /*54d60*/  LDGSTS.E [R7+-0x18480], desc[UR48][R214.64], P6 ;  /* 0xe7b80000d6077fae */ /* 0x0003e2000b121870 */
[----:B------:R-:W-:Y:S01]  /*54d70*/  VIADD R240, R251, 0x100000 ;  /* 0x00100000fbf07836 */ /* 0x000fe20000000000 */
[----:B-1----:R-:W1:Y:S01]  /*54d80*/  S2R R7, SR_TID.X ;  /* 0x0000000000077919 */ /* 0x002e620000002100 */
[----:B------:R-:W-:-:S05]  /*54d90*/  IMAD.WIDE R216, R241, 0x4, R216 ;  /* 0x00000004f1d87825 */ /* 0x000fca00078e02d8 */
[----:B------:R1:W-:Y:S04]  /*54da0*/  LDGSTS.E [R240+-0x18080], desc[UR48][R216.64], P6 ;  /* 0xe7f80000d8f07fae */ /* 0x0003e8000b121870 */
[----:B------:R-:W0:Y:S01]  /*54db0*/  LDGDEPBAR ;  /* 0x00000000000079af */ /* 0x000e220000000000 */
[----:B-1----:R-:W-:-:S04]  /*54dc0*/  SHF.R.U32.HI R7, RZ, 0x6, R7 ;  /* 0x00000006ff077819 */ /* 0x002fc80000011607 */
[----:B------:R-:W-:Y:S01]  /*54dd0*/  SGXT.U32 R7, R7, 0x1 ;  /* 0x000000010707781a */ /* 0x000fe20000000000 */
[----:B------:R1:W-:Y:S01]  /*54de0*/  STL.64 [R1+0x1d50], R180 ;  /* 0x001d50b401007387 */ /* 0x0003e20000100a00 */
[----:B------:R-:W1:Y:S01]  /*54df0*/  LDC R240, c[0x0][0x230] ;  /* 0x00008c00fff07b82 */ /* 0x000e620000000800 */
[----:B------:R-:W-:Y:S02]  /*54e00*/  ULDC UR5, c[0x0][0x230] ;  /* 0x00008c0000057ab9 */ /* 0x000fe40000000800 */
[----:B-1----:R-:W2:Y:S04]  /*54e10*/  LDL.LU.64 R180, [R1+0x9b8] ;  /* 0x0009b80001b47983 */ /* 0x002ea80000300a00 */
[----:B------:R1:W-:Y:S04]  /*54e20*/  STL.64 [R1+0x1d48], R42 ;  /* 0x001d482a01007387 */ /* 0x0003e80000100a00 */
[----:B-1----:R-:W2:Y:S04]  /*54e30*/  LDL.LU.64 R42, [R1+0xae0] ;  /* 0x000ae000012a7983 */ /* 0x002ea80000300a00 */
[----:B------:R-:W-:Y:S04]  /*54e40*/  STL [R1+0x1d40], R48 ;  /* 0x001d403001007387 */ /* 0x000fe80000100800 */
[----:B------:R1:W-:Y:S04]  /*54e50*/  STL.64 [R1+0x1d38], R112 ;  /* 0x001d387001007387 */ /* 0x0003e80000100a00 */
[----:B-1----:R-:W2:Y:S04]  /*54e60*/  LDL.LU.64 R112, [R1+0xad8] ;  /* 0x000ad80001707983 */ /* 0x002ea80000300a00 */
[----:B------:R1:W-:Y:S04]  /*54e70*/  STL.64 [R1+0x1d30], R182 ;  /* 0x001d30b601007387 */ /* 0x0003e80000100a00 */
[----:B-1----:R-:W2:Y:S04]  /*54e80*/  LDL.LU.64 R182, [R1+0x9c0] ;  /* 0x0009c00001b67983 */ /* 0x002ea80000300a00 */
[----:B------:R1:W-:Y:S04]  /*54e90*/  STL.64 [R1+0x1d28], R44 ;  /* 0x001d282c01007387 */ /* 0x0003e80000100a00 */
[----:B-1----:R-:W2:Y:S04]  /*54ea0*/  LDL.LU.64 R44, [R1+0x9d8] ;  /* 0x0009d800012c7983 */ /* 0x002ea80000300a00 */
[----:B------:R-:W-:Y:S04]  /*54eb0*/  STL.64 [R1+0x1d20], R114 ;  /* 0x001d207201007387 */ /* 0x000fe80000100a00 */
[----:B------:R-:W-:Y:S04]  /*54ec0*/  STL.64 [R1+0x1d18], R184 ;  /* 0x001d18b801007387 */ /* 0x000fe80000100a00 */
[----:B------:R1:W-:Y:S04]  /*54ed0*/  STL.64 [R1+0x1d10], R46 ;  /* 0x001d102e01007387 */ /* 0x0003e80000100a00 */
[----:B-1----:R-:W2:Y:S04]  /*54ee0*/  LDL.LU.64 R46, [R1+0xac8] ;  /* 0x000ac800012e7983 */ /* 0x002ea80000300a00 */
[----:B------:R-:W-:Y:S04]  /*54ef0*/  STL.64 [R1+0x1d08], R116 ;  /* 0x001d087401007387 */ /* 0x000fe80000100a00 */
[----:B------:R-:W-:Y:S04]  /*54f00*/  STL.64 [R1+0x1d00], R186 ;  /* 0x001d00ba01007387 */ /* 0x000fe80000100a00 */
[----:B------:R-:W-:Y:S04]  /*54f10*/  STL [R1+0x1cf8], R49 ;  /* 0x001cf83101007387 */ /* 0x000fe80000100800 */
[----:B------:R1:W-:Y:S04]  /*54f20*/  STL.64 [R1+0x1cf0], R118 ;  /* 0x001cf07601007387 */ /* 0x0003e80000100a00 */
[----:B-1----:R-:W2:Y:S04]  /*54f30*/  LDL.LU.64 R118, [R1+0xa58] ;  /* 0x000a580001767983 */ /* 0x002ea80000300a00 */
[----:B------:R1:W-:Y:S04]  /*54f40*/  STL.64 [R1+0x1ce8], R188 ;  /* 0x001ce8bc01007387 */ /* 0x0003e80000100a00 */
[----:B-1----:R-:W2:Y:S04]  /*54f50*/  LDL.LU.64 R188, [R1+0x9b0] ;  /* 0x0009b00001bc7983 */ /* 0x002ea80000300a00 */
[----:B------:R1:W-:Y:S01]  /*54f60*/  STL.64 [R1+0x1ce0], R50 ;  /* 0x001ce03201007387 */ /* 0x0003e20000100a00 */
[----:B------:R-:W-:-:S03]  /*54f70*/  VIADD R48, R240, 0x7f ;  /* 0x0000007ff0307836 */ /* 0x000fc60000000000 */
[----:B-1----:R-:W2:Y:S04]  /*54f80*/  LDL.LU.64 R50, [R1+0x950] ;  /* 0x0009500001327983 */ /* 0x002ea80000300a00 */
[----:B------:R1:W-:Y:S04]  /*54f90*/  STL.64 [R1+0x1cd8], R120 ;  /* 0x001cd87801007387 */ /* 0x0003e80000100a00 */
[----:B-1----:R-:W2:Y:S01]  /*54fa0*/  LDL.LU.64 R120, [R1+0x958] ;  /* 0x0009580001787983 */ /* 0x002ea20000300a00 */
[----:B------:R-:W-:Y:S01]  /*54fb0*/  ISETP.GT.AND P2, PT, R48, 0x27f, PT ;  /* 0x0000027f3000780c */ /* 0x000fe20003f44270 */
[----:B------:R-:W-:-:S02]  /*54fc0*/  UIADD3 UR6, UR5, -0x200, URZ ;  /* 0xfffffe0005067890 */ /* 0x000fc4000fffe03f */
[----:B------:R-:W-:Y:S04]  /*54fd0*/  STL.64 [R1+0x1cd0], R190 ;  /* 0x001cd0be01007387 */ /* 0x000fe80000100a00 */
[----:B------:R-:W-:Y:S01]  /*54fe0*/  STL.64 [R1+0x1cc8], R52 ;  /* 0x001cc83401007387 */ /* 0x000fe20000100a00 */
[----:B------:R-:W-:-:S03]  /*54ff0*/  ISETP.GE.AND P0, PT, R7, UR6, PT ;  /* 0x0000000607007c0c */ /* 0x000fc6000bf06270 */
[----:B------:R-:W-:Y:S04]  /*55000*/  STL.64 [R1+0x1cc0], R122 ;  /* 0x001cc07a01007387 */ /* 0x000fe80000100a00 */
[----:B------:R1:W-:Y:S04]  /*55010*/  STL.64 [R1+0x1cb8], R192 ;  /* 0x001cb8c001007387 */ /* 0x0003e80000100a00 */
[----:B----4-:R-:W-:Y:S04]  /*55020*/  STL [R1+0x1cb0], R2 ;  /* 0x001cb00201007387 */ /* 0x010fe80000100800 */
[----:B------:R4:W-:Y:S04]  /*55030*/  STL.64 [R1+0x1ca8], R54 ;  /* 0x001ca83601007387 */ /* 0x0009e80000100a00 */
[----:B------:R-:W-:Y:S04]  /*55040*/  STL.64 [R1+0x1ca0], R124 ;  /* 0x001ca07c01007387 */ /* 0x000fe80000100a00 */
[----:B------:R-:W-:Y:S04]  /*55050*/  STL.64 [R1+0x1c98], R194 ;  /* 0x001c98c201007387 */ /* 0x000fe80000100a00 */
[----:B------:R-:W-:Y:S04]  /*55060*/  STL.64 [R1+0x1c90], R56 ;  /* 0x001c903801007387 */ /* 0x000fe80000100a00 */
[----:B------:R-:W-:Y:S01]  /*55070*/  STL.64 [R1+0x1c88], R126 ;  /* 0x001c887e01007387 */ /* 0x000fe20000100a00 */
[----:B------:R-:W1:Y:S03]  /*55080*/  S2R R240, SR_TID.X ;  /* 0x0000000000f07919 */ /* 0x000e660000002100 */
[----:B------:R-:W-:Y:S04]  /*55090*/  STL.64 [R1+0x1c80], R196 ;  /* 0x001c80c401007387 */ /* 0x000fe80000100a00 */
[----:B------:R-:W-:Y:S04]  /*550a0*/  STL.64 [R1+0x1c78], R58 ;  /* 0x001c783a01007387 */ /* 0x000fe80000100a00 */
[----:B------:R4:W-:Y:S04]  /*550b0*/  STL.64 [R1+0x1c70], R128 ;  /* 0x001c708001007387 */ /* 0x0009e80000100a00 */
        /* <DEDUP_REMOVED lines=25> */
[----:B-1----:R-:W-:-:S03]  /*55250*/  SHF.R.U32.HI R48, RZ, 0x6, R240 ;  /* 0x00000006ff307819 */ /* 0x002fc600000116f0 */
[----:B------:R-:W-:Y:S04]  /*55260*/  STL.64 [R1+0x1ba0], R76 ;  /* 0x001ba04c01007387 */ /* 0x000fe80000100a00 */
[----:B------:R-:W-:Y:S04]  /*55270*/  STL.64 [R1+0x1b98], R146 ;  /* 0x001b989201007387 */ /* 0x000fe80000100a00 */
[----:B------:R-:W-:Y:S04]  /*55280*/  STL.64 [R1+0x1b90], R216 ;  /* 0x001b90d801007387 */ /* 0x000fe80000100a00 */
[----:B------:R-:W-:Y:S01]  /*55290*/  STL.64 [R1+0x1b88], R244 ;  /* 0x001b88f401007387 */ /* 0x000fe20000100a00 */
[----:B------:R-:W-:-:S03]  /*552a0*/  SGXT.U32 R48, R48, 0x1 ;  /* 0x000000013030781a */ /* 0x000fc60000000000 */
[----:B------:R-:W-:Y:S04]  /*552b0*/  STL.64 [R1+0x1ad8], R246 ;  /* 0x001ad8f601007387 */ /* 0x000fe80000100a00 */
[----:B------:R1:W-:Y:S04]  /*552c0*/  STL.64 [R1+0x1a18], R248 ;  /* 0x001a18f801007387 */ /* 0x0003e80000100a00 */
[----:B------:R-:W-:Y:S04]  /*552d0*/  STL.64 [R1+0x1980], R250 ;  /* 0x001980fa01007387 */ /* 0x000fe80000100a00 */
[----:B---3--:R3:W-:Y:S01]  /*552e0*/  STL.64 [R1+0x1938], R6 ;  /* 0x0019380601007387 */ /* 0x0087e20000100a00 */
[----:B------:R-:W-:-:S03]  /*552f0*/  LOP3.LUT R48, R48, 0x2, RZ, 0xfc, !PT ;  /* 0x0000000230307812 */ /* 0x000fc600078efcff */
[----:B------:R-:W3:Y:S04]  /*55300*/  LDL.LU.64 R184, [R1+0x930] ;  /* 0x0009300001b87983 */ /* 0x000ee80000300a00 */
[----:B------:R-:W3:Y:S01]  /*55310*/  LDL.LU.64 R114, [R1+0x928] ;  /* 0x0009280001727983 */ /* 0x000ee20000300a00 */
[----:B------:R-:W-:Y:S01]  /*55320*/  SEL R240, RZ, 0x4, P0 ;  /* 0x00000004fff07807 */ /* 0x000fe20000000000 */
[----:B--2---:R-:W-:Y:S01]  /*55330*/  IMAD.WIDE R42, R252, 0x4, R42 ;  /* 0x00000004fc2a7825 */ /* 0x004fe200078e022a */
[----:B------:R-:W-:Y:S02]  /*55340*/  ISETP.GE.AND P0, PT, R48, UR6, PT ;  /* 0x0000000630007c0c */ /* 0x000fe4000bf06270 */
[----:B------:R-:W2:Y:S01]  /*55350*/  LDL.LU.64 R48, [R1+0x920] ;  /* 0x0009200001307983 */ /* 0x000ea20000300a00 */
[----:B------:R-:W-:Y:S01]  /*55360*/  IMAD.WIDE R112, R252, 0x4, R112 ;  /* 0x00000004fc707825 */ /* 0x000fe200078e0270 */
[----:B------:R-:W-:-:S02]  /*55370*/  SEL R240, R240, RZ, P2 ;  /* 0x000000fff0f07207 */ /* 0x000fc40001000000 */
[----:B------:R-:W2:Y:S01]  /*55380*/  LDL.LU.64 R116, [R1+0x900] ;  /* 0x0009000001747983 */ /* 0x000ea20000300a00 */
[----:B------:R-:W-:-:S03]  /*55390*/  IMAD.WIDE R192, R252, 0x4, R44 ;  /* 0x00000004fcc07825 */ /* 0x000fc600078e022c */
[----:B------:R-:W-:Y:S01]  /*553a0*/  STL.64 [R1+0x2c0], R42 ;  /* 0x0002c02a01007387 */ /* 0x000fe20000100a00 */
[----:B----4-:R-:W-:-:S04]  /*553b0*/  IMAD.WIDE R54, R252, 0x4, R182 ;  /* 0x00000004fc367825 */ /* 0x010fc800078e02b6 */
[----:B------:R-:W-:-:S04]  /*553c0*/  IMAD.WIDE R128, R252, 0x4, R180 ;  /* 0x00000004fc807825 */ /* 0x000fc800078e02b4 */
[C---:B------:R-:W-:Y:S02]  /*553d0*/  IMAD.WIDE R186, R252.reuse, 0x4, R46 ;  /* 0x00000004fcba7825 */ /* 0x040fe400078e022e */
[----:B------:R-:W4:Y:S04]  /*553e0*/  LDL.LU.64 R46, [R1+0x8f8] ;  /* 0x0008f800012e7983 */ /* 0x000f280000300a00 */
[----:B------:R-:W4:Y:S04]  /*553f0*/  LDL.LU.64 R44, [R1+0x8f0] ;  /* 0x0008f000012c7983 */ /* 0x000f280000300a00 */
[----:B------:R-:W-:Y:S04]  /*55400*/  STL.64 [R1+0x2d0], R112 ;  /* 0x0002d07001007387 */ /* 0x000fe80000100a00 */
[----:B------:R-:W4:Y:S04]  /*55410*/  LDL.LU.64 R182, [R1+0xf40] ;  /* 0x000f400001b67983 */ /* 0x000f280000300a00 */
[----:B------:R-:W-:Y:S04]  /*55420*/  STL.64 [R1+0x2e0], R186 ;  /* 0x0002e0ba01007387 */ /* 0x000fe80000100a00 */
[----:B------:R-:W4:Y:S01]  /*55430*/  LDL.LU.64 R180, [R1+0xf38] ;  /* 0x000f380001b47983 */ /* 0x000f220000300a00 */
[----:B------:R-:W-:-:S05]  /*55440*/  IMAD.WIDE R118, R252, 0x4, R118 ;  /* 0x00000004fc767825 */ /* 0x000fca00078e0276 */
[----:B------:R-:W-:Y:S01]  /*55450*/  STL.64 [R1+0x2f0], R118 ;  /* 0x0002f07601007387 */ /* 0x000fe20000100a00 */
[----:B------:R-:W-:-:S03]  /*55460*/  IMAD.WIDE R198, R252, 0x4, R188 ;  /* 0x00000004fcc67825 */ /* 0x000fc600078e02bc */
[----:B------:R-:W4:Y:S04]  /*55470*/  LDL.LU.64 R188, [R1+0xf20] ;  /* 0x000f200001bc7983 */ /* 0x000f280000300a00 */
[----:B------:R-:W-:Y:S04]  /*55480*/  STL.64 [R1+0x300], R192 ;  /* 0x000300c001007387 */ /* 0x000fe80000100a00 */
[----:B------:R-:W-:Y:S01]  /*55490*/  STL.64 [R1+0x310], R54 ;  /* 0x0003103601007387 */ /* 0x000fe20000100a00 */
[----:B-1----:R-:W-:-:S03]  /*554a0*/  IMAD.WIDE R248, R252, 0x4, R50 ;  /* 0x00000004fcf87825 */ /* 0x002fc600078e0232 */
[----:B------:R-:W4:Y:S04]  /*554b0*/  LDL.LU.64 R50, [R1+0xac0] ;  /* 0x000ac00001327983 */ /* 0x000f280000300a00 */
[----:B------:R-:W-:Y:S01]  /*554c0*/  STL.64 [R1+0x320], R128 ;  /* 0x0003208001007387 */ /* 0x000fe20000100a00 */
[----:B------:R-:W-:-:S03]  /*554d0*/  IMAD.WIDE R202, R252, 0x4, R120 ;  /* 0x00000004fcca7825 */ /* 0x000fc600078e0278 */
[----:B------:R-:W4:Y:S04]  /*554e0*/  LDL.LU.64 R120, [R1+0xab0] ;  /* 0x000ab00001787983 */ /* 0x000f280000300a00 */
[----:B------:R-:W-:Y:S01]  /*554f0*/  STL.64 [R1+0x330], R198 ;  /* 0x000330c601007387 */ /* 0x000fe20000100a00 */
[----:B---3--:R-:W-:-:S04]  /*55500*/  IMAD.WIDE R134, R252, 0x4, R184 ;  /* 0x00000004fc867825 */ /* 0x008fc800078e02b8 */
[C---:B------:R-:W-:Y:S02]  /*55510*/  IMAD.WIDE R208, R252.reuse, 0x4, R114 ;  /* 0x00000004fcd07825 */ /* 0x040fe400078e0272 */
[----:B------:R-:W3:Y:S04]  /*55520*/  LDL.LU.64 R114, [R1+0xa40] ;  /* 0x000a400001727983 */ /* 0x000ee80000300a00 */
[----:B------:R-:W3:Y:S04]  /*55530*/  LDL.LU.64 R184, [R1+0xa30] ;  /* 0x000a300001b87983 */ /* 0x000ee80000300a00 */
[----:B------:R-:W-:Y:S01]  /*55540*/  STL.64 [R1+0x340], R202 ;  /* 0x000340ca01007387 */ /* 0x000fe20000100a00 */
[----:B--2---:R-:W-:-:S03]  /*55550*/  IMAD.WIDE R138, R252, 0x4, R48 ;  /* 0x00000004fc8a7825 */ /* 0x004fc600078e0230 */
[----:B------:R-:W-:Y:S04]  /*55560*/  STL.64 [R1+0x350], R248 ;  /* 0x000350f801007387 */ /* 0x000fe80000100a00 */
[----:B------:R-:W2:Y:S04]  /*55570*/  LDL.LU.64 R190, [R1+0xa28] ;  /* 0x000a280001be7983 */ /* 0x000ea80000300a00 */
[----:B------:R-:W-:Y:S04]  /*55580*/  STL.64 [R1+0x360], R134 ;  /* 0x0003608601007387 */ /* 0x000fe80000100a00 */
[----:B------:R-:W2:Y:S01]  /*55590*/  LDL.LU.64 R48, [R1+0xa20] ;  /* 0x000a200001307983 */ /* 0x000ea20000300a00 */
[----:B------:R-:W-:-:S03]  /*555a0*/  IMAD.WIDE R136, R252, 0x4, R116 ;  /* 0x00000004fc887825 */ /* 0x000fc600078e0274 */
[----:B------:R-:W-:Y:S01]  /*555b0*/  STL.64 [R1+0x368], R208 ;  /* 0x000368d001007387 */ /* 0x000fe20000100a00 */
[----:B----4-:R-:W-:-:S03]  /*555c0*/  IMAD.WIDE R64, R252, 0x4, R46 ;  /* 0x00000004fc407825 */ /* 0x010fc600078e022e */
[----:B------:R-:W4:Y:S01]  /*555d0*/  LDL.LU.64 R116, [R1+0xa18] ;  /* 0x000a180001747983 */ /* 0x000f220000300a00 */
[----:B------:R-:W-:-:S03]  /*555e0*/  IMAD.WIDE R6, R252, 0x4, R44 ;  /* 0x00000004fc067825 */ /* 0x000fc600078e022c */
[----:B------:R-:W-:Y:S04]  /*555f0*/  STL.64 [R1+0x378], R138 ;  /* 0x0003788a01007387 */ /* 0x000fe80000100a00 */
[----:B------:R-:W4:Y:S04]  /*55600*/  LDL.LU.64 R46, [R1+0x9a8] ;  /* 0x0009a800012e7983 */ /* 0x000f280000300a00 */
[----:B------:R-:W-:Y:S01]  /*55610*/  STL.64 [R1+0x380], R136 ;  /* 0x0003808801007387 */ /* 0x000fe20000100a00 */
[----:B------:R-:W-:-:S03]  /*55620*/  IMAD.WIDE R44, R252, 0x4, R180 ;  /* 0x00000004fc2c7825 */ /* 0x000fc600078e02b4 */
[----:B------:R-:W4:Y:S01]  /*55630*/  LDL.LU.64 R180, [R1+0x9a0] ;  /* 0x0009a00001b47983 */ /* 0x000f220000300a00 */
[----:B------:R-:W-:-:S03]  /*55640*/  IMAD.WIDE R182, R252, 0x4, R182 ;  /* 0x00000004fcb67825 */ /* 0x000fc600078e02b6 */
[----:B------:R-:W-:Y:S04]  /*55650*/  STL.64 [R1+0x390], R64 ;  /* 0x0003904001007387 */ /* 0x000fe80000100a00 */
[----:B------:R-:W-:Y:S04]  /*55660*/  STL.64 [R1+0x3a8], R182 ;  /* 0x0003a8b601007387 */ /* 0x000fe80000100a00 */
[----:B------:R-:W4:Y:S04]  /*55670*/  LDL.LU.64 R196, [R1+0x998] ;  /* 0x0009980001c47983 */ /* 0x000f280000300a00 */
[----:B------:R-:W4:Y:S04]  /*55680*/  LDL.LU.64 R122, [R1+0x980] ;  /* 0x00098000017a7983 */ /* 0x000f280000300a00 */
[----:B------:R-:W-:Y:S01]  /*55690*/  STL.64 [R1+0x3a0], R6 ;  /* 0x0003a00601007387 */ /* 0x000fe20000100a00 */
[----:B------:R-:W-:-:S03]  /*556a0*/  IMAD.WIDE R188, R252, 0x4, R188 ;  /* 0x00000004fcbc7825 */ /* 0x000fc600078e02bc */
[----:B------:R-:W-:Y:S04]  /*556b0*/  STL.64 [R1+0x3b0], R44 ;  /* 0x0003b02c01007387 */ /* 0x000fe80000100a00 */
[----:B------:R-:W4:Y:S04]  /*556c0*/  LDL.LU.64 R126, [R1+0x940] ;  /* 0x00094000017e7983 */ /* 0x000f280000300a00 */
[----:B------:R-:W4:Y:S04]  /*556d0*/  LDL.LU.64 R56, [R1+0x938] ;  /* 0x0009380001387983 */ /* 0x000f280000300a00 */
[----:B------:R-:W-:Y:S01]  /*556e0*/  STL.64 [R1+0x3c8], R188 ;  /* 0x0003c8bc01007387 */ /* 0x000fe20000100a00 */
[----:B------:R-:W-:-:S04]  /*556f0*/  IMAD.WIDE R50, R252, 0x4, R50 ;  /* 0x00000004fc327825 */ /* 0x000fc800078e0232 */
[----:B------:R-:W-:-:S04]  /*55700*/  IMAD.WIDE R124, R252, 0x4, R120 ;  /* 0x00000004fc7c7825 */ /* 0x000fc800078e0278 */
[C---:B---3--:R-:W-:Y:S02]  /*55710*/  IMAD.WIDE R194, R252.reuse, 0x4, R114 ;  /* 0x00000004fcc27825 */ /* 0x048fe400078e0272 */
[----:B------:R-:W3:Y:S02]  /*55720*/  LDL.LU.64 R114, [R1+0xfb0] ;  /* 0x000fb00001727983 */ /* 0x000ee40000300a00 */
[C---:B------:R-:W-:Y:S02]  /*55730*/  IMAD.WIDE R250, R252.reuse, 0x4, R184 ;  /* 0x00000004fcfa7825 */ /* 0x040fe400078e02b8 */
[----:B------:R-:W3:Y:S04]  /*55740*/  LDL.LU.64 R184, [R1+0xfa8] ;  /* 0x000fa80001b87983 */ /* 0x000ee80000300a00 */
[----:B------:R-:W3:Y:S04]  /*55750*/  LDL.LU.64 R120, [R1+0xf80] ;  /* 0x000f800001787983 */ /* 0x000ee80000300a00 */
[----:B------:R-:W-:Y:S01]  /*55760*/  STL.64 [R1+0x3d0], R50 ;  /* 0x0003d03201007387 */ /* 0x000fe20000100a00 */
[----:B--2---:R-:W-:-:S03]  /*55770*/  IMAD.WIDE R60, R252, 0x4, R190 ;  /* 0x00000004fc3c7825 */ /* 0x004fc600078e02be */
[----:B------:R-:W2:Y:S04]  /*55780*/  LDL.LU.64 R190, [R1+0xf78] ;  /* 0x000f780001be7983 */ /* 0x000ea80000300a00 */
[----:B------:R-:W2:Y:S01]  /*55790*/  LDL.LU.64 R52, [R1+0xf50] ;  /* 0x000f500001347983 */ /* 0x000ea20000300a00 */
[----:B------:R-:W-:-:S03]  /*557a0*/  IMAD.WIDE R210, R252, 0x4, R48 ;  /* 0x00000004fcd27825 */ /* 0x000fc600078e0230 */
[----:B------:R-:W-:Y:S04]  /*557b0*/  STL.64 [R1+0x3e0], R124 ;  /* 0x0003e07c01007387 */ /* 0x000fe80000100a00 */
[----:B------:R-:W2:Y:S01]  /*557c0*/  LDL.LU.64 R48, [R1+0xf48] ;  /* 0x000f480001307983 */ /* 0x000ea20000300a00 */
[----:B----4-:R-:W-:-:S03]  /*557d0*/  IMAD.WIDE R246, R252, 0x4, R116 ;  /* 0x00000004fcf67825 */ /* 0x010fc600078e0274 */
[----:B------:R-:W-:Y:S04]  /*557e0*/  STL.64 [R1+0x3e8], R194 ;  /* 0x0003e8c201007387 */ /* 0x000fe80000100a00 */
[----:B------:R-:W4:Y:S01]  /*557f0*/  LDL.LU.64 R116, [R1+0xab8] ;  /* 0x000ab80001747983 */ /* 0x000f220000300a00 */
[----:B------:R-:W-:-:S03]  /*55800*/  IMAD.WIDE R206, R252, 0x4, R46 ;  /* 0x00000004fcce7825 */ /* 0x000fc600078e022e */
[----:B------:R-:W-:Y:S04]  /*55810*/  STL.64 [R1+0x3f8], R250 ;  /* 0x0003f8fa01007387 */ /* 0x000fe80000100a00 */
[----:B------:R-:W4:Y:S04]  /*55820*/  LDL.LU.64 R46, [R1+0xaa8] ;  /* 0x000aa800012e7983 */ /* 0x000f280000300a00 */
[----:B------:R-:W-:Y:S01]  /*55830*/  STL.64 [R1+0x400], R60 ;  /* 0x0004003c01007387 */ /* 0x000fe20000100a00 */
[----:B------:R-:W-:-:S03]  /*55840*/  IMAD.WIDE R204, R252, 0x4, R180 ;  /* 0x00000004fccc7825 */ /* 0x000fc600078e02b4 */
[----:B------:R-:W4:Y:S04]  /*55850*/  LDL.LU.64 R180, [R1+0xaa0] ;  /* 0x000aa00001b47983 */ /* 0x000f280000300a00 */
[----:B------:R-:W-:Y:S04]  /*55860*/  STL.64 [R1+0x410], R210 ;  /* 0x000410d201007387 */ /* 0x000fe80000100a00 */
[----:B------:R-:W-:Y:S01]  /*55870*/  STL.64 [R1+0x420], R246 ;  /* 0x000420f601007387 */ /* 0x000fe20000100a00 */
[----:B------:R-:W-:-:S04]  /*55880*/  IMAD.WIDE R76, R252, 0x4, R196 ;  /* 0x00000004fc4c7825 */ /* 0x000fc800078e02c4 */
[C---:B------:R-:W-:Y:S02]  /*55890*/  IMAD.WIDE R74, R252.reuse, 0x4, R122 ;  /* 0x00000004fc4a7825 */ /* 0x040fe400078e027a */
[----:B------:R-:W4:Y:S04]  /*558a0*/  LDL.LU.64 R122, [R1+0xa98] ;  /* 0x000a9800017a7983 */ /* 0x000f280000300a00 */
[----:B------:R-:W-:Y:S01]  /*558b0*/  STL.64 [R1+0x430], R206 ;  /* 0x000430ce01007387 */ /* 0x000fe20000100a00 */
[----:B------:R-:W-:-:S03]  /*558c0*/  IMAD.WIDE R58, R252, 0x4, R126 ;  /* 0x00000004fc3a7825 */ /* 0x000fc600078e027e */
[----:B------:R-:W-:Y:S01]  /*558d0*/  STL.64 [R1+0x440], R204 ;  /* 0x000440cc01007387 */ /* 0x000fe20000100a00 */
[----:B------:R-:W-:-:S03]  /*558e0*/  IMAD.WIDE R56, R252, 0x4, R56 ;  /* 0x00000004fc387825 */ /* 0x000fc600078e0238 */
[----:B------:R-:W-:Y:S04]  /*558f0*/  STL.64 [R1+0x470], R58 ;  /* 0x0004703a01007387 */ /* 0x000fe80000100a00 */
[----:B------:R-:W4:Y:S04]  /*55900*/  LDL.LU.64 R62, [R1+0xa38] ;  /* 0x000a3800013e7983 */ /* 0x000f280000300a00 */
[----:B------:R-:W-:Y:S04]  /*55910*/  STL.64 [R1+0x450], R76 ;  /* 0x0004504c01007387 */ /* 0x000fe80000100a00 */
[----:B------:R1:W-:Y:S04]  /*55920*/  STL.64 [R1+0x480], R56 ;  /* 0x0004803801007387 */ /* 0x0003e80000100a00 */
[----:B------:R-:W4:Y:S04]  /*55930*/  LDL.LU.64 R70, [R1+0xa00] ;  /* 0x000a000001467983 */ /* 0x000f280000300a00 */
[----:B------:R-:W-:Y:S04]  /*55940*/  STL.64 [R1+0x458], R74 ;  /* 0x0004584a01007387 */ /* 0x000fe80000100a00 */
[----:B------:R-:W4:Y:S01]  /*55950*/  LDL.LU.64 R68, [R1+0x978] ;  /* 0x0009780001447983 */ /* 0x000f220000300a00 */
[----:B---3--:R-:W-:-:S04]  /*55960*/  IMAD.WIDE R114, R252, 0x4, R114 ;  /* 0x00000004fc727825 */ /* 0x008fc800078e0272 */
[C---:B------:R-:W-:Y:S01]  /*55970*/  IMAD.WIDE R184, R252.reuse, 0x4, R184 ;  /* 0x00000004fcb87825 */ /* 0x040fe200078e02b8 */
[----:B------:R-:W-:Y:S03]  /*55980*/  STL.64 [R1+0x490], R114 ;  /* 0x0004907201007387 */ /* 0x000fe60000100a00 */
[C---:B------:R-:W-:Y:S01]  /*55990*/  IMAD.WIDE R120, R252.reuse, 0x4, R120 ;  /* 0x00000004fc787825 */ /* 0x040fe200078e0278 */
[----:B------:R-:W3:Y:S04]  /*559a0*/  LDL.LU.64 R66, [R1+0x970] ;  /* 0x0009700001427983 */ /* 0x000ee80000300a00 */
[----:B------:R-:W-:Y:S04]  /*559b0*/  STL.64 [R1+0x4a0], R184 ;  /* 0x0004a0b801007387 */ /* 0x000fe80000100a00 */
[----:B------:R-:W-:Y:S01]  /*559c0*/  STL.64 [R1+0x4b0], R120 ;  /* 0x0004b07801007387 */ /* 0x000fe20000100a00 */
[----:B--2---:R-:W-:-:S03]  /*559d0*/  IMAD.WIDE R126, R252, 0x4, R48 ;  /* 0x00000004fc7e7825 */ /* 0x004fc600078e0230 */
[----:B------:R-:W2:Y:S01]  /*559e0*/  LDL.LU.64 R48, [R1+0x968] ;  /* 0x0009680001307983 */ /* 0x000ea20000300a00 */
[----:B------:R-:W-:-:S04]  /*559f0*/  IMAD.WIDE R190, R252, 0x4, R190 ;  /* 0x00000004fcbe7825 */ /* 0x000fc800078e02be */
[C---:B-1----:R-:W-:Y:S01]  /*55a00*/  IMAD.WIDE R56, R252.reuse, 0x4, R52 ;  /* 0x00000004fc387825 */ /* 0x042fe200078e0234 */
[----:B------:R-:W-:Y:S04]  /*55a10*/  STL.64 [R1+0x4c0], R190 ;  /* 0x0004c0be01007387 */ /* 0x000fe80000100a00 */
[----:B------:R-:W2:Y:S01]  /*55a20*/  LDL.LU.64 R52, [R1+0x960] ;  /* 0x0009600001347983 */ /* 0x000ea20000300a00 */
[----:B----4-:R-:W-:-:S04]  /*55a30*/  IMAD.WIDE R130, R252, 0x4, R116 ;  /* 0x00000004fc827825 */ /* 0x010fc800078e0274 */
[C---:B------:R-:W-:Y:S02]  /*55a40*/  IMAD.WIDE R200, R252.reuse, 0x4, R46 ;  /* 0x00000004fcc87825 */ /* 0x040fe400078e022e */
[----:B------:R-:W4:Y:S04]  /*55a50*/  LDL.LU.64 R46, [R1+0x1010] ;  /* 0x00101000012e7983 */ /* 0x000f280000300a00 */
[----:B------:R-:W-:Y:S01]  /*55a60*/  STL.64 [R1+0x4d0], R56 ;  /* 0x0004d03801007387 */ /* 0x000fe20000100a00 */
[----:B------:R-:W-:-:S03]  /*55a70*/  IMAD.WIDE R244, R252, 0x4, R180 ;  /* 0x00000004fcf47825 */ /* 0x000fc600078e02b4 */
[----:B------:R-:W4:Y:S04]  /*55a80*/  LDL.LU.64 R116, [R1+0x1008] ;  /* 0x0010080001747983 */ /* 0x000f280000300a00 */
[----:B------:R-:W4:Y:S04]  /*55a90*/  LDL.LU.64 R180, [R1+0xfe8] ;  /* 0x000fe80001b47983 */ /* 0x000f280000300a00 */
[----:B------:R-:W-:Y:S01]  /*55aa0*/  STL.64 [R1+0x4e0], R126 ;  /* 0x0004e07e01007387 */ /* 0x000fe20000100a00 */
[----:B------:R-:W-:-:S03]  /*55ab0*/  IMAD.WIDE R216, R252, 0x4, R122 ;  /* 0x00000004fcd87825 */ /* 0x000fc600078e027a */
[----:B------:R-:W4:Y:S04]  /*55ac0*/  LDL.LU.64 R122, [R1+0xfe0] ;  /* 0x000fe000017a7983 */ /* 0x000f280000300a00 */
[----:B------:R-:W4:Y:S04]  /*55ad0*/  LDL.LU.64 R196, [R1+0xfc0] ;  /* 0x000fc00001c47983 */ /* 0x000f280000300a00 */
[----:B------:R-:W4:Y:S04]  /*55ae0*/  LDL.LU.64 R58, [R1+0xfb8] ;  /* 0x000fb800013a7983 */ /* 0x000f280000300a00 */
[----:B------:R-:W-:Y:S01]  /*55af0*/  STL.64 [R1+0x4f0], R130 ;  /* 0x0004f08201007387 */ /* 0x000fe20000100a00 */
[----:B------:R-:W-:-:S03]  /*55b00*/  IMAD.WIDE R146, R252, 0x4, R62 ;  /* 0x00000004fc927825 */ /* 0x000fc600078e023e */
[----:B------:R-:W4:Y:S04]  /*55b10*/  LDL.LU.64 R62, [R1+0xf90] ;  /* 0x000f9000013e7983 */ /* 0x000f280000300a00 */
[----:B------:R-:W4:Y:S04]  /*55b20*/  LDL.LU.64 R132, [R1+0xf88] ;  /* 0x000f880001847983 */ /* 0x000f280000300a00 */
[----:B------:R-:W-:Y:S04]  /*55b30*/  STL.64 [R1+0x500], R200 ;  /* 0x000500c801007387 */ /* 0x000fe80000100a00 */
[----:B------:R-:W4:Y:S04]  /*55b40*/  LDL.LU.64 R214, [R1+0xf60] ;  /* 0x000f600001d67983 */ /* 0x000f280000300a00 */
[----:B------:R-:W4:Y:S01]  /*55b50*/  LDL.LU.64 R212, [R1+0xf58] ;  /* 0x000f580001d47983 */ /* 0x000f220000300a00 */
[----:B------:R-:W-:-:S03]  /*55b60*/  IMAD.WIDE R144, R252, 0x4, R70 ;  /* 0x00000004fc907825 */ /* 0x000fc600078e0246 */
[----:B------:R-:W-:Y:S01]  /*55b70*/  STL.64 [R1+0x510], R244 ;  /* 0x000510f401007387 */ /* 0x000fe20000100a00 */
[----:B------:R-:W-:-:S03]  /*55b80*/  IMAD.WIDE R72, R252, 0x4, R68 ;  /* 0x00000004fc487825 */ /* 0x000fc600078e0244 */
[----:B------:R-:W4:Y:S04]  /*55b90*/  LDL.LU.64 R142, [R1+0xa80] ;  /* 0x000a8000018e7983 */ /* 0x000f280000300a00 */
[----:B------:R-:W4:Y:S04]  /*55ba0*/  LDL.LU.64 R140, [R1+0xa78] ;  /* 0x000a7800018c7983 */ /* 0x000f280000300a00 */
[----:B------:R-:W-:Y:S04]  /*55bb0*/  STL.64 [R1+0x520], R216 ;  /* 0x000520d801007387 */ /* 0x000fe80000100a00 */
[----:B------:R-:W4:Y:S01]  /*55bc0*/  LDL.LU.64 R68, [R1+0x9f8] ;  /* 0x0009f80001447983 */ /* 0x000f220000300a00 */
[----:B---3--:R-:W-:-:S03]  /*55bd0*/  IMAD.WIDE R70, R252, 0x4, R66 ;  /* 0x00000004fc467825 */ /* 0x008fc600078e0242 */
[----:B------:R-:W3:Y:S04]  /*55be0*/  LDL.LU.64 R66, [R1+0x9f0] ;  /* 0x0009f00001427983 */ /* 0x000ee80000300a00 */
[----:B------:R-:W-:Y:S01]  /*55bf0*/  STL.64 [R1+0x530], R146 ;  /* 0x0005309201007387 */ /* 0x000fe20000100a00 */
[----:B--2---:R-:W-:-:S05]  /*55c00*/  IMAD.WIDE R48, R252, 0x4, R48 ;  /* 0x00000004fc307825 */ /* 0x004fca00078e0230 */
[----:B------:R1:W-:Y:S04]  /*55c10*/  STL.64 [R1+0x570], R48 ;  /* 0x0005703001007387 */ /* 0x0003e80000100a00 */
[----:B-1----:R-:W2:Y:S01]  /*55c20*/  LDL.LU.64 R48, [R1+0x9e0] ;  /* 0x0009e00001307983 */ /* 0x002ea20000300a00 */
[----:B------:R-:W-:-:S03]  /*55c30*/  IMAD.WIDE R52, R252, 0x4, R52 ;  /* 0x00000004fc347825 */ /* 0x000fc600078e0234 */
[----:B------:R-:W-:Y:S04]  /*55c40*/  STL.64 [R1+0x540], R144 ;  /* 0x0005409001007387 */ /* 0x000fe80000100a00 */
[----:B------:R-:W-:Y:S04]  /*55c50*/  STL.64 [R1+0x550], R72 ;  /* 0x0005504801007387 */ /* 0x000fe80000100a00 */
[----:B------:R4:W-:Y:S04]  /*55c60*/  STL.64 [R1+0x580], R52 ;  /* 0x0005803401007387 */ /* 0x0009e80000100a00 */
[----:B------:R-:W-:Y:S01]  /*55c70*/  STL.64 [R1+0x560], R70 ;  /* 0x0005604601007387 */ /* 0x000fe20000100a00 */
[----:B----4-:R-:W-:-:S03]  /*55c80*/  IMAD.WIDE R52, R252, 0x4, R180 ;  /* 0x00000004fc347825 */ /* 0x010fc600078e02b4 */
[----:B------:R-:W4:Y:S01]  /*55c90*/  LDL.LU.64 R180, [R1+0x8e8] ;  /* 0x0008e80001b47983 */ /* 0x000f220000300a00 */
[----:B------:R-:W-:-:S04]  /*55ca0*/  IMAD.WIDE R46, R252, 0x4, R46 ;  /* 0x00000004fc2e7825 */ /* 0x000fc800078e022e */
[C---:B------:R-:W-:Y:S01]  /*55cb0*/  IMAD.WIDE R116, R252.reuse, 0x4, R116 ;  /* 0x00000004fc747825 */ /* 0x040fe200078e0274 */
[----:B------:R-:W-:Y:S03]  /*55cc0*/  STL.64 [R1+0x590], R46 ;  /* 0x0005902e01007387 */ /* 0x000fe60000100a00 */
        /* <DEDUP_REMOVED lines=14> */
[----:B------:R-:W-:Y:S01]  /*55db0*/  IMAD.WIDE R142, R252, 0x4, R142 ;  /* 0x00000004fc8e7825 */ /* 0x000fe200078e028e */
[----:B------:R-:W-:Y:S04]  /*55dc0*/  STL.64 [R1+0x5e0], R214 ;  /* 0x0005e0d601007387 */ /* 0x000fe80000100a00 */
[----:B------:R-:W-:Y:S04]  /*55dd0*/  STL.64 [R1+0x5e8], R212 ;  /* 0x0005e8d401007387 */ /* 0x000fe80000100a00 */
[----:B------:R-:W-:Y:S01]  /*55de0*/  STL.64 [R1+0x5f0], R142 ;  /* 0x0005f08e01007387 */ /* 0x000fe20000100a00 */
[----:B------:R-:W1:Y:S01]  /*55df0*/  S2R R2, SR_TID.X ;  /* 0x0000000000027919 */ /* 0x000e620000002100 */
[----:B------:R-:W-:-:S02]  /*55e00*/  ISETP.NE.U32.AND P5, PT, R240, RZ, PT ;  /* 0x000000fff000720c */ /* 0x000fc40003fa5070 */
[----:B------:R-:W-:Y:S01]  /*55e10*/  SEL R240, RZ, 0x4, P0 ;  /* 0x00000004fff07807 */ /* 0x000fe20000000000 */
[----:B------:R-:W-:Y:S01]  /*55e20*/  BAR.SYNC.DEFER_BLOCKING 0x0 ;  /* 0x0000000000007b1d */ /* 0x000fe20000010000 */
[----:B------:R-:W-:-:S04]  /*55e30*/  IMAD.WIDE R140, R252, 0x4, R140 ;  /* 0x00000004fc8c7825 */ /* 0x000fc800078e028c */
[----:B------:R-:W-:-:S05]  /*55e40*/  IMAD.WIDE R68, R252, 0x4, R68 ;  /* 0x00000004fc447825 */ /* 0x000fca00078e0244 */
[----:B------:R-:W-:Y:S01]  /*55e50*/  @!PT LDS RZ, [RZ] ;  /* 0x00000000fffff984 */ /* 0x000fe20000000800 */
[----:B------:R-:W-:Y:S01]  /*55e60*/  @!PT LDS RZ, [RZ] ;  /* 0x00000000fffff984 */ /* 0x000fe20000000800 */
[----:B------:R-:W-:Y:S01]  /*55e70*/  @!PT LDS RZ, [RZ] ;  /* 0x00000000fffff984 */ /* 0x000fe20000000800 */
[----:B------:R-:W-:Y:S01]  /*55e80*/  LDGSTS.E [R0+-0x60000], desc[UR48][R42.64], P5 ;  /* 0xa00000002a007fae */ /* 0x000fe2000a921870 */
[----:B--2---:R-:W-:-:S05]  /*55e90*/  IMAD.WIDE R48, R252, 0x4, R48 ;  /* 0x00000004fc307825 */ /* 0x004fca00078e0230 */
[----:B------:R2:W-:Y:S02]  /*55ea0*/  STL.64 [R1+0x628], R48 ;  /* 0x0006283001007387 */ /* 0x0005e40000100a00 */
[----:B--2---:R-:W2:Y:S02]  /*55eb0*/  S2R R48, SR_TID.X ;  /* 0x0000000000307919 */ /* 0x004ea40000002100 */
[----:B--2---:R-:W-:-:S04]  /*55ec0*/  SHF.R.U32.HI R48, RZ, 0x6, R48 ;  /* 0x00000006ff307819 */ /* 0x004fc80000011630 */
        /* <DEDUP_REMOVED lines=17> */
[----:B------:R-:W-:Y:S02]  /*55fe0*/  SHF.R.U32.HI R2, RZ, 0x6, R2 ;  /* 0x00000006ff027819 */ /* 0x000fe40000011602 */
[----:B------:R-:W-:Y:S02]  /*55ff0*/  SHF.R.U32.HI R48, RZ, 0x6, R48 ;  /* 0x00000006ff307819 */ /* 0x000fe40000011630 */
[----:B------:R-:W-:Y:S02]  /*56000*/  SGXT.U32 R2, R2, 0x1 ;  /* 0x000000010202781a */ /* 0x000fe40000000000 */
[----:B------:R-:W-:Y:S02]  /*56010*/  SGXT.U32 R48, R48, 0x1 ;  /* 0x000000013030781a */ /* 0x000fe40000000000 */
[----:B------:R-:W-:-:S02]  /*56020*/  LOP3.LUT R2, R2, 0x20, RZ, 0xfc, !PT ;  /* 0x0000002002027812 */ /* 0x000fc400078efcff */
[----:B------:R-:W-:Y:S02]  /*56030*/  LOP3.LUT R48, R48, 0x42, RZ, 0xfc, !PT ;  /* 0x0000004230307812 */ /* 0x000fe400078efcff */
[----:B------:R-:W-:Y:S01]  /*56040*/  ISETP.GE.AND P4, PT, R2, UR6, PT ;  /* 0x0000000602007c0c */ /* 0x000fe2000bf86270 */
[----:B---3--:R-:W-:Y:S01]  /*56050*/  IMAD.WIDE R66, R252, 0x4, R66 ;  /* 0x00000004fc427825 */ /* 0x008fe200078e0242 */
[----:B------:R-:W-:-:S03]  /*56060*/  ISETP.GE.AND P5, PT, R48, UR6, PT ;  /* 0x0000000630007c0c */ /* 0x000fc6000bfa6270 */
[----:B----4-:R-:W-:Y:S01]  /*56070*/  IMAD.WIDE R180, R252, 0x4, R180 ;  /* 0x00000004fcb47825 */ /* 0x010fe200078e02b4 */
[----:B------:R-:W-:Y:S02]  /*56080*/  SEL R252, R240, RZ, P2 ;  /* 0x000000fff0fc7207 */ /* 0x000fe40001000000 */
[----:B------:R-:W-:Y:S02]  /*56090*/  SEL R240, RZ, 0x4, P4 ;  /* 0x00000004fff07807 */ /* 0x000fe40002000000 */
[----:B------:R-:W-:Y:S02]  /*560a0*/  ISETP.NE.U32.AND P4, PT, R252, RZ, PT ;  /* 0x000000fffc00720c */ /* 0x000fe40003f85070 */
[----:B------:R-:W-:Y:S02]  /*560b0*/  SEL R240, R240, RZ, P2 ;  /* 0x000000fff0f07207 */ /* 0x000fe40001000000 */
[--C-:B-1----:R-:W-:Y:S02]  /*560c0*/  SHF.R.U32.HI R48, RZ, 0x6, R49.reuse ;  /* 0x00000006ff307819 */ /* 0x102fe40000011631 */
[----:B------:R-:W-:-:S02]  /*560d0*/  SHF.R.U32.HI R49, RZ, 0x6, R49 ;  /* 0x00000006ff317819 */ /* 0x000fc40000011631 */
[----:B------:R-:W-:-:S05]  /*560e0*/  SGXT.U32 R48, R48, 0x1 ;  /* 0x000000013030781a */ /* 0x000fca0000000000 */
[----:B------:R-:W-:Y:S01]  /*560f0*/  LDGSTS.E [R0+-0x5fff8], desc[UR48][R112.64], P4 ;  /* 0xa000800070007fae */ /* 0x000fe2000a121870 */
[----:B------:R-:W-:Y:S02]  /*56100*/  SGXT.U32 R49, R49, 0x1 ;  /* 0x000000013131781a */ /* 0x000fe40000000000 */
[----:B------:R-:W-:Y:S02]  /*56110*/  LOP3.LUT R48, R48, 0x60, RZ, 0xfc, !PT ;  /* 0x0000006030307812 */ /* 0x000fe400078efcff */
[----:B------:R-:W-:Y:S02]  /*56120*/  SEL R252, RZ, 0x4, P0 ;  /* 0x00000004fffc7807 */ /* 0x000fe40000000000 */
[----:B------:R-:W-:Y:S02]  /*56130*/  ISETP.NE.U32.AND P0, PT, R240, RZ, PT ;  /* 0x000000fff000720c */ /* 0x000fe40003f05070 */
[----:B------:R-:W-:Y:S02]  /*56140*/  LOP3.LUT R49, R49, 0x62, RZ, 0xfc, !PT ;  /* 0x0000006231317812 */ /* 0x000fe400078efcff */
[----:B------:R-:W-:-:S02]  /*56150*/  SEL R240, RZ, 0x4, P6 ;  /* 0x00000004fff07807 */ /* 0x000fc40003000000 */
[----:B------:R-:W-:Y:S02]  /*56160*/  ISETP.GE.AND P6, PT, R48, UR6, PT ;  /* 0x0000000630007c0c */ /* 0x000fe4000bfc6270 */
[----:B------:R-:W-:Y:S02]  /*56170*/  SEL R48, RZ, 0x4, P5 ;  /* 0x00000004ff307807 */ /* 0x000fe40002800000 */
[----:B------:R-:W-:Y:S02]  /*56180*/  SEL R252, R252, RZ, P2 ;  /* 0x000000fffcfc7207 */ /* 0x000fe40001000000 */
[----:B------:R-:W-:Y:S01]  /*56190*/  ISETP.GE.AND P5, PT, R49, UR6, PT ;  /* 0x0000000631007c0c */ /* 0x000fe2000bfa6270 */
[----:B------:R-:W-:Y:S01]  /*561a0*/  LDGSTS.E [R0+-0x5e000], desc[UR48][R182.64], P0 ;  /* 0xa2000000b6007fae */ /* 0x000fe20008121870 */
[----:B------:R-:W-:Y:S02]  /*561b0*/  SEL R240, R240, RZ, P2 ;  /* 0x000000fff0f07207 */ /* 0x000fe40001000000 */
[----:B------:R-:W-:-:S02]  /*561c0*/  SEL R2, RZ, 0x4, P6 ;  /* 0x00000004ff027807 */ /* 0x000fc40003000000 */
[----:B------:R-:W-:Y:S02]  /*561d0*/  ISETP.NE.U32.AND P6, PT, R252, RZ, PT ;  /* 0x000000fffc00720c */ /* 0x000fe40003fc5070 */
[----:B------:R-:W-:Y:S02]  /*561e0*/  SEL R49, RZ, 0x4, P5 ;  /* 0x00000004ff317807 */ /* 0x000fe40002800000 */
[----:B------:R-:W-:Y:S02]  /*561f0*/  SEL R252, R48, RZ, P2 ;  /* 0x000000ff30fc7207 */ /* 0x000fe40001000000 */
[----:B------:R-:W-:Y:S02]  /*56200*/  ISETP.NE.U32.AND P5, PT, R240, RZ, PT ;  /* 0x000000fff000720c */ /* 0x000fe40003fa5070 */
[----:B------:R-:W-:Y:S02]  /*56210*/  SEL R240, RZ, 0x4, P1 ;  /* 0x00000004fff07807 */ /* 0x000fe40000800000 */
[----:B------:R-:W-:-:S02]  /*56220*/  ISETP.NE.U32.AND P1, PT, R252, RZ, PT ;  /* 0x000000fffc00720c */ /* 0x000fc40003f25070 */
[----:B------:R-:W-:Y:S01]  /*56230*/  SEL R252, R49, RZ, P2 ;  /* 0x000000ff31fc7207 */ /* 0x000fe20001000000 */
[----:B------:R-:W-:Y:S01]  /*56240*/  LDGSTS.E [R0+-0x5dff8], desc[UR48][R44.64], P6 ;  /* 0xa20080002c007fae */ /* 0x000fe2000b121870 */
[----:B------:R-:W1:Y:S01]  /*56250*/  S2R R49, SR_TID.X ;  /* 0x0000000000317919 */ /* 0x000e620000002100 */
[----:B------:R-:W-:-:S04]  /*56260*/  SEL R2, R2, RZ, P2 ;  /* 0x000000ff02027207 */ /* 0x000fc80001000000 */
[----:B------:R-:W-:Y:S01]  /*56270*/  LDGSTS.E [R0+-0x5c000], desc[UR48][R114.64], P5 ;  /* 0xa400000072007fae */ /* 0x000fe2000a921870 */
[----:B------:R-:W-:Y:S02]  /*56280*/  ISETP.NE.U32.AND P4, PT, R2, RZ, PT ;  /* 0x000000ff0200720c */ /* 0x000fe40003f85070 */
[----:B------:R-:W-:Y:S01]  /*56290*/  ISETP.NE.U32.AND P0, PT, R252, RZ, PT ;  /* 0x000000fffc00720c */ /* 0x000fe20003f05070 */
[----:B------:R-:W-:Y:S01]  /*562a0*/  LDGSTS.E [R0+-0x5bff8], desc[UR48][R184.64], P1 ;  /* 0xa4008000b8007fae */ /* 0x000fe20008921870 */
[----:B------:R-:W-:Y:S02]  /*562b0*/  SEL R240, R240, RZ, P2 ;  /* 0x000000fff0f07207 */ /* 0x000fe40001000000 */
[----:B-1----:R-:W-:-:S07]  /*562c0*/  SHF.R.U32.HI R2, RZ, 0x6, R49 ;  /* 0x00000006ff027819 */ /* 0x002fce0000011631 */
[----:B------:R-:W-:Y:S01]  /*562d0*/  LDGSTS.E [R0+-0x5a000], desc[UR48][R46.64], P4 ;  /* 0xa60000002e007fae */ /* 0x000fe2000a121870 */
[----:B------:R-:W-:-:S03]  /*562e0*/  SGXT.U32 R2, R2, 0x1 ;  /* 0x000000010202781a */ /* 0x000fc60000000000 */
[----:B------:R1:W-:Y:S01]  /*562f0*/  LDGSTS.E [R0+-0x59ff8], desc[UR48][R116.64], P0 ;  /* 0xa600800074007fae */ /* 0x0003e20008121870 */
[----:B------:R-:W-:-:S04]  /*56300*/  LOP3.LUT R2, R2, 0x24, RZ, 0xfc, !PT ;  /* 0x0000002402027812 */ /* 0x000fc800078efcff */
[----:B------:R-:W-:Y:S02]  /*56310*/  ISETP.GE.AND P5, PT, R2, UR6, PT ;  /* 0x0000000602007c0c */ /* 0x000fe4000bfa6270 */
[----:B------:R-:W-:-:S04]  /*56320*/  SHF.R.U32.HI R2, RZ, 0x6, R49 ;  /* 0x00000006ff027819 */ /* 0x000fc80000011631 */
[----:B------:R-:W-:-:S04]  /*56330*/  SGXT.U32 R2, R2, 0x1 ;  /* 0x000000010202781a */ /* 0x000fc80000000000 */
[----:B------:R-:W-:-:S04]  /*56340*/  LOP3.LUT R2, R2, 0xa, RZ, 0xfc, !PT ;  /* 0x0000000a02027812 */ /* 0x000fc800078efcff */
[----:B------:R-:W-:Y:S02]  /*56350*/  ISETP.GE.AND P1, PT, R2, UR6, PT ;  /* 0x0000000602007c0c */ /* 0x000fe4000bf26270 */
[----:B------:R-:W-:-:S04]  /*56360*/  SHF.R.U32.HI R2, RZ, 0x6, R49 ;  /* 0x00000006ff027819 */ /* 0x000fc80000011631 */
[----:B------:R-:W-:-:S04]  /*56370*/  SGXT.U32 R2, R2, 0x1 ;  /* 0x000000010202781a */ /* 0x000fc80000000000 */
[----:B------:R-:W-:-:S04]  /*56380*/  LOP3.LUT R2, R2, 0x26, RZ, 0xfc, !PT ;  /* 0x0000002602027812 */ /* 0x000fc800078efcff */
[----:B------:R-:W-:Y:S02]  /*56390*/  ISETP.GE.AND P0, PT, R2, UR6, PT ;  /* 0x0000000602007c0c */ /* 0x000fe4000bf06270 */
[----:B------:R-:W-:Y:S02]  /*563a0*/  SHF.R.U32.HI R2, RZ, 0x6, R49 ;  /* 0x00000006ff027819 */ /* 0x000fe40000011631 */
[----:B------:R-:W-:Y:S02]  /*563b0*/  ISETP.NE.U32.AND P6, PT, R240, RZ, PT ;  /* 0x000000fff000720c */ /* 0x000fe40003fc5070 */
[----:B------:R-:W-:Y:S02]  /*563c0*/  SEL R240, RZ, 0x4, P3 ;  /* 0x00000004fff07807 */ /* 0x000fe40001800000 */
[----:B------:R-:W-:Y:S02]  /*563d0*/  SGXT.U32 R2, R2, 0x1 ;  /* 0x000000010202781a */ /* 0x000fe40000000000 */
[----:B------:R-:W-:-:S02]  /*563e0*/  SEL R240, R240, RZ, P2 ;  /* 0x000000fff0f07207 */ /* 0x000fc40001000000 */
[----:B------:R-:W-:Y:S02]  /*563f0*/  LOP3.LUT R2, R2, 0x44, RZ, 0xfc, !PT ;  /* 0x0000004402027812 */ /* 0x000fe400078efcff */
[----:B------:R-:W-:Y:S02]  /*56400*/  ISETP.NE.U32.AND P4, PT, R240, RZ, PT ;  /* 0x000000fff000720c */ /* 0x000fe40003f85070 */
[----:B------:R-:W-:Y:S01]  /*56410*/  SEL R240, RZ, 0x4, P5 ;  /* 0x00000004fff07807 */ /* 0x000fe20002800000 */
[----:B------:R-:W-:Y:S01]  /*56420*/  LDGSTS.E [R3+-0x60000], desc[UR48][R186.64], P6 ;  /* 0xa0000000ba037fae */ /* 0x000fe2000b121870 */
[----:B------:R-:W-:Y:S02]  /*56430*/  ISETP.GE.AND P5, PT, R2, UR6, PT ;  /* 0x0000000602007c0c */ /* 0x000fe4000bfa6270 */
[----:B------:R-:W2:Y:S01]  /*56440*/  S2R R2, SR_TID.X ;  /* 0x0000000000027919 */ /* 0x000ea20000002100 */
[--C-:B------:R-:W-:Y:S02]  /*56450*/  SHF.R.U32.HI R252, RZ, 0x6, R49.reuse ;  /* 0x00000006fffc7819 */ /* 0x100fe40000011631 */
[----:B------:R-:W-:-:S02]  /*56460*/  SHF.R.U32.HI R49, RZ, 0x6, R49 ;  /* 0x00000006ff317819 */ /* 0x000fc40000011631 */
[----:B-1----:R-:W-:Y:S02]  /*56470*/  SEL R0, R240, RZ, P2 ;  /* 0x000000fff0007207 */ /* 0x002fe40001000000 */
[----:B------:R-:W-:Y:S01]  /*56480*/  LDGSTS.E [R3+-0x5fff8], desc[UR48][R118.64], P4 ;  /* 0xa000800076037fae */ /* 0x000fe2000a121870 */
[----:B------:R-:W-:-:S04]  /*56490*/  SGXT.U32 R49, R49, 0x1 ;  /* 0x000000013131781a */ /* 0x000fc80000000000 */
[----:B------:R-:W-:-:S04]  /*564a0*/  LOP3.LUT R49, R49, 0x46, RZ, 0xfc, !PT ;  /* 0x0000004631317812 */ /* 0x000fc800078efcff */
[----:B------:R-:W-:Y:S02]  /*564b0*/  ISETP.GE.AND P6, PT, R49, UR6, PT ;  /* 0x0000000631007c0c */ /* 0x000fe4000bfc6270 */
[----:B------:R-:W-:Y:S02]  /*564c0*/  SEL R240, RZ, 0x4, P0 ;  /* 0x00000004fff07807 */ /* 0x000fe40000000000 */
[----:B------:R-:W-:Y:S02]  /*564d0*/  ISETP.NE.U32.AND P0, PT, R0, RZ, PT ;  /* 0x000000ff0000720c */ /* 0x000fe40003f05070 */
[----:B------:R-:W-:Y:S02]  /*564e0*/  SEL R0, RZ, 0x4, P5 ;  /* 0x00000004ff007807 */ /* 0x000fe40002800000 */
[----:B--2---:R-:W-:-:S09]  /*564f0*/  SHF.R.U32.HI R49, RZ, 0x6, R2 ;  /* 0x00000006ff317819 */ /* 0x004fd20000011602 */
[----:B------:R-:W-:Y:S01]  /*56500*/  LDGSTS.E [R3+-0x5e000], desc[UR48][R188.64], P0 ;  /* 0xa2000000bc037fae */ /* 0x000fe20008121870 */
[----:B------:R-:W-:Y:S02]  /*56510*/  SHF.R.U32.HI R2, RZ, 0x6, R2 ;  /* 0x00000006ff027819 */ /* 0x000fe40000011602 */
[----:B------:R-:W-:Y:S02]  /*56520*/  SGXT.U32 R49, R49, 0x1 ;  /* 0x000000013131781a */ /* 0x000fe40000000000 */
[----:B------:R-:W-:Y:S02]  /*56530*/  SGXT.U32 R2, R2, 0x1 ;  /* 0x000000010202781a */ /* 0x000fe40000000000 */
[----:B------:R-:W-:Y:S02]  /*56540*/  LOP3.LUT R49, R49, 0x64, RZ, 0xfc, !PT ;  /* 0x0000006431317812 */ /* 0x000fe400078efcff */
[----:B------:R-:W-:Y:S02]  /*56550*/  LOP3.LUT R2, R2, 0x66, RZ, 0xfc, !PT ;  /* 0x0000006602027812 */ /* 0x000fe400078efcff */
[----:B------:R-:W-:-:S02]  /*56560*/  ISETP.GE.AND P5, PT, R49, UR6, PT ;  /* 0x0000000631007c0c */ /* 0x000fc4000bfa6270 */
[----:B------:R-:W-:Y:S02]  /*56570*/  SEL R49, RZ, 0x4, P6 ;  /* 0x00000004ff317807 */ /* 0x000fe40003000000 */
[----:B------:R-:W-:Y:S02]  /*56580*/  ISETP.GE.AND P6, PT, R2, UR6, PT ;  /* 0x0000000602007c0c */ /* 0x000fe4000bfc6270 */
[----:B------:R-:W-:-:S04]  /*56590*/  SEL R2, RZ, 0x4, P5 ;  /* 0x00000004ff027807 */ /* 0x000fc80002800000 */
[----:B------:R-:W-:-:S04]  /*565a0*/  SEL R2, R2, RZ, P2 ;  /* 0x000000ff02027207 */ /* 0x000fc80001000000 */
[----:B------:R-:W-:Y:S02]  /*565b0*/  ISETP.NE.U32.AND P4, PT, R2, RZ, PT ;  /* 0x000000ff0200720c */ /* 0x000fe40003f85070 */
[----:B------:R-:W1:Y:S01]  /*565c0*/  S2R R2, SR_TID.X ;  /* 0x0000000000027919 */ /* 0x000e620000002100 */
[----:B------:R-:W-:Y:S02]  /*565d0*/  SGXT.U32 R252, R252, 0x1 ;  /* 0x00000001fcfc781a */ /* 0x000fe40000000000 */
[----:B------:R-:W-:Y:S02]  /*565e0*/  SEL R240, R240, RZ, P2 ;  /* 0x000000fff0f07207 */ /* 0x000fe40001000000 */
[----:B------:R-:W-:Y:S02]  /*565f0*/  LOP3.LUT R252, R252, 0x8, RZ, 0xfc, !PT ;  /* 0x00000008fcfc7812 */ /* 0x000fe400078efcff */
[----:B------:R-:W-:Y:S02]  /*56600*/  SEL R0, R0, RZ, P2 ;  /* 0x000000ff00007207 */ /* 0x000fe40001000000 */
[----:B------:R-:W-:-:S02]  /*56610*/  ISETP.GE.AND P3, PT, R252, UR6, PT ;  /* 0x00000006fc007c0c */ /* 0x000fc4000bf66270 */
[----:B------:R-:W-:Y:S02]  /*56620*/  ISETP.NE.U32.AND P5, PT, R240, RZ, PT ;  /* 0x000000fff000720c */ /* 0x000fe40003fa5070 */
[----:B------:R-:W-:Y:S02]  /*56630*/  SEL R240, R49, RZ, P2 ;  /* 0x000000ff31f07207 */ /* 0x000fe40001000000 */
[----:B------:R-:W-:Y:S02]  /*56640*/  SEL R252, RZ, 0x4, P6 ;  /* 0x00000004fffc7807 */ /* 0x000fe40003000000 */
[----:B------:R-:W-:Y:S02]  /*56650*/  ISETP.NE.U32.AND P6, PT, R0, RZ, PT ;  /* 0x000000ff0000720c */ /* 0x000fe40003fc5070 */
[----:B------:R-:W-:Y:S02]  /*56660*/  SEL R0, RZ, 0x4, P3 ;  /* 0x00000004ff007807 */ /* 0x000fe40001800000 */
[----:B------:R-:W-:-:S02]  /*56670*/  ISETP.NE.U32.AND P3, PT, R240, RZ, PT ;  /* 0x000000fff000720c */ /* 0x000fc40003f65070 */
[----:B------:R-:W-:Y:S01]  /*56680*/  SEL R240, R252, RZ, P2 ;  /* 0x000000fffcf07207 */ /* 0x000fe20001000000 */
[----:B------:R-:W-:Y:S06]  /*56690*/  LDGSTS.E [R3+-0x5dff8], desc[UR48][R50.64], P5 ;  /* 0xa200800032037fae */ /* 0x000fec000a921870 */
[----:B------:R-:W-:Y:S01]  /*566a0*/  LDGSTS.E [R3+-0x5c000], desc[UR48][R120.64], P6 ;  /* 0xa400000078037fae */ /* 0x000fe2000b121870 */
[----:B-1----:R-:W-:Y:S02]  /*566b0*/  SHF.R.U32.HI R252, RZ, 0x6, R2 ;  /* 0x00000006fffc7819 */ /* 0x002fe40000011602 */
[----:B------:R-:W-:Y:S01]  /*566c0*/  ISETP.NE.U32.AND P0, PT, R240, RZ, PT ;  /* 0x000000fff000720c */ /* 0x000fe20003f05070 */
[----:B------:R-:W-:Y:S01]  /*566d0*/  LDGSTS.E [R3+-0x5bff8], desc[UR48][R190.64], P3 ;  /* 0xa4008000be037fae */ /* 0x000fe20009921870 */
[----:B------:R-:W-:-:S02]  /*566e0*/  SGXT.U32 R252, R252, 0x1 ;  /* 0x00000001fcfc781a */ /* 0x000fc40000000000 */
[----:B------:R-:W-:Y:S01]  /*566f0*/  SEL R0, R0, RZ, P2 ;  /* 0x000000ff00007207 */ /* 0x000fe20001000000 */
[----:B------:R-:W-:Y:S01]  /*56700*/  LDGSTS.E [R3+-0x5a000], desc[UR48][R52.64], P4 ;  /* 0xa600000034037fae */ /* 0x000fe2000a121870 */
[----:B------:R-:W-:-:S04]  /*56710*/  LOP3.LUT R252, R252, 0x28, RZ, 0xfc, !PT ;  /* 0x00000028fcfc7812 */ /* 0x000fc800078efcff */
[----:B------:R-:W-:Y:S02]  /*56720*/  ISETP.GE.AND P6, PT, R252, UR6, PT ;  /* 0x00000006fc007c0c */ /* 0x000fe4000bfc6270 */
[----:B------:R-:W-:Y:S01]  /*56730*/  SHF.R.U32.HI R252, RZ, 0x6, R2 ;  /* 0x00000006fffc7819 */ /* 0x000fe20000011602 */
[----:B------:R1:W-:Y:S03]  /*56740*/  LDGSTS.E [R3+-0x59ff8], desc[UR48][R122.64], P0 ;  /* 0xa60080007a037fae */ /* 0x0003e60008121870 */
        /* <DEDUP_REMOVED lines=20> */
[----:B------:R-:W-:Y:S02]  /*56890*/  SEL R0, R0, RZ, P2 ;  /* 0x000000ff00007207 */ /* 0x000fe40001000000 */
[----:B------:R-:W-:Y:S01]  /*568a0*/  LDGSTS.E [R4+-0x5fff8], desc[UR48][R54.64], P4 ;  /* 0xa000800036047fae */ /* 0x000fe2000a121870 */
[----:B------:R-:W-:-:S04]  /*568b0*/  SGXT.U32 R2, R2, 0x1 ;  /* 0x000000010202781a */ /* 0x000fc80000000000 */
[----:B------:R-:W-:-:S04]  /*568c0*/  LOP3.LUT R2, R2, 0x4a, RZ, 0xfc, !PT ;  /* 0x0000004a02027812 */ /* 0x000fc800078efcff */
[----:B------:R-:W-:Y:S02]  /*568d0*/  ISETP.GE.AND P5, PT, R2, UR6, PT ;  /* 0x0000000602007c0c */ /* 0x000fe4000bfa6270 */
[----:B------:R-:W-:Y:S02]  /*568e0*/  SGXT.U32 R240, R240, 0x1 ;  /* 0x00000001f0f0781a */ /* 0x000fe40000000000 */
[----:B-1----:R-:W-:Y:S02]  /*568f0*/  SEL R3, RZ, 0x4, P0 ;  /* 0x00000004ff037807 */ /* 0x002fe40000000000 */
[----:B------:R-:W-:Y:S02]  /*56900*/  ISETP.NE.U32.AND P0, PT, R0, RZ, PT ;  /* 0x000000ff0000720c */ /* 0x000fe40003f05070 */
[--C-:B--2---:R-:W-:Y:S02]  /*56910*/  SHF.R.U32.HI R2, RZ, 0x6, R252.reuse ;  /* 0x00000006ff027819 */ /* 0x104fe400000116fc */
[----:B------:R-:W-:-:S09]  /*56920*/  SHF.R.U32.HI R252, RZ, 0x6, R252 ;  /* 0x00000006fffc7819 */ /* 0x000fd200000116fc */
[----:B------:R-:W-:Y:S01]  /*56930*/  LDGSTS.E [R4+-0x5e000], desc[UR48][R124.64], P0 ;  /* 0xa20000007c047fae */ /* 0x000fe20008121870 */
[----:B------:R-:W-:Y:S02]  /*56940*/  SGXT.U32 R2, R2, 0x1 ;  /* 0x000000010202781a */ /* 0x000fe40000000000 */
[----:B------:R-:W-:Y:S02]  /*56950*/  SGXT.U32 R252, R252, 0x1 ;  /* 0x00000001fcfc781a */ /* 0x000fe40000000000 */
[----:B------:R-:W-:Y:S02]  /*56960*/  LOP3.LUT R2, R2, 0x68, RZ, 0xfc, !PT ;  /* 0x0000006802027812 */ /* 0x000fe400078efcff */
[----:B------:R-:W-:Y:S02]  /*56970*/  LOP3.LUT R252, R252, 0x6a, RZ, 0xfc, !PT ;  /* 0x0000006afcfc7812 */ /* 0x000fe400078efcff */
[----:B------:R-:W-:Y:S02]  /*56980*/  SEL R0, RZ, 0x4, P6 ;  /* 0x00000004ff007807 */ /* 0x000fe40003000000 */
[----:B------:R-:W-:-:S02]  /*56990*/  ISETP.GE.AND P6, PT, R2, UR6, PT ;  /* 0x0000000602007c0c */ /* 0x000fc4000bfc6270 */
[----:B------:R-:W-:Y:S02]  /*569a0*/  LOP3.LUT R240, R240, 0xc, RZ, 0xfc, !PT ;  /* 0x0000000cf0f07812 */ /* 0x000fe400078efcff */
[----:B------:R-:W-:Y:S02]  /*569b0*/  SEL R2, RZ, 0x4, P5 ;  /* 0x00000004ff027807 */ /* 0x000fe40002800000 */
[----:B------:R-:W-:Y:S02]  /*569c0*/  SEL R3, R3, RZ, P2 ;  /* 0x000000ff03037207 */ /* 0x000fe40001000000 */
[----:B------:R-:W-:Y:S02]  /*569d0*/  ISETP.GE.AND P5, PT, R252, UR6, PT ;  /* 0x00000006fc007c0c */ /* 0x000fe4000bfa6270 */
[----:B------:R-:W-:Y:S02]  /*569e0*/  SEL R0, R0, RZ, P2 ;  /* 0x000000ff00007207 */ /* 0x000fe40001000000 */
[----:B------:R-:W-:-:S02]  /*569f0*/  SEL R252, RZ, 0x4, P6 ;  /* 0x00000004fffc7807 */ /* 0x000fc40003000000 */
[----:B------:R-:W-:Y:S02]  /*56a00*/  ISETP.GE.AND P1, PT, R240, UR6, PT ;  /* 0x00000006f0007c0c */ /* 0x000fe4000bf26270 */
[----:B------:R-:W-:Y:S02]  /*56a10*/  ISETP.NE.U32.AND P6, PT, R3, RZ, PT ;  /* 0x000000ff0300720c */ /* 0x000fe40003fc5070 */
[----:B------:R-:W-:Y:S02]  /*56a20*/  SEL R240, RZ, 0x4, P5 ;  /* 0x00000004fff07807 */ /* 0x000fe40002800000 */
[----:B------:R-:W-:Y:S02]  /*56a30*/  SEL R3, R2, RZ, P2 ;  /* 0x000000ff02037207 */ /* 0x000fe40001000000 */
[----:B------:R-:W-:Y:S02]  /*56a40*/  ISETP.NE.U32.AND P5, PT, R0, RZ, PT ;  /* 0x000000ff0000720c */ /* 0x000fe40003fa5070 */
[----:B------:R-:W-:-:S02]  /*56a50*/  SEL R0, RZ, 0x4, P1 ;  /* 0x00000004ff007807 */ /* 0x000fc40000800000 */
[----:B------:R-:W-:Y:S02]  /*56a60*/  ISETP.NE.U32.AND P1, PT, R3, RZ, PT ;  /* 0x000000ff0300720c */ /* 0x000fe40003f25070 */
[----:B------:R-:W-:Y:S01]  /*56a70*/  SEL R3, R240, RZ, P2 ;  /* 0x000000fff0037207 */ /* 0x000fe20001000000 */
[----:B------:R-:W-:Y:S01]  /*56a80*/  LDGSTS.E [R4+-0x5dff8], desc[UR48][R194.64], P6 ;  /* 0xa2008000c2047fae */ /* 0x000fe2000b121870 */
[----:B------:R-:W1:Y:S01]  /*56a90*/  S2R R240, SR_TID.X ;  /* 0x0000000000f07919 */ /* 0x000e620000002100 */
[----:B------:R-:W-:Y:S02]  /*56aa0*/  SEL R252, R252, RZ, P2 ;  /* 0x000000fffcfc7207 */ /* 0x000fe40001000000 */
[----:B------:R-:W-:Y:S02]  /*56ab0*/  SEL R0, R0, RZ, P2 ;  /* 0x000000ff00007207 */ /* 0x000fe40001000000 */
[----:B------:R-:W-:Y:S01]  /*56ac0*/  LDGSTS.E [R4+-0x5c000], desc[UR48][R56.64], P5 ;  /* 0xa400000038047fae */ /* 0x000fe2000a921870 */
[----:B------:R-:W-:-:S02]  /*56ad0*/  ISETP.NE.U32.AND P4, PT, R252, RZ, PT ;  /* 0x000000fffc00720c */ /* 0x000fc40003f85070 */
[----:B------:R-:W-:Y:S01]  /*56ae0*/  ISETP.NE.U32.AND P6, PT, R0, RZ, PT ;  /* 0x000000ff0000720c */ /* 0x000fe20003fc5070 */
[----:B------:R-:W-:Y:S01]  /*56af0*/  LDGSTS.E [R4+-0x5bff8], desc[UR48][R126.64], P1 ;  /* 0xa40080007e047fae */ /* 0x000fe20008921870 */
[----:B------:R-:W-:Y:S02]  /*56b00*/  SEL R0, RZ, 0x4, P3 ;  /* 0x00000004ff007807 */ /* 0x000fe40001800000 */
[----:B-1----:R-:W-:-:S07]  /*56b10*/  SHF.R.U32.HI R252, RZ, 0x6, R240 ;  /* 0x00000006fffc7819 */ /* 0x002fce00000116f0 */
[----:B------:R-:W-:Y:S01]  /*56b20*/  LDGSTS.E [R4+-0x5a000], desc[UR48][R196.64], P4 ;  /* 0xa6000000c4047fae */ /* 0x000fe2000a121870 */
        /* <DEDUP_REMOVED lines=8> */
[----:B------:R-:W-:Y:S02]  /*56bb0*/  SEL R0, R0, RZ, P2 ;  /* 0x000000ff00007207 */ /* 0x000fe40001000000 */
[----:B------:R-:W-:Y:S02]  /*56bc0*/  SGXT.U32 R252, R252, 0x1 ;  /* 0x00000001fcfc781a */ /* 0x000fe40000000000 */
[----:B------:R-:W-:Y:S02]  /*56bd0*/  ISETP.NE.U32.AND P4, PT, R0, RZ, PT ;  /* 0x000000ff0000720c */ /* 0x000fe40003f85070 */
[----:B------:R-:W-:-:S02]  /*56be0*/  LOP3.LUT R252, R252, 0x2e, RZ, 0xfc, !PT ;  /* 0x0000002efcfc7812 */ /* 0x000fc400078efcff */
[----:B------:R-:W-:Y:S02]  /*56bf0*/  SEL R0, RZ, 0x4, P3 ;  /* 0x00000004ff007807 */ /* 0x000fe40001800000 */
[----:B------:R-:W-:Y:S02]  /*56c00*/  ISETP.NE.U32.AND P0, PT, R3, RZ, PT ;  /* 0x000000ff0300720c */ /* 0x000fe40003f05070 */
[----:B------:R-:W-:Y:S02]  /*56c10*/  ISETP.GE.AND P3, PT, R252, UR6, PT ;  /* 0x00000006fc007c0c */ /* 0x000fe4000bf66270 */
[--C-:B------:R-:W-:Y:S02]  /*56c20*/  SHF.R.U32.HI R3, RZ, 0x6, R240.reuse ;  /* 0x00000006ff037819 */ /* 0x100fe400000116f0 */
[--C-:B------:R-:W-:Y:S02]  /*56c30*/  SHF.R.U32.HI R252, RZ, 0x6, R240.reuse ;  /* 0x00000006fffc7819 */ /* 0x100fe400000116f0 */
[----:B------:R-:W-:-:S04]  /*56c40*/  SHF.R.U32.HI R240, RZ, 0x6, R240 ;  /* 0x00000006fff07819 */ /* 0x000fc800000116f0 */
[----:B------:R-:W-:Y:S01]  /*56c50*/  SGXT.U32 R240, R240, 0x1 ;  /* 0x00000001f0f0781a */ /* 0x000fe20000000000 */
[----:B------:R-:W-:Y:S03]  /*56c60*/  LDGSTS.E [R4+-0x59ff8], desc[UR48][R58.64], P0 ;  /* 0xa60080003a047fae */ /* 0x000fe60008121870 */
[----:B------:R-:W-:Y:S01]  /*56c70*/  LOP3.LUT R240, R240, 0x4e, RZ, 0xfc, !PT ;  /* 0x0000004ef0f07812 */ /* 0x000fe200078efcff */
[----:B------:R-:W-:Y:S01]  /*56c80*/  LDGSTS.E [R5+-0x60000], desc[UR48][R128.64], P6 ;  /* 0xa000000080057fae */ /* 0x000fe2000b121870 */
[----:B------:R-:W-:Y:S02]  /*56c90*/  SGXT.U32 R3, R3, 0x1 ;  /* 0x000000010303781a */ /* 0x000fe40000000000 */
[----:B------:R-:W-:Y:S01]  /*56ca0*/  ISETP.GE.AND P6, PT, R240, UR6, PT ;  /* 0x00000006f0007c0c */ /* 0x000fe2000bfc6270 */
[----:B------:R-:W-:Y:S01]  /*56cb0*/  LDGSTS.E [R5+-0x5fff8], desc[UR48][R198.64], P4 ;  /* 0xa0008000c6057fae */ /* 0x000fe2000a121870 */
[----:B------:R-:W-:Y:S01]  /*56cc0*/  LOP3.LUT R3, R3, 0x10, RZ, 0xfc, !PT ;  /* 0x0000001003037812 */ /* 0x000fe200078efcff */
[----:B------:R-:W1:Y:S01]  /*56cd0*/  S2R R240, SR_TID.X ;  /* 0x0000000000f07919 */ /* 0x000e620000002100 */
[----:B------:R-:W-:-:S02]  /*56ce0*/  SEL R0, R0, RZ, P2 ;  /* 0x000000ff00007207 */ /* 0x000fc40001000000 */
[----:B------:R-:W-:Y:S02]  /*56cf0*/  ISETP.GE.AND P5, PT, R3, UR6, PT ;  /* 0x0000000603007c0c */ /* 0x000fe4000bfa6270 */
[----:B------:R-:W-:Y:S02]  /*56d00*/  SEL R3, RZ, 0x4, P3 ;  /* 0x00000004ff037807 */ /* 0x000fe40001800000 */
[----:B------:R-:W-:Y:S02]  /*56d10*/  ISETP.NE.U32.AND P3, PT, R0, RZ, PT ;  /* 0x000000ff0000720c */ /* 0x000fe40003f65070 */
[----:B------:R-:W-:-:S04]  /*56d20*/  SGXT.U32 R252, R252, 0x1 ;  /* 0x00000001fcfc781a */ /* 0x000fc80000000000 */
[----:B------:R-:W-:-:S07]  /*56d30*/  LOP3.LUT R252, R252, 0x4c, RZ, 0xfc, !PT ;  /* 0x0000004cfcfc7812 */ /* 0x000fce00078efcff */
[----:B------:R2:W-:Y:S01]  /*56d40*/  LDGSTS.E [R5+-0x5e000], desc[UR48][R250.64], P3 ;  /* 0xa2000000fa057fae */ /* 0x0005e20009921870 */
[----:B------:R-:W-:Y:S01]  /*56d50*/  ISETP.GE.AND P0, PT, R252, UR6, PT ;  /* 0x00000006fc007c0c */ /* 0x000fe2000bf06270 */
[----:B--2---:R-:W2:Y:S01]  /*56d60*/  S2R R251, SR_TID.X ;  /* 0x0000000000fb7919 */ /* 0x004ea20000002100 */
[--C-:B-1----:R-:W-:Y:S02]  /*56d70*/  SHF.R.U32.HI R252, RZ, 0x6, R240.reuse ;  /* 0x00000006fffc7819 */ /* 0x102fe400000116f0 */
[----:B------:R-:W-:Y:S02]  /*56d80*/  SHF.R.U32.HI R240, RZ, 0x6, R240 ;  /* 0x00000006fff07819 */ /* 0x000fe400000116f0 */
[----:B------:R-:W-:Y:S02]  /*56d90*/  SGXT.U32 R252, R252, 0x1 ;  /* 0x00000001fcfc781a */ /* 0x000fe40000000000 */
[----:B------:R-:W-:Y:S02]  /*56da0*/  SGXT.U32 R240, R240, 0x1 ;  /* 0x00000001f0f0781a */ /* 0x000fe40000000000 */
[----:B------:R-:W-:-:S02]  /*56db0*/  LOP3.LUT R252, R252, 0x6c, RZ, 0xfc, !PT ;  /* 0x0000006cfcfc7812 */ /* 0x000fc400078efcff */
[----:B------:R-:W-:Y:S02]  /*56dc0*/  SEL R0, RZ, 0x4, P0 ;  /* 0x00000004ff007807 */ /* 0x000fe40000000000 */
[----:B------:R-:W-:Y:S02]  /*56dd0*/  LOP3.LUT R240, R240, 0x6e, RZ, 0xfc, !PT ;  /* 0x0000006ef0f07812 */ /* 0x000fe400078efcff */
[----:B------:R-:W-:Y:S02]  /*56de0*/  ISETP.GE.AND P0, PT, R252, UR6, PT ;  /* 0x00000006fc007c0c */ /* 0x000fe4000bf06270 */
[----:B------:R-:W-:Y:S02]  /*56df0*/  SEL R3, R3, RZ, P2 ;  /* 0x000000ff03037207 */ /* 0x000fe40001000000 */
[----:B------:R-:W-:Y:S02]  /*56e00*/  SEL R252, RZ, 0x4, P6 ;  /* 0x00000004fffc7807 */ /* 0x000fe40003000000 */
[----:B------:R-:W-:-:S02]  /*56e10*/  ISETP.GE.AND P6, PT, R240, UR6, PT ;  /* 0x00000006f0007c0c */ /* 0x000fc4000bfc6270 */
[----:B------:R-:W-:Y:S02]  /*56e20*/  SEL R240, RZ, 0x4, P0 ;  /* 0x00000004fff07807 */ /* 0x000fe40000000000 */
[----:B------:R-:W-:Y:S02]  /*56e30*/  ISETP.NE.U32.AND P0, PT, R3, RZ, PT ;  /* 0x000000ff0300720c */ /* 0x000fe40003f05070 */
[----:B------:R-:W-:Y:S02]  /*56e40*/  SEL R0, R0, RZ, P2 ;  /* 0x000000ff00007207 */ /* 0x000fe40001000000 */
[----:B------:R-:W-:Y:S02]  /*56e50*/  SEL R4, RZ, 0x4, P6 ;  /* 0x00000004ff047807 */ /* 0x000fe40003000000 */
[----:B------:R-:W-:Y:S02]  /*56e60*/  ISETP.NE.U32.AND P6, PT, R0, RZ, PT ;  /* 0x000000ff0000720c */ /* 0x000fe40003fc5070 */
[----:B--2---:R-:W-:-:S02]  /*56e70*/  SHF.R.U32.HI R250, RZ, 0x6, R251 ;  /* 0x00000006fffa7819 */ /* 0x004fc400000116fb */
[----:B------:R-:W-:Y:S02]  /*56e80*/  SEL R0, RZ, 0x4, P5 ;  /* 0x00000004ff007807 */ /* 0x000fe40002800000 */
[----:B------:R-:W-:Y:S01]  /*56e90*/  SGXT.U32 R250, R250, 0x1 ;  /* 0x00000001fafa781a */ /* 0x000fe20000000000 */
[----:B------:R-:W-:Y:S01]  /*56ea0*/  LDGSTS.E [R5+-0x5dff8], desc[UR48][R60.64], P0 ;  /* 0xa20080003c057fae */ /* 0x000fe20008121870 */
[----:B------:R-:W-:Y:S02]  /*56eb0*/  SEL R0, R0, RZ, P2 ;  /* 0x000000ff00007207 */ /* 0x000fe40001000000 */
[----:B------:R-:W-:Y:S02]  /*56ec0*/  LOP3.LUT R250, R250, 0x14, RZ, 0xfc, !PT ;  /* 0x00000014fafa7812 */ /* 0x000fe400078efcff */
[----:B------:R-:W-:Y:S01]  /*56ed0*/  SEL R3, R252, RZ, P2 ;  /* 0x000000fffc037207 */ /* 0x000fe20001000000 */
[----:B------:R-:W-:Y:S01]  /*56ee0*/  LDGSTS.E [R5+-0x5c000], desc[UR48][R130.64], P6 ;  /* 0xa400000082057fae */ /* 0x000fe2000b121870 */
[----:B------:R-:W-:-:S02]  /*56ef0*/  ISETP.NE.U32.AND P0, PT, R0, RZ, PT ;  /* 0x000000ff0000720c */ /* 0x000fc40003f05070 */
[----:B------:R-:W-:Y:S02]  /*56f00*/  SEL R0, RZ, 0x4, P1 ;  /* 0x00000004ff007807 */ /* 0x000fe40000800000 */
[----:B------:R-:W-:Y:S02]  /*56f10*/  ISETP.GE.AND P1, PT, R250, UR6, PT ;  /* 0x00000006fa007c0c */ /* 0x000fe4000bf26270 */
[----:B------:R-:W-:Y:S02]  /*56f20*/  ISETP.NE.U32.AND P4, PT, R3, RZ, PT ;  /* 0x000000ff0300720c */ /* 0x000fe40003f85070 */
[--C-:B------:R-:W-:Y:S02]  /*56f30*/  SHF.R.U32.HI R250, RZ, 0x6, R251.reuse ;  /* 0x00000006fffa7819 */ /* 0x100fe400000116fb */
[----:B------:R-:W-:-:S04]  /*56f40*/  SHF.R.U32.HI R251, RZ, 0x6, R251 ;  /* 0x00000006fffb7819 */ /* 0x000fc800000116fb */
[----:B------:R-:W-:-:S04]  /*56f50*/  SGXT.U32 R251, R251, 0x1 ;  /* 0x00000001fbfb781a */ /* 0x000fc80000000000 */
[----:B------:R-:W-:Y:S01]  /*56f60*/  LOP3.LUT R251, R251, 0x16, RZ, 0xfc, !PT ;  /* 0x00000016fbfb7812 */ /* 0x000fe200078efcff */
[----:B------:R-:W-:Y:S03]  /*56f70*/  LDGSTS.E [R5+-0x5bff8], desc[UR48][R200.64], P4 ;  /* 0xa4008000c8057fae */ /* 0x000fe6000a121870 */
[----:B------:R-:W-:Y:S02]  /*56f80*/  ISETP.GE.AND P4, PT, R251, UR6, PT ;  /* 0x00000006fb007c0c */ /* 0x000fe4000bf86270 */
[----:B------:R-:W1:Y:S01]  /*56f90*/  S2R R251, SR_TID.X ;  /* 0x0000000000fb7919 */ /* 0x000e620000002100 */
[----:B------:R-:W-:Y:S02]  /*56fa0*/  SEL R240, R240, RZ, P2 ;  /* 0x000000fff0f07207 */ /* 0x000fe40001000000 */
[----:B------:R-:W-:Y:S02]  /*56fb0*/  SGXT.U32 R250, R250, 0x1 ;  /* 0x00000001fafa781a */ /* 0x000fe40000000000 */
[----:B------:R-:W-:-:S02]  /*56fc0*/  SEL R3, R4, RZ, P2 ;  /* 0x000000ff04037207 */ /* 0x000fc40001000000 */
[----:B------:R-:W-:Y:S02]  /*56fd0*/  ISETP.NE.U32.AND P5, PT, R240, RZ, PT ;  /* 0x000000fff000720c */ /* 0x000fe40003fa5070 */
[----:B------:R-:W-:Y:S02]  /*56fe0*/  LOP3.LUT R250, R250, 0x30, RZ, 0xfc, !PT ;  /* 0x00000030fafa7812 */ /* 0x000fe400078efcff */
[----:B------:R-:W-:Y:S02]  /*56ff0*/  ISETP.NE.U32.AND P3, PT, R3, RZ, PT ;  /* 0x000000ff0300720c */ /* 0x000fe40003f65070 */
[----:B------:R-:W-:Y:S02]  /*57000*/  ISETP.GE.AND P6, PT, R250, UR6, PT ;  /* 0x00000006fa007c0c */ /* 0x000fe4000bfc6270 */
[----:B------:R-:W-:Y:S02]  /*57010*/  SEL R3, R0, RZ, P2 ;  /* 0x000000ff00037207 */ /* 0x000fe40001000000 */
[----:B------:R-:W-:-:S03]  /*57020*/  SEL R0, RZ, 0x4, P6 ;  /* 0x00000004ff007807 */ /* 0x000fc60003000000 */
[----:B------:R-:W-:Y:S01]  /*57030*/  LDGSTS.E [R5+-0x5a000], desc[UR48][R62.64], P5 ;  /* 0xa60000003e057fae */ /* 0x000fe2000a921870 */
[----:B------:R-:W-:Y:S02]  /*57040*/  SEL R0, R0, RZ, P2 ;  /* 0x000000ff00007207 */ /* 0x000fe40001000000 */
[----:B------:R-:W-:Y:S01]  /*57050*/  ISETP.NE.U32.AND P5, PT, R3, RZ, PT ;  /* 0x000000ff0300720c */ /* 0x000fe20003fa5070 */
[----:B------:R-:W-:Y:S04]  /*57060*/  LDGSTS.E [R5+-0x59ff8], desc[UR48][R132.64], P3 ;  /* 0xa600800084057fae */ /* 0x000fe80009921870 */
[----:B------:R-:W-:Y:S01]  /*57070*/  LDGSTS.E [R8+-0x60000], desc[UR48][R202.64], P0 ;  /* 0xa0000000ca087fae */ /* 0x000fe20008121870 */
[----:B------:R-:W-:Y:S02]  /*57080*/  ISETP.NE.U32.AND P0, PT, R0, RZ, PT ;  /* 0x000000ff0000720c */ /* 0x000fe40003f05070 */
[----:B-1----:R-:W-:-:S04]  /*57090*/  SHF.R.U32.HI R250, RZ, 0x6, R251 ;  /* 0x00000006fffa7819 */ /* 0x002fc800000116fb */
[----:B------:R-:W-:Y:S01]  /*570a0*/  SGXT.U32 R250, R250, 0x1 ;  /* 0x00000001fafa781a */ /* 0x000fe20000000000 */
[----:B------:R-:W-:Y:S01]  /*570b0*/  LDGSTS.E [R8+-0x5fff8], desc[UR48][R248.64], P5 ;  /* 0xa0008000f8087fae */ /* 0x000fe2000a921870 */
[----:B------:R-:W-:Y:S02]  /*570c0*/  SHF.R.U32.HI R252, RZ, 0x6, R251 ;  /* 0x00000006fffc7819 */ /* 0x000fe400000116fb */
[----:B------:R-:W-:-:S03]  /*570d0*/  LOP3.LUT R250, R250, 0x50, RZ, 0xfc, !PT ;  /* 0x00000050fafa7812 */ /* 0x000fc600078efcff */
[----:B------:R1:W-:Y:S01]  /*570e0*/  LDGSTS.E [R8+-0x5e000], desc[UR48][R210.64], P0 ;  /* 0xa2000000d2087fae */ /* 0x0003e20008121870 */
[----:B------:R-:W-:Y:S02]  /*570f0*/  SGXT.U32 R252, R252, 0x1 ;  /* 0x00000001fcfc781a */ /* 0x000fe40000000000 */
[----:B------:R-:W-:Y:S02]  /*57100*/  ISETP.GE.AND P3, PT, R250, UR6, PT ;  /* 0x00000006fa007c0c */ /* 0x000fe4000bf66270 */
[----:B------:R-:W-:Y:S01]  /*57110*/  SHF.R.U32.HI R250, RZ, 0x6, R251 ;  /* 0x00000006fffa7819 */ /* 0x000fe200000116fb */
[----:B-1----:R-:W1:Y:S01]  /*57120*/  S2R R210, SR_TID.X ;  /* 0x0000000000d27919 */ /* 0x002e620000002100 */
[----:B------:R-:W-:Y:S02]  /*57130*/  LOP3.LUT R252, R252, 0x32, RZ, 0xfc, !PT ;  /* 0x00000032fcfc7812 */ /* 0x000fe400078efcff */
[----:B------:R-:W-:Y:S02]  /*57140*/  SGXT.U32 R250, R250, 0x1 ;  /* 0x00000001fafa781a */ /* 0x000fe40000000000 */
[----:B------:R-:W-:-:S02]  /*57150*/  ISETP.GE.AND P6, PT, R252, UR6, PT ;  /* 0x00000006fc007c0c */ /* 0x000fc4000bfc6270 */
[----:B------:R-:W-:Y:S01]  /*57160*/  LOP3.LUT R250, R250, 0x52, RZ, 0xfc, !PT ;  /* 0x00000052fafa7812 */ /* 0x000fe200078efcff */
[----:B------:R-:W-:Y:S01]  /*57170*/  STL.64 [R1+0x5f8], R140 ;  /* 0x0005f88c01007387 */ /* 0x000fe20000100a00 */
[----:B------:R-:W-:Y:S01]  /*57180*/  SEL R0, RZ, 0x4, P6 ;  /* 0x00000004ff007807 */ /* 0x000fe20003000000 */
[----:B------:R-:W-:Y:S01]  /*57190*/  IMAD.WIDE R238, R241, 0x4, R238 ;  /* 0x00000004f1ee7825 */ /* 0x000fe200078e02ee */
[----:B------:R-:W-:Y:S01]  /*571a0*/  ISETP.GE.AND P6, PT, R250, UR6, PT ;  /* 0x00000006fa007c0c */ /* 0x000fe2000bfc6270 */
[----:B------:R-:W2:Y:S01]  /*571b0*/  LDC R252, c[0x0][0x230] ;  /* 0x00008c00fffc7b82 */ /* 0x000ea20000000800 */
[--C-:B------:R-:W-:Y:S02]  /*571c0*/  SHF.R.U32.HI R250, RZ, 0x6, R251.reuse ;  /* 0x00000006fffa7819 */ /* 0x100fe400000116fb */
[----:B------:R-:W-:Y:S02]  /*571d0*/  SHF.R.U32.HI R251, RZ, 0x6, R251 ;  /* 0x00000006fffb7819 */ /* 0x000fe400000116fb */
[----:B------:R-:W-:-:S02]  /*571e0*/  SGXT.U32 R250, R250, 0x1 ;  /* 0x00000001fafa781a */ /* 0x000fc40000000000 */
[----:B------:R-:W-:Y:S02]  /*571f0*/  SGXT.U32 R251, R251, 0x1 ;  /* 0x00000001fbfb781a */ /* 0x000fe40000000000 */
[----:B------:R-:W-:Y:S02]  /*57200*/  LOP3.LUT R250, R250, 0x70, RZ, 0xfc, !PT ;  /* 0x00000070fafa7812 */ /* 0x000fe400078efcff */
[----:B------:R-:W-:Y:S02]  /*57210*/  LOP3.LUT R251, R251, 0x72, RZ, 0xfc, !PT ;  /* 0x00000072fbfb7812 */ /* 0x000fe400078efcff */
[----:B------:R-:W-:Y:S02]  /*57220*/  SEL R3, RZ, 0x4, P3 ;  /* 0x00000004ff037807 */ /* 0x000fe40001800000 */
[----:B------:R-:W-:Y:S02]  /*57230*/  ISETP.GE.AND P3, PT, R250, UR6, PT ;  /* 0x00000006fa007c0c */ /* 0x000fe4000bf66270 */
[----:B------:R-:W-:-:S02]  /*57240*/  SEL R0, R0, RZ, P2 ;  /* 0x000000ff00007207 */ /* 0x000fc40001000000 */
[----:B------:R-:W-:Y:S02]  /*57250*/  SEL R4, RZ, 0x4, P6 ;  /* 0x00000004ff047807 */ /* 0x000fe40003000000 */
[----:B------:R-:W-:Y:S02]  /*57260*/  ISETP.GE.AND P6, PT, R251, UR6, PT ;  /* 0x00000006fb007c0c */ /* 0x000fe4000bfc6270 */
[----:B-1----:R-:W-:Y:S02]  /*57270*/  SHF.R.U32.HI R211, RZ, 0x6, R210 ;  /* 0x00000006ffd37819 */ /* 0x002fe400000116d2 */
[----:B------:R-:W-:Y:S02]  /*57280*/  SEL R5, RZ, 0x4, P3 ;  /* 0x00000004ff057807 */ /* 0x000fe40001800000 */
[----:B------:R-:W-:Y:S02]  /*57290*/  ISETP.NE.U32.AND P3, PT, R0, RZ, PT ;  /* 0x000000ff0000720c */ /* 0x000fe40003f65070 */
[----:B------:R-:W-:-:S02]  /*572a0*/  SEL R0, RZ, 0x4, P6 ;  /* 0x00000004ff007807 */ /* 0x000fc40003000000 */
[----:B------:R-:W-:Y:S02]  /*572b0*/  SGXT.U32 R211, R211, 0x1 ;  /* 0x00000001d3d3781a */ /* 0x000fe40000000000 */
[----:B------:R-:W-:Y:S02]  /*572c0*/  SEL R4, R4, RZ, P2 ;  /* 0x000000ff04047207 */ /* 0x000fe40001000000 */
[----:B------:R-:W-:Y:S02]  /*572d0*/  SEL R0, R0, RZ, P2 ;  /* 0x000000ff00007207 */ /* 0x000fe40001000000 */
[----:B------:R-:W-:Y:S02]  /*572e0*/  LOP3.LUT R211, R211, 0x34, RZ, 0xfc, !PT ;  /* 0x00000034d3d37812 */ /* 0x000fe400078efcff */
[----:B------:R-:W-:Y:S01]  /*572f0*/  ISETP.NE.U32.AND P5, PT, R4, RZ, PT ;  /* 0x000000ff0400720c */ /* 0x000fe20003fa5070 */
[----:B------:R-:W-:Y:S01]  /*57300*/  LDGSTS.E [R8+-0x5dff8], desc[UR48][R246.64], P3 ;  /* 0xa2008000f6087fae */ /* 0x000fe20009921870 */
[----:B------:R-:W-:-:S02]  /*57310*/  SEL R4, RZ, 0x4, P1 ;  /* 0x00000004ff047807 */ /* 0x000fc40000800000 */
[----:B------:R-:W-:Y:S02]  /*57320*/  ISETP.NE.U32.AND P1, PT, R0, RZ, PT ;  /* 0x000000ff0000720c */ /* 0x000fe40003f25070 */
[----:B------:R-:W-:Y:S02]  /*57330*/  SEL R0, RZ, 0x4, P4 ;  /* 0x00000004ff007807 */ /* 0x000fe40002000000 */
[----:B------:R-:W-:Y:S02]  /*57340*/  ISETP.GE.AND P4, PT, R211, UR6, PT ;  /* 0x00000006d3007c0c */ /* 0x000fe4000bf86270 */
[----:B------:R-:W1:Y:S01]  /*57350*/  S2R R211, SR_TID.X ;  /* 0x0000000000d37919 */ /* 0x000e620000002100 */
[----:B------:R-:W-:Y:S02]  /*57360*/  SEL R3, R3, RZ, P2 ;  /* 0x000000ff03037207 */ /* 0x000fe40001000000 */
[----:B------:R-:W-:Y:S02]  /*57370*/  SHF.R.U32.HI R210, RZ, 0x6, R210 ;  /* 0x00000006ffd27819 */ /* 0x000fe400000116d2 */
[----:B------:R-:W-:-:S02]  /*57380*/  ISETP.NE.U32.AND P6, PT, R3, RZ, PT ;  /* 0x000000ff0300720c */ /* 0x000fc40003fc5070 */
[----:B------:R-:W-:Y:S02]  /*57390*/  SGXT.U32 R210, R210, 0x1 ;  /* 0x00000001d2d2781a */ /* 0x000fe40000000000 */
[----:B------:R-:W-:Y:S02]  /*573a0*/  SEL R3, R5, RZ, P2 ;  /* 0x000000ff05037207 */ /* 0x000fe40001000000 */
[----:B------:R-:W-:Y:S02]  /*573b0*/  LOP3.LUT R210, R210, 0x18, RZ, 0xfc, !PT ;  /* 0x00000018d2d27812 */ /* 0x000fe400078efcff */
[----:B------:R-:W-:Y:S02]  /*573c0*/  SEL R4, R4, RZ, P2 ;  /* 0x000000ff04047207 */ /* 0x000fe40001000000 */
[----:B------:R-:W-:Y:S02]  /*573d0*/  ISETP.GE.AND P3, PT, R210, UR6, PT ;  /* 0x00000006d2007c0c */ /* 0x000fe4000bf66270 */
[----:B------:R-:W-:Y:S01]  /*573e0*/  ISETP.NE.U32.AND P0, PT, R3, RZ, PT ;  /* 0x000000ff0300720c */ /* 0x000fe20003f05070 */
[----:B------:R-:W-:Y:S01]  /*573f0*/  LDGSTS.E [R8+-0x5c000], desc[UR48][R244.64], P6 ;  /* 0xa4000000f4087fae */ /* 0x000fe2000b121870 */
[----:B------:R-:W-:-:S03]  /*57400*/  ISETP.NE.U32.AND P6, PT, R4, RZ, PT ;  /* 0x000000ff0400720c */ /* 0x000fc60003fc5070 */
[----:B------:R-:W-:Y:S08]  /*57410*/  LDGSTS.E [R8+-0x5bff8], desc[UR48][R216.64], P5 ;  /* 0xa4008000d8087fae */ /* 0x000ff0000a921870 */
[----:B------:R-:W-:Y:S01]  /*57420*/  LDGSTS.E [R8+-0x5a000], desc[UR48][R214.64], P0 ;  /* 0xa6000000d6087fae */ /* 0x000fe20008121870 */
[----:B-1----:R-:W-:-:S03]  /*57430*/  SHF.R.U32.HI R210, RZ, 0x6, R211 ;  /* 0x00000006ffd27819 */ /* 0x002fc600000116d3 */
[----:B------:R-:W-:Y:S01]  /*57440*/  LDGSTS.E [R8+-0x59ff8], desc[UR48][R212.64], P1 ;  /* 0xa6008000d4087fae */ /* 0x000fe20008921870 */
[----:B------:R-:W-:-:S03]  /*57450*/  SGXT.U32 R210, R210, 0x1 ;  /* 0x00000001d2d2781a */ /* 0x000fc60000000000 */
[----:B------:R1:W-:Y:S01]  /*57460*/  LDGSTS.E [R9+-0x60000], desc[UR48][R134.64], P6 ;  /* 0xa000000086097fae */ /* 0x0003e2000b121870 */
[----:B------:R-:W-:-:S04]  /*57470*/  LOP3.LUT R210, R210, 0x36, RZ, 0xfc, !PT ;  /* 0x00000036d2d27812 */ /* 0x000fc800078efcff */
[----:B------:R-:W-:Y:S02]  /*57480*/  ISETP.GE.AND P5, PT, R210, UR6, PT ;  /* 0x00000006d2007c0c */ /* 0x000fe4000bfa6270 */
[----:B------:R-:W-:Y:S01]  /*57490*/  SHF.R.U32.HI R210, RZ, 0x6, R211 ;  /* 0x00000006ffd27819 */ /* 0x000fe200000116d3 */
[----:B-1----:R-:W1:Y:S03]  /*574a0*/  S2R R135, SR_TID.X ;  /* 0x0000000000877919 */ /* 0x002e660000002100 */
[----:B------:R-:W-:-:S04]  /*574b0*/  SGXT.U32 R210, R210, 0x1 ;  /* 0x00000001d2d2781a */ /* 0x000fc80000000000 */
[----:B------:R-:W-:Y:S02]  /*574c0*/  LOP3.LUT R210, R210, 0x54, RZ, 0xfc, !PT ;  /* 0x00000054d2d27812 */ /* 0x000fe400078efcff */
[----:B------:R-:W-:Y:S02]  /*574d0*/  SEL R3, R0, RZ, P2 ;  /* 0x000000ff00037207 */ /* 0x000fe40001000000 */
[----:B------:R-:W-:Y:S02]  /*574e0*/  ISETP.GE.AND P1, PT, R210, UR6, PT ;  /* 0x00000006d2007c0c */ /* 0x000fe4000bf26270 */
[----:B------:R-:W-:Y:S02]  /*574f0*/  SHF.R.U32.HI R210, RZ, 0x6, R211 ;  /* 0x00000006ffd27819 */ /* 0x000fe400000116d3 */
[----:B------:R-:W-:Y:S02]  /*57500*/  SEL R0, RZ, 0x4, P4 ;  /* 0x00000004ff007807 */ /* 0x000fe40002000000 */
[----:B------:R-:W-:-:S02]  /*57510*/  SGXT.U32 R210, R210, 0x1 ;  /* 0x00000001d2d2781a */ /* 0x000fc40000000000 */
[----:B------:R-:W-:Y:S02]  /*57520*/  SEL R0, R0, RZ, P2 ;  /* 0x000000ff00007207 */ /* 0x000fe40001000000 */
[----:B------:R-:W-:Y:S02]  /*57530*/  LOP3.LUT R210, R210, 0x56, RZ, 0xfc, !PT ;  /* 0x00000056d2d27812 */ /* 0x000fe400078efcff */
[----:B------:R-:W-:Y:S02]  /*57540*/  ISETP.NE.U32.AND P0, PT, R0, RZ, PT ;  /* 0x000000ff0000720c */ /* 0x000fe40003f05070 */
[----:B------:R-:W-:Y:S02]  /*57550*/  SEL R0, RZ, 0x4, P5 ;  /* 0x00000004ff007807 */ /* 0x000fe40002800000 */
[----:B------:R-:W-:Y:S02]  /*57560*/  ISETP.GE.AND P5, PT, R210, UR6, PT ;  /* 0x00000006d2007c0c */ /* 0x000fe4000bfa6270 */
[----:B------:R-:W-:-:S02]  /*57570*/  SHF.R.U32.HI R210, RZ, 0x6, R211 ;  /* 0x00000006ffd27819 */ /* 0x000fc400000116d3 */
[----:B------:R-:W-:Y:S02]  /*57580*/  SHF.R.U32.HI R211, RZ, 0x6, R211 ;  /* 0x00000006ffd37819 */ /* 0x000fe400000116d3 */
[----:B------:R-:W-:Y:S02]  /*57590*/  SGXT.U32 R210, R210, 0x1 ;  /* 0x00000001d2d2781a */ /* 0x000fe40000000000 */
[----:B------:R-:W-:Y:S02]  /*575a0*/  ISETP.NE.U32.AND P4, PT, R3, RZ, PT ;  /* 0x000000ff0300720c */ /* 0x000fe40003f85070 */
[----:B------:R-:W-:Y:S02]  /*575b0*/  SGXT.U32 R211, R211, 0x1 ;  /* 0x00000001d3d3781a */ /* 0x000fe40000000000 */
[----:B------:R-:W-:Y:S02]  /*575c0*/  LOP3.LUT R210, R210, 0x74, RZ, 0xfc, !PT ;  /* 0x00000074d2d27812 */ /* 0x000fe400078efcff */
[----:B-1----:R-:W-:-:S02]  /*575d0*/  SHF.R.U32.HI R134, RZ, 0x6, R135 ;  /* 0x00000006ff867819 */ /* 0x002fc40000011687 */
[----:B------:R-:W-:Y:S02]  /*575e0*/  SEL R4, RZ, 0x4, P1 ;  /* 0x00000004ff047807 */ /* 0x000fe40000800000 */
[----:B------:R-:W-:Y:S02]  /*575f0*/  LOP3.LUT R211, R211, 0x76, RZ, 0xfc, !PT ;  /* 0x00000076d3d37812 */ /* 0x000fe400078efcff */
[----:B------:R-:W-:Y:S01]  /*57600*/  ISETP.GE.AND P1, PT, R210, UR6, PT ;  /* 0x00000006d2007c0c */ /* 0x000fe2000bf26270 */
[----:B------:R-:W-:Y:S01]  /*57610*/  LDGSTS.E [R9+-0x5fff8], desc[UR48][R208.64], P4 ;  /* 0xa0008000d0097fae */ /* 0x000fe2000a121870 */
[----:B------:R-:W-:Y:S02]  /*57620*/  SEL R3, R0, RZ, P2 ;  /* 0x000000ff00037207 */ /* 0x000fe40001000000 */
[----:B------:R-:W-:Y:S01]  /*57630*/  SGXT.U32 R134, R134, 0x1 ;  /* 0x000000018686781a */ /* 0x000fe20000000000 */
[----:B------:R-:W-:Y:S01]  /*57640*/  LDGSTS.E [R9+-0x5e000], desc[UR48][R206.64], P0 ;  /* 0xa2000000ce097fae */ /* 0x000fe20008121870 */
[----:B------:R-:W-:-:S02]  /*57650*/  SEL R0, RZ, 0x4, P5 ;  /* 0x00000004ff007807 */ /* 0x000fc40002800000 */
[----:B------:R-:W-:Y:S02]  /*57660*/  ISETP.GE.AND P5, PT, R211, UR6, PT ;  /* 0x00000006d3007c0c */ /* 0x000fe4000bfa6270 */
[----:B------:R-:W-:Y:S02]  /*57670*/  SEL R5, RZ, 0x4, P1 ;  /* 0x00000004ff057807 */ /* 0x000fe40000800000 */
[----:B------:R-:W-:Y:S02]  /*57680*/  SEL R4, R4, RZ, P2 ;  /* 0x000000ff04047207 */ /* 0x000fe40001000000 */
[----:B------:R-:W-:Y:S02]  /*57690*/  ISETP.NE.U32.AND P1, PT, R3, RZ, PT ;  /* 0x000000ff0300720c */ /* 0x000fe40003f25070 */
[----:B------:R-:W-:Y:S02]  /*576a0*/  LOP3.LUT R134, R134, 0x1a, RZ, 0xfc, !PT ;  /* 0x0000001a86867812 */ /* 0x000fe400078efcff */
[----:B------:R-:W-:-:S02]  /*576b0*/  SEL R3, R0, RZ, P2 ;  /* 0x000000ff00037207 */ /* 0x000fc40001000000 */
[----:B------:R-:W-:Y:S02]  /*576c0*/  SEL R0, RZ, 0x4, P5 ;  /* 0x00000004ff007807 */ /* 0x000fe40002800000 */
[----:B------:R-:W-:Y:S02]  /*576d0*/  ISETP.NE.U32.AND P5, PT, R4, RZ, PT ;  /* 0x000000ff0400720c */ /* 0x000fe40003fa5070 */
[----:B------:R-:W-:Y:S02]  /*576e0*/  ISETP.GE.AND P0, PT, R134, UR6, PT ;  /* 0x0000000686007c0c */ /* 0x000fe4000bf06270 */
[----:B------:R-:W-:Y:S01]  /*576f0*/  SHF.R.U32.HI R134, RZ, 0x6, R135 ;  /* 0x00000006ff867819 */ /* 0x000fe20000011687 */
[----:B------:R1:W-:Y:S03]  /*57700*/  LDGSTS.E [R9+-0x5dff8], desc[UR48][R204.64], P1 ;  /* 0xa2008000cc097fae */ /* 0x0003e60008921870 */
[----:B------:R-:W-:-:S04]  /*57710*/  SGXT.U32 R134, R134, 0x1 ;  /* 0x000000018686781a */ /* 0x000fc80000000000 */
[----:B------:R-:W-:Y:S01]  /*57720*/  LOP3.LUT R134, R134, 0x38, RZ, 0xfc, !PT ;  /* 0x0000003886867812 */ /* 0x000fe200078efcff */
[----:B------:R-:W-:Y:S03]  /*57730*/  LDGSTS.E [R9+-0x5c000], desc[UR48][R146.64], P5 ;  /* 0xa400000092097fae */ /* 0x000fe6000a921870 */
[----:B------:R-:W-:Y:S02]  /*57740*/  ISETP.GE.AND P5, PT, R134, UR6, PT ;  /* 0x0000000686007c0c */ /* 0x000fe4000bfa6270 */
[--C-:B------:R-:W-:Y:S02]  /*57750*/  SHF.R.U32.HI R134, RZ, 0x6, R135.reuse ;  /* 0x00000006ff867819 */ /* 0x100fe40000011687 */
[----:B------:R-:W-:Y:S02]  /*57760*/  SHF.R.U32.HI R135, RZ, 0x6, R135 ;  /* 0x00000006ff877819 */ /* 0x000fe40000011687 */
[----:B------:R-:W-:-:S02]  /*57770*/  ISETP.NE.U32.AND P6, PT, R3, RZ, PT ;  /* 0x000000ff0300720c */ /* 0x000fc40003fc5070 */
[----:B------:R-:W-:Y:S02]  /*57780*/  SEL R3, R0, RZ, P2 ;  /* 0x000000ff00037207 */ /* 0x000fe40001000000 */
[----:B------:R-:W-:Y:S02]  /*57790*/  SEL R0, RZ, 0x4, P3 ;  /* 0x00000004ff007807 */ /* 0x000fe40001800000 */
[----:B------:R-:W-:Y:S02]  /*577a0*/  SGXT.U32 R135, R135, 0x1 ;  /* 0x000000018787781a */ /* 0x000fe40000000000 */
[----:B------:R-:W-:Y:S02]  /*577b0*/  SEL R0, R0, RZ, P2 ;  /* 0x000000ff00007207 */ /* 0x000fe40001000000 */
[----:B------:R-:W-:Y:S02]  /*577c0*/  LOP3.LUT R135, R135, 0x1c, RZ, 0xfc, !PT ;  /* 0x0000001c87877812 */ /* 0x000fe400078efcff */
[----:B------:R-:W-:Y:S01]  /*577d0*/  ISETP.NE.U32.AND P1, PT, R0, RZ, PT ;  /* 0x000000ff0000720c */ /* 0x000fe20003f25070 */
[----:B------:R-:W-:Y:S01]  /*577e0*/  LDGSTS.E [R9+-0x5bff8], desc[UR48][R144.64], P6 ;  /* 0xa400800090097fae */ /* 0x000fe2000b121870 */
[----:B------:R-:W-:-:S02]  /*577f0*/  SEL R0, RZ, 0x4, P0 ;  /* 0x00000004ff007807 */ /* 0x000fc40000000000 */
[----:B------:R-:W-:Y:S02]  /*57800*/  ISETP.GE.AND P0, PT, R135, UR6, PT ;  /* 0x0000000687007c0c */ /* 0x000fe4000bf06270 */
[----:B------:R-:W3:Y:S01]  /*57810*/  S2R R135, SR_TID.X ;  /* 0x0000000000877919 */ /* 0x000ee20000002100 */
[----:B------:R-:W-:-:S04]  /*57820*/  SGXT.U32 R134, R134, 0x1 ;  /* 0x000000018686781a */ /* 0x000fc80000000000 */
[----:B------:R-:W-:-:S04]  /*57830*/  LOP3.LUT R134, R134, 0x1e, RZ, 0xfc, !PT ;  /* 0x0000001e86867812 */ /* 0x000fc800078efcff */
[----:B------:R-:W-:Y:S02]  /*57840*/  ISETP.GE.AND P6, PT, R134, UR6, PT ;  /* 0x0000000686007c0c */ /* 0x000fe4000bfc6270 */
[----:B------:R-:W-:Y:S02]  /*57850*/  SEL R4, R5, RZ, P2 ;  /* 0x000000ff05047207 */ /* 0x000fe40001000000 */
[----:B------:R-:W-:Y:S02]  /*57860*/  ISETP.NE.U32.AND P4, PT, R3, RZ, PT ;  /* 0x000000ff0300720c */ /* 0x000fe40003f85070 */
[----:B------:R-:W-:Y:S02]  /*57870*/  ISETP.NE.U32.AND P3, PT, R4, RZ, PT ;  /* 0x000000ff0400720c */ /* 0x000fe40003f65070 */
[----:B------:R-:W-:Y:S02]  /*57880*/  SEL R3, RZ, 0x4, P5 ;  /* 0x00000004ff037807 */ /* 0x000fe40002800000 */
[----:B------:R-:W-:-:S09]  /*57890*/  SEL R0, R0, RZ, P2 ;  /* 0x000000ff00007207 */ /* 0x000fd20001000000 */
[----:B------:R-:W-:Y:S01]  /*578a0*/  LDGSTS.E [R9+-0x5a000], desc[UR48][R142.64], P3 ;  /* 0xa60000008e097fae */ /* 0x000fe20009921870 */
[----:B---3--:R-:W-:-:S03]  /*578b0*/  SHF.R.U32.HI R134, RZ, 0x6, R135 ;  /* 0x00000006ff867819 */ /* 0x008fc60000011687 */
[----:B------:R3:W-:Y:S01]  /*578c0*/  LDGSTS.E [R9+-0x59ff8], desc[UR48][R140.64], P4 ;  /* 0xa60080008c097fae */ /* 0x0007e2000a121870 */
[----:B------:R-:W-:-:S03]  /*578d0*/  SGXT.U32 R134, R134, 0x1 ;  /* 0x000000018686781a */ /* 0x000fc60000000000 */
[----:B------:R-:W-:Y:S01]  /*578e0*/  LDGSTS.E [R242+-0x60000], desc[UR48][R138.64], P1 ;  /* 0xa00000008af27fae */ /* 0x000fe20008921870 */
[----:B------:R-:W-:-:S04]  /*578f0*/  LOP3.LUT R134, R134, 0x3a, RZ, 0xfc, !PT ;  /* 0x0000003a86867812 */ /* 0x000fc800078efcff */
[----:B------:R-:W-:Y:S02]  /*57900*/  ISETP.GE.AND P5, PT, R134, UR6, PT ;  /* 0x0000000686007c0c */ /* 0x000fe4000bfa6270 */
[----:B------:R-:W-:-:S04]  /*57910*/  SHF.R.U32.HI R134, RZ, 0x6, R135 ;  /* 0x00000006ff867819 */ /* 0x000fc80000011687 */
[----:B------:R-:W-:-:S04]  /*57920*/  SGXT.U32 R134, R134, 0x1 ;  /* 0x000000018686781a */ /* 0x000fc80000000000 */
[----:B------:R-:W-:-:S04]  /*57930*/  LOP3.LUT R134, R134, 0x58, RZ, 0xfc, !PT ;  /* 0x0000005886867812 */ /* 0x000fc800078efcff */
[----:B------:R-:W-:Y:S02]  /*57940*/  ISETP.GE.AND P4, PT, R134, UR6, PT ;  /* 0x0000000686007c0c */ /* 0x000fe4000bf86270 */
[----:B------:R-:W-:-:S04]  /*57950*/  SHF.R.U32.HI R134, RZ, 0x6, R135 ;  /* 0x00000006ff867819 */ /* 0x000fc80000011687 */
[----:B------:R-:W-:Y:S02]  /*57960*/  SGXT.U32 R134, R134, 0x1 ;  /* 0x000000018686781a */ /* 0x000fe40000000000 */
[----:B------:R-:W-:Y:S02]  /*57970*/  ISETP.NE.U32.AND P3, PT, R0, RZ, PT ;  /* 0x000000ff0000720c */ /* 0x000fe40003f65070 */
[----:B------:R-:W-:Y:S02]  /*57980*/  LOP3.LUT R134, R134, 0x5a, RZ, 0xfc, !PT ;  /* 0x0000005a86867812 */ /* 0x000fe400078efcff */
[----:B------:R-:W-:Y:S02]  /*57990*/  SEL R0, RZ, 0x4, P5 ;  /* 0x00000004ff007807 */ /* 0x000fe40002800000 */
[----:B------:R-:W-:Y:S02]  /*579a0*/  ISETP.GE.AND P5, PT, R134, UR6, PT ;  /* 0x0000000686007c0c */ /* 0x000fe4000bfa6270 */
[----:B------:R-:W-:-:S02]  /*579b0*/  SHF.R.U32.HI R134, RZ, 0x6, R135 ;  /* 0x00000006ff867819 */ /* 0x000fc40000011687 */
[----:B------:R-:W-:Y:S02]  /*579c0*/  SHF.R.U32.HI R135, RZ, 0x6, R135 ;  /* 0x00000006ff877819 */ /* 0x000fe40000011687 */
[----:B------:R-:W-:Y:S01]  /*579d0*/  SGXT.U32 R134, R134, 0x1 ;  /* 0x000000018686781a */ /* 0x000fe20000000000 */
[----:B------:R-:W-:Y:S01]  /*579e0*/  LDGSTS.E [R242+-0x5fff8], desc[UR48][R136.64], P3 ;  /* 0xa000800088f27fae */ /* 0x000fe20009921870 */
[----:B------:R-:W-:Y:S02]  /*579f0*/  SEL R3, R3, RZ, P2 ;  /* 0x000000ff03037207 */ /* 0x000fe40001000000 */
[----:B------:R-:W-:Y:S02]  /*57a00*/  LOP3.LUT R134, R134, 0x78, RZ, 0xfc, !PT ;  /* 0x0000007886867812 */ /* 0x000fe400078efcff */
[----:B------:R-:W-:Y:S02]  /*57a10*/  SGXT.U32 R135, R135, 0x1 ;  /* 0x000000018787781a */ /* 0x000fe40000000000 */
[----:B------:R-:W-:-:S02]  /*57a20*/  ISETP.NE.U32.AND P1, PT, R3, RZ, PT ;  /* 0x000000ff0300720c */ /* 0x000fc40003f25070 */
[----:B------:R-:W-:Y:S02]  /*57a30*/  SEL R3, R0, RZ, P2 ;  /* 0x000000ff00037207 */ /* 0x000fe40001000000 */
[----:B------:R-:W-:Y:S02]  /*57a40*/  SEL R0, RZ, 0x4, P4 ;  /* 0x00000004ff007807 */ /* 0x000fe40002000000 */
[----:B------:R-:W-:Y:S02]  /*57a50*/  ISETP.GE.AND P4, PT, R134, UR6, PT ;  /* 0x0000000686007c0c */ /* 0x000fe4000bf86270 */
[----:B------:R-:W-:Y:S02]  /*57a60*/  LOP3.LUT R135, R135, 0x7a, RZ, 0xfc, !PT ;  /* 0x0000007a87877812 */ /* 0x000fe400078efcff */
[----:B------:R-:W-:Y:S02]  /*57a70*/  SEL R4, RZ, 0x4, P5 ;  /* 0x00000004ff047807 */ /* 0x000fe40002800000 */
[----:B------:R-:W-:Y:S01]  /*57a80*/  ISETP.NE.U32.AND P5, PT, R3, RZ, PT ;  /* 0x000000ff0300720c */ /* 0x000fe20003fa5070 */
[----:B------:R-:W-:Y:S01]  /*57a90*/  LDGSTS.E [R242+-0x5e000], desc[UR48][R76.64], P1 ;  /* 0xa20000004cf27fae */ /* 0x000fe20008921870 */
[----:B------:R-:W-:-:S02]  /*57aa0*/  SEL R3, R0, RZ, P2 ;  /* 0x000000ff00037207 */ /* 0x000fc40001000000 */
[----:B------:R-:W-:Y:S02]  /*57ab0*/  SEL R0, RZ, 0x4, P4 ;  /* 0x00000004ff007807 */ /* 0x000fe40002000000 */
[----:B------:R-:W-:Y:S02]  /*57ac0*/  ISETP.GE.AND P4, PT, R135, UR6, PT ;  /* 0x0000000687007c0c */ /* 0x000fe4000bf86270 */
[----:B------:R-:W4:Y:S01]  /*57ad0*/  S2R R135, SR_TID.X ;  /* 0x0000000000877919 */ /* 0x000f220000002100 */
[----:B------:R-:W-:-:S04]  /*57ae0*/  SEL R0, R0, RZ, P2 ;  /* 0x000000ff00007207 */ /* 0x000fc80001000000 */
[----:B------:R-:W-:Y:S01]  /*57af0*/  ISETP.NE.U32.AND P1, PT, R0, RZ, PT ;  /* 0x000000ff0000720c */ /* 0x000fe20003f25070 */
[----:B------:R-:W-:Y:S01]  /*57b00*/  STL.64 [R1+0x600], R68 ;  /* 0x0006004401007387 */ /* 0x000fe20000100a00 */
[----:B------:R-:W-:Y:S02]  /*57b10*/  SEL R0, RZ, 0x4, P0 ;  /* 0x00000004ff007807 */ /* 0x000fe40000000000 */
[----:B------:R-:W-:Y:S01]  /*57b20*/  SEL R5, RZ, 0x4, P6 ;  /* 0x00000004ff057807 */ /* 0x000fe20003000000 */
[----:B------:R-:W-:Y:S01]  /*57b30*/  LDGSTS.E [R242+-0x5dff8], desc[UR48][R74.64], P5 ;  /* 0xa20080004af27fae */ /* 0x000fe2000a921870 */
[----:B----4-:R-:W-:-:S04]  /*57b40*/  SHF.R.U32.HI R135, RZ, 0x6, R135 ;  /* 0x00000006ff877819 */ /* 0x010fc80000011687 */
[----:B------:R-:W-:-:S04]  /*57b50*/  SGXT.U32 R135, R135, 0x1 ;  /* 0x000000018787781a */ /* 0x000fc80000000000 */
[----:B------:R-:W-:-:S04]  /*57b60*/  LOP3.LUT R135, R135, 0x3c, RZ, 0xfc, !PT ;  /* 0x0000003c87877812 */ /* 0x000fc800078efcff */
[----:B------:R-:W-:Y:S02]  /*57b70*/  ISETP.GE.AND P0, PT, R135, UR6, PT ;  /* 0x0000000687007c0c */ /* 0x000fe4000bf06270 */
[----:B------:R-:W4:Y:S01]  /*57b80*/  S2R R135, SR_TID.X ;  /* 0x0000000000877919 */ /* 0x000f220000002100 */
[----:B------:R2:W-:Y:S04]  /*57b90*/  STL.64 [R1+0x638], R180 ;  /* 0x000638b401007387 */ /* 0x0005e80000100a00 */
[----:B--2---:R-:W2:Y:S04]  /*57ba0*/  LDL.LU.64 R180, [R1+0x1d50] ;  /* 0x001d500001b47983 */ /* 0x004ea80000300a00 */
[----:B------:R3:W-:Y:S04]  /*57bb0*/  STL.64 [R1+0x610], R66 ;  /* 0x0006104201007387 */ /* 0x0007e80000100a00 */
[----:B------:R-:W2:Y:S04]  /*57bc0*/  LDL.LU.64 R42, [R1+0x1d48] ;  /* 0x001d4800012a7983 */ /* 0x000ea80000300a00 */
[----:B------:R-:W2:Y:S04]  /*57bd0*/  LDL.LU R48, [R1+0x1d40] ;  /* 0x001d400001307983 */ /* 0x000ea80000300800 */
[----:B------:R-:W2:Y:S01]  /*57be0*/  LDL.LU.64 R112, [R1+0x1d38] ;  /* 0x001d380001707983 */ /* 0x000ea20000300a00 */
[----:B----4-:R-:W-:-:S03]  /*57bf0*/  SHF.R.U32.HI R135, RZ, 0x6, R135 ;  /* 0x00000006ff877819 */ /* 0x010fc60000011687 */
[----:B------:R-:W4:Y:S04]  /*57c00*/  LDL.LU.64 R182, [R1+0x1d30] ;  /* 0x001d300001b67983 */ /* 0x000f280000300a00 */
[----:B------:R-:W4:Y:S04]  /*57c10*/  LDL.LU.64 R44, [R1+0x1d28] ;  /* 0x001d2800012c7983 */ /* 0x000f280000300a00 */
[----:B------:R-:W4:Y:S01]  /*57c20*/  LDL.LU.64 R114, [R1+0x1d20] ;  /* 0x001d200001727983 */ /* 0x000f220000300a00 */
[----:B------:R-:W-:-:S03]  /*57c30*/  SGXT.U32 R135, R135, 0x1 ;  /* 0x000000018787781a */ /* 0x000fc60000000000 */
[----:B------:R-:W4:Y:S01]  /*57c40*/  LDL.LU.64 R184, [R1+0x1d18] ;  /* 0x001d180001b87983 */ /* 0x000f220000300a00 */
[----:B------:R-:W-:-:S03]  /*57c50*/  ISETP.NE.U32.AND P3, PT, R3, RZ, PT ;  /* 0x000000ff0300720c */ /* 0x000fc60003f65070 */
[----:B------:R-:W4:Y:S01]  /*57c60*/  LDL.LU.64 R46, [R1+0x1d10] ;  /* 0x001d1000012e7983 */ /* 0x000f220000300a00 */
[----:B------:R-:W-:-:S03]  /*57c70*/  SEL R3, R4, RZ, P2 ;  /* 0x000000ff04037207 */ /* 0x000fc60001000000 */
[----:B------:R-:W4:Y:S04]  /*57c80*/  LDL.LU.64 R116, [R1+0x1d08] ;  /* 0x001d080001747983 */ /* 0x000f280000300a00 */
[----:B------:R-:W4:Y:S01]  /*57c90*/  LDL.LU.64 R186, [R1+0x1d00] ;  /* 0x001d000001ba7983 */ /* 0x000f220000300a00 */
[----:B------:R-:W-:-:S03]  /*57ca0*/  LOP3.LUT R135, R135, 0x3e, RZ, 0xfc, !PT ;  /* 0x0000003e87877812 */ /* 0x000fc600078efcff */
[----:B------:R-:W4:Y:S01]  /*57cb0*/  LDL.LU R49, [R1+0x1cf8] ;  /* 0x001cf80001317983 */ /* 0x000f220000300800 */
[----:B------:R-:W-:-:S03]  /*57cc0*/  SEL R4, RZ, 0x4, P4 ;  /* 0x00000004ff047807 */ /* 0x000fc60002000000 */
[----:B------:R-:W4:Y:S01]  /*57cd0*/  LDL.LU.64 R118, [R1+0x1cf0] ;  /* 0x001cf00001767983 */ /* 0x000f220000300a00 */
[----:B------:R-:W-:-:S03]  /*57ce0*/  ISETP.NE.U32.AND P4, PT, R3, RZ, PT ;  /* 0x000000ff0300720c */ /* 0x000fc60003f85070 */
[----:B------:R-:W4:Y:S01]  /*57cf0*/  LDL.LU.64 R188, [R1+0x1ce8] ;  /* 0x001ce80001bc7983 */ /* 0x000f220000300a00 */
[----:B------:R-:W-:-:S03]  /*57d00*/  SEL R3, R0, RZ, P2 ;  /* 0x000000ff00037207 */ /* 0x000fc60001000000 */
[----:B------:R-:W4:Y:S01]  /*57d10*/  LDL.LU.64 R50, [R1+0x1ce0] ;  /* 0x001ce00001327983 */ /* 0x000f220000300a00 */
[----:B------:R-:W-:-:S03]  /*57d20*/  SEL R0, RZ, 0x4, P0 ;  /* 0x00000004ff007807 */ /* 0x000fc60000000000 */
[----:B------:R-:W4:Y:S01]  /*57d30*/  LDL.LU.64 R120, [R1+0x1cd8] ;  /* 0x001cd80001787983 */ /* 0x000f220000300a00 */
[----:B------:R-:W-:-:S03]  /*57d40*/  ISETP.GE.AND P0, PT, R135, UR6, PT ;  /* 0x0000000687007c0c */ /* 0x000fc6000bf06270 */
[----:B------:R-:W4:Y:S04]  /*57d50*/  LDL.LU.64 R190, [R1+0x1cd0] ;  /* 0x001cd00001be7983 */ /* 0x000f280000300a00 */
[----:B------:R-:W4:Y:S04]  /*57d60*/  LDL.LU.64 R52, [R1+0x1cc8] ;  /* 0x001cc80001347983 */ /* 0x000f280000300a00 */
[----:B------:R-:W4:Y:S04]  /*57d70*/  LDL.LU.64 R122, [R1+0x1cc0] ;  /* 0x001cc000017a7983 */ /* 0x000f280000300a00 */
[----:B------:R-:W4:Y:S04]  /*57d80*/  LDL.LU.64 R192, [R1+0x1cb8] ;  /* 0x001cb80001c07983 */ /* 0x000f280000300a00 */
[----:B------:R-:W5:Y:S01]  /*57d90*/  LDL.LU R2, [R1+0x1cb0] ;  /* 0x001cb00001027983 */ /* 0x000f620000300800 */
[----:B------:R-:W1:Y:S03]  /*57da0*/  S2R R135, SR_TID.X ;  /* 0x0000000000877919 */ /* 0x000e660000002100 */
[----:B------:R-:W4:Y:S04]  /*57db0*/  LDL.LU.64 R54, [R1+0x1ca8] ;  /* 0x001ca80001367983 */ /* 0x000f280000300a00 */
        /* <DEDUP_REMOVED lines=14> */
[----:B------:R-:W2:Y:S04]  /*57ea0*/  LDL.LU.64 R212, [R1+0x8e0] ;  /* 0x0008e00001d47983 */ /* 0x000ea80000300a00 */
[----:B------:R-:W4:Y:S04]  /*57eb0*/  LDL.LU.64 R142, [R1+0x670] ;  /* 0x00067000018e7983 */ /* 0x000f280000300a00 */
[----:B------:R-:W2:Y:S01]  /*57ec0*/  LDL.64 R210, [R1+0x658] ;  /* 0x0006580001d27983 */ /* 0x000ea20000100a00 */
[----:B------:R-:W-:-:S03]  /*57ed0*/  SEL R4, R4, RZ, P2 ;  /* 0x000000ff04047207 */ /* 0x000fc60001000000 */
[----:B------:R-:W2:Y:S01]  /*57ee0*/  LDL.LU.64 R138, [R1+0x640] ;  /* 0x00064000018a7983 */ /* 0x000ea20000300a00 */
[----:B------:R-:W-:Y:S02]  /*57ef0*/  ISETP.NE.U32.AND P6, PT, R4, RZ, PT ;  /* 0x000000ff0400720c */ /* 0x000fe40003fc5070 */
[----:B-1----:R-:W-:Y:S01]  /*57f00*/  SHF.R.U32.HI R205, RZ, 0x6, R135 ;  /* 0x00000006ffcd7819 */ /* 0x002fe20000011687 */
[----:B------:R-:W2:Y:S04]  /*57f10*/  LDL.LU.64 R140, [R1+0x648] ;  /* 0x00064800018c7983 */ /* 0x000ea80000300a00 */
[----:B------:R-:W-:Y:S01]  /*57f20*/  LDGSTS.E [R242+-0x5c000], desc[UR48][R72.64], P3 ;  /* 0xa400000048f27fae */ /* 0x000fe20009921870 */
[----:B------:R-:W-:-:S03]  /*57f30*/  SGXT.U32 R205, R205, 0x1 ;  /* 0x00000001cdcd781a */ /* 0x000fc60000000000 */
[----:B------:R-:W-:Y:S04]  /*57f40*/  LDGSTS.E [R242+-0x5bff8], desc[UR48][R70.64], P4 ;  /* 0xa400800046f27fae */ /* 0x000fe8000a121870 */
[----:B------:R-:W-:Y:S01]  /*57f50*/  LDGSTS.E [R242+-0x5a000], desc[UR48][R68.64], P1 ;  /* 0xa600000044f27fae */ /* 0x000fe20008921870 */
[----:B------:R-:W-:-:S03]  /*57f60*/  LOP3.LUT R205, R205, 0x5e, RZ, 0xfc, !PT ;  /* 0x0000005ecdcd7812 */ /* 0x000fc600078efcff */
[----:B------:R-:W-:Y:S04]  /*57f70*/  LDGSTS.E [R242+-0x59ff8], desc[UR48][R66.64], P6 ;  /* 0xa600800042f27fae */ /* 0x000fe8000b121870 */
[----:B------:R-:W2:Y:S04]  /*57f80*/  LDL.LU.64 R68, [R1+0x260] ;  /* 0x0002600001447983 */ /* 0x000ea80000300a00 */
[----:B------:R-:W2:Y:S01]  /*57f90*/  LDL.LU.64 R72, [R1+0x188] ;  /* 0x0001880001487983 */ /* 0x000ea20000300a00 */
[----:B------:R-:W-:-:S03]  /*57fa0*/  ISETP.GE.AND P6, PT, R205, UR6, PT ;  /* 0x00000006cd007c0c */ /* 0x000fc6000bfc6270 */
[----:B------:R-:W2:Y:S04]  /*57fb0*/  LDL.LU.64 R70, [R1+0x180] ;  /* 0x0001800001467983 */ /* 0x000ea80000300a00 */
[----:B------:R-:W2:Y:S01]  /*57fc0*/  LDL.LU.64 R204, [R1+0x9e8] ;  /* 0x0009e80001cc7983 */ /* 0x000ea20000300a00 */
[----:B------:R-:W-:Y:S02]  /*57fd0*/  SHF.R.U32.HI R134, RZ, 0x6, R135 ;  /* 0x00000006ff867819 */ /* 0x000fe40000011687 */
[----:B------:R-:W-:Y:S01]  /*57fe0*/  SEL R0, R0, RZ, P2 ;  /* 0x000000ff00007207 */ /* 0x000fe20001000000 */
[----:B------:R-:W2:Y:S01]  /*57ff0*/  LDL.LU.64 R208, [R1+0x700] ;  /* 0x0007000001d07983 */ /* 0x000ea20000300a00 */
[----:B------:R-:W-:Y:S02]  /*58000*/  SGXT.U32 R134, R134, 0x1 ;  /* 0x000000018686781a */ /* 0x000fe40000000000 */
[----:B------:R-:W-:-:S02]  /*58010*/  ISETP.NE.U32.AND P4, PT, R0, RZ, PT ;  /* 0x000000ff0000720c */ /* 0x000fc40003f85070 */
[----:B------:R-:W-:Y:S02]  /*58020*/  LOP3.LUT R134, R134, 0x5c, RZ, 0xfc, !PT ;  /* 0x0000005c86867812 */ /* 0x000fe400078efcff */
[----:B------:R-:W-:Y:S02]  /*58030*/  SEL R0, RZ, 0x4, P0 ;  /* 0x00000004ff007807 */ /* 0x000fe40000000000 */
[----:B------:R-:W-:Y:S02]  /*58040*/  ISETP.GE.AND P0, PT, R134, UR6, PT ;  /* 0x0000000686007c0c */ /* 0x000fe4000bf06270 */
[----:B------:R-:W-:-:S04]  /*58050*/  SHF.R.U32.HI R134, RZ, 0x6, R135 ;  /* 0x00000006ff867819 */ /* 0x000fc80000011687 */
[----:B------:R-:W-:-:S04]  /*58060*/  SGXT.U32 R134, R134, 0x1 ;  /* 0x000000018686781a */ /* 0x000fc80000000000 */
[----:B------:R-:W-:-:S04]  /*58070*/  LOP3.LUT R134, R134, 0x7c, RZ, 0xfc, !PT ;  /* 0x0000007c86867812 */ /* 0x000fc800078efcff */
[----:B------:R-:W-:Y:S02]  /*58080*/  ISETP.GE.AND P1, PT, R134, UR6, PT ;  /* 0x0000000686007c0c */ /* 0x000fe4000bf26270 */
[----:B------:R-:W-:Y:S02]  /*58090*/  SHF.R.U32.HI R134, RZ, 0x6, R135 ;  /* 0x00000006ff867819 */ /* 0x000fe40000011687 */
[----:B------:R-:W-:Y:S02]  /*580a0*/  ISETP.NE.U32.AND P5, PT, R3, RZ, PT ;  /* 0x000000ff0300720c */ /* 0x000fe40003fa5070 */
[----:B------:R-:W-:Y:S02]  /*580b0*/  SGXT.U32 R134, R134, 0x1 ;  /* 0x000000018686781a */ /* 0x000fe40000000000 */
[----:B------:R-:W-:Y:S02]  /*580c0*/  SEL R3, R5, RZ, P2 ;  /* 0x000000ff05037207 */ /* 0x000fe40001000000 */
[----:B------:R-:W-:-:S02]  /*580d0*/  SEL R0, R0, RZ, P2 ;  /* 0x000000ff00007207 */ /* 0x000fc40001000000 */
[----:B------:R-:W-:Y:S02]  /*580e0*/  LOP3.LUT R134, R134, 0x7e, RZ, 0xfc, !PT ;  /* 0x0000007e86867812 */ /* 0x000fe400078efcff */
[----:B------:R-:W-:Y:S02]  /*580f0*/  LOP3.LUT R135, R135, 0x7f, RZ, 0xc0, !PT ;  /* 0x0000007f87877812 */ /* 0x000fe400078ec0ff */
[----:B------:R-:W-:Y:S01]  /*58100*/  ISETP.NE.U32.AND P3, PT, R3, RZ, PT ;  /* 0x000000ff0300720c */ /* 0x000fe20003f65070 */
[----:B------:R-:W-:Y:S01]  /*58110*/  LDGSTS.E [R243+-0x60000], desc[UR48][R64.64], P5 ;  /* 0xa000000040f37fae */ /* 0x000fe2000a921870 */
[----:B------:R-:W-:Y:S02]  /*58120*/  SEL R3, RZ, 0x4, P0 ;  /* 0x00000004ff037807 */ /* 0x000fe40000000000 */
[----:B------:R-:W-:Y:S02]  /*58130*/  ISETP.NE.U32.AND P0, PT, R0, RZ, PT ;  /* 0x000000ff0000720c */ /* 0x000fe40003f05070 */
[----:B------:R-:W-:-:S02]  /*58140*/  SEL R0, RZ, 0x4, P6 ;  /* 0x00000004ff007807 */ /* 0x000fc40003000000 */
[----:B------:R-:W-:Y:S02]  /*58150*/  SEL R5, RZ, 0x4, P1 ;  /* 0x00000004ff057807 */ /* 0x000fe40000800000 */
[----:B------:R-:W-:Y:S02]  /*58160*/  ISETP.GE.AND P6, PT, R134, UR6, PT ;  /* 0x0000000686007c0c */ /* 0x000fe4000bfc6270 */
[----:B------:R-:W-:Y:S01]  /*58170*/  ISETP.GE.AND P1, PT, R135, UR6, PT ;  /* 0x0000000687007c0c */ /* 0x000fe2000bf26270 */
[----:B------:R2:W-:Y:S04]  /*58180*/  LDGSTS.E [R243+-0x5fff8], desc[UR48][R6.64], P3 ;  /* 0xa000800006f37fae */ /* 0x0005e80009921870 */
[----:B------:R-:W2:Y:S04]  /*58190*/  LDL.LU.64 R134, [R1+0x6d0] ;  /* 0x0006d00001867983 */ /* 0x000ea80000300a00 */
[----:B------:R-:W2:Y:S04]  /*581a0*/  LDL.LU.64 R206, [R1+0x6a0] ;  /* 0x0006a00001ce7983 */ /* 0x000ea80000300a00 */
[----:B------:R-:W2:Y:S04]  /*581b0*/  LDL.LU.64 R136, [R1+0x690] ;  /* 0x0006900001887983 */ /* 0x000ea80000300a00 */
[----:B------:R-:W2:Y:S01]  /*581c0*/  LDL.LU.64 R64, [R1+0x258] ;  /* 0x0002580001407983 */ /* 0x000ea20000300a00 */
[----:B------:R-:W-:-:S02]  /*581d0*/  SEL R4, R3, RZ, P2 ;  /* 0x000000ff03047207 */ /* 0x000fc40001000000 */
[----:B------:R-:W-:Y:S01]  /*581e0*/  SEL R3, R0, RZ, P2 ;  /* 0x000000ff00037207 */ /* 0x000fe20001000000 */
[----:B---3--:R-:W3:Y:S01]  /*581f0*/  LDL.LU.64 R66, [R1+0x178] ;  /* 0x0001780001427983 */ /* 0x008ee20000300a00 */
[----:B------:R-:W-:Y:S02]  /*58200*/  SEL R0, RZ, 0x4, P6 ;  /* 0x00000004ff007807 */ /* 0x000fe40003000000 */
[----:B------:R-:W-:Y:S02]  /*58210*/  ISETP.NE.U32.AND P6, PT, R4, RZ, PT ;  /* 0x000000ff0400720c */ /* 0x000fe40003fc5070 */
[----:B------:R-:W-:Y:S02]  /*58220*/  SEL R4, RZ, 0x4, P1 ;  /* 0x00000004ff047807 */ /* 0x000fe40000800000 */
[----:B------:R-:W-:Y:S02]  /*58230*/  SEL R5, R5, RZ, P2 ;  /* 0x000000ff05057207 */ /* 0x000fe40001000000 */
[----:B------:R-:W-:-:S02]  /*58240*/  ISETP.NE.U32.AND P1, PT, R3, RZ, PT ;  /* 0x000000ff0300720c */ /* 0x000fc40003f25070 */
[----:B------:R-:W-:Y:S02]  /*58250*/  SEL R3, R0, RZ, P2 ;  /* 0x000000ff00037207 */ /* 0x000fe40001000000 */
[----:B------:R-:W-:Y:S02]  /*58260*/  SEL R0, R4, RZ, P2 ;  /* 0x000000ff04007207 */ /* 0x000fe40001000000 */
[----:B------:R-:W-:Y:S01]  /*58270*/  ISETP.NE.U32.AND P2, PT, R5, RZ, PT ;  /* 0x000000ff0500720c */ /* 0x000fe20003f45070 */
[----:B----4-:R-:W-:-:S04]  /*58280*/  IMAD.WIDE R8, R241, 0x4, R142 ;  /* 0x00000004f1087825 */ /* 0x010fc800078e028e */
[C---:B--2---:R-:W-:Y:S02]  /*58290*/  IMAD.WIDE R6, R241.reuse, 0x4, R210 ;  /* 0x00000004f1067825 */ /* 0x044fe400078e02d2 */
[----:B------:R-:W2:Y:S02]  /*582a0*/  LDL.LU.64 R210, [R1+0x170] ;  /* 0x0001700001d27983 */ /* 0x000ea40000300a00 */
[C---:B------:R-:W-:Y:S02]  /*582b0*/  IMAD.WIDE R4, R241.reuse, 0x4, R212 ;  /* 0x00000004f1047825 */ /* 0x040fe400078e02d4 */
[----:B------:R1:W-:Y:S04]  /*582c0*/  STL.64 [R1+0x608], R8 ;  /* 0x0006080801007387 */ /* 0x0003e80000100a00 */
[----:B------:R-:W4:Y:S04]  /*582d0*/  LDL.LU.64 R214, [R1+0xa60] ;  /* 0x000a600001d67983 */ /* 0x000f280000300a00 */
[----:B------:R1:W-:Y:S04]  /*582e0*/  STL.64 [R1+0x620], R6 ;  /* 0x0006200601007387 */ /* 0x0003e80000100a00 */
[----:B------:R-:W2:Y:S01]  /*582f0*/  LDL.LU.64 R212, [R1+0x720] ;  /* 0x0007200001d47983 */ /* 0x000ea20000300a00 */
[----:B-1----:R-:W-:-:S03]  /*58300*/  IMAD.WIDE R8, R241, 0x4, R140 ;  /* 0x00000004f1087825 */ /* 0x002fc600078e028c */
[----:B------:R-:W2:Y:S01]  /*58310*/  LDL.LU.64 R142, [R1+0x6f0] ;  /* 0x0006f000018e7983 */ /* 0x000ea20000300a00 */
[----:B------:R-:W-:-:S03]  /*58320*/  IMAD.WIDE R6, R241, 0x4, R138 ;  /* 0x00000004f1067825 */ /* 0x000fc600078e028a */
[----:B------:R-:W2:Y:S04]  /*58330*/  LDL.LU.64 R138, [R1+0x6d8] ;  /* 0x0006d800018a7983 */ /* 0x000ea80000300a00 */
[----:B------:R1:W-:Y:S04]  /*58340*/  STL.64 [R1+0x640], R6 ;  /* 0x0006400601007387 */ /* 0x0003e80000100a00 */
[----:B------:R-:W2:Y:S04]  /*58350*/  LDL.LU.64 R140, [R1+0x6e8] ;  /* 0x0006e800018c7983 */ /* 0x000ea80000300a00 */
[----:B------:R1:W-:Y:S02]  /*58360*/  STL.64 [R1+0x648], R8 ;  /* 0x0006480801007387 */ /* 0x0003e40000100a00 */
[----:B-1----:R-:W-:-:S02]  /*58370*/  IMAD.WIDE R6, R241, 0x4, R68 ;  /* 0x00000004f1067825 */ /* 0x002fc400078e0244 */
[----:B------:R-:W2:Y:S04]  /*58380*/  LDL.LU.64 R68, [R1+0x250] ;  /* 0x0002500001447983 */ /* 0x000ea80000300a00 */
[----:B------:R1:W-:Y:S01]  /*58390*/  STL.64 [R1+0x260], R6 ;  /* 0x0002600601007387 */ /* 0x0003e20000100a00 */
[----:B------:R-:W-:-:S04]  /*583a0*/  IMAD.WIDE R8, R241, 0x4, R204 ;  /* 0x00000004f1087825 */ /* 0x000fc800078e02cc */
[----:B-1----:R-:W-:-:S05]  /*583b0*/  IMAD.WIDE R6, R241, 0x4, R72 ;  /* 0x00000004f1067825 */ /* 0x002fca00078e0248 */
[----:B------:R1:W-:Y:S04]  /*583c0*/  STL.64 [R1+0x650], R6 ;  /* 0x0006500601007387 */ /* 0x0003e80000100a00 */
[----:B------:R-:W2:Y:S01]  /*583d0*/  LDL.LU.64 R204, [R1+0x168] ;  /* 0x0001680001cc7983 */ /* 0x000ea20000300a00 */
[----:B------:R-:W-:-:S03]  /*583e0*/  IMAD.WIDE R248, R241, 0x4, R70 ;  /* 0x00000004f1f87825 */ /* 0x000fc600078e0246 */
[----:B------:R-:W-:Y:S01]  /*583f0*/  STL.64 [R1+0x668], R8 ;  /* 0x0006680801007387 */ /* 0x000fe20000100a00 */
[----:B-1----:R-:W-:-:S03]  /*58400*/  IMAD.WIDE R6, R241, 0x4, R208 ;  /* 0x00000004f1067825 */ /* 0x002fc600078e02d0 */
[----:B------:R-:W2:Y:S04]  /*58410*/  LDL.LU.64 R144, [R1+0x160] ;  /* 0x0001600001907983 */ /* 0x000ea80000300a00 */
[----:B------:R-:W2:Y:S04]  /*58420*/  LDL.LU.64 R72, [R1+0x8c0] ;  /* 0x0008c00001487983 */ /* 0x000ea80000300a00 */
[----:B------:R1:W-:Y:S04]  /*58430*/  STL.64 [R1+0x670], R6 ;  /* 0x0006700601007387 */ /* 0x0003e80000100a00 */
[----:B------:R-:W2:Y:S04]  /*58440*/  LDL.64 R70, [R1+0x730] ;  /* 0x0007300001467983 */ /* 0x000ea80000100a00 */
[----:B------:R-:W2:Y:S01]  /*58450*/  LDL.LU.64 R208, [R1+0x710] ;  /* 0x0007100001d07983 */ /* 0x000ea20000300a00 */
[----:B-1----:R-:W-:-:S03]  /*58460*/  IMAD.WIDE R6, R241, 0x4, R134 ;  /* 0x00000004f1067825 */ /* 0x002fc600078e0286 */
[----:B------:R-:W2:Y:S01]  /*58470*/  LDL.LU.64 R134, [R1+0x718] ;  /* 0x0007180001867983 */ /* 0x000ea20000300a00 */
[----:B------:R-:W-:-:S03]  /*58480*/  IMAD.WIDE R74, R241, 0x4, R206 ;  /* 0x00000004f14a7825 */ /* 0x000fc600078e02ce */
[----:B------:R1:W-:Y:S01]  /*58490*/  STL.64 [R1+0x678], R6 ;  /* 0x0006780601007387 */ /* 0x0003e20000100a00 */
[----:B------:R-:W-:-:S03]  /*584a0*/  IMAD.WIDE R8, R241, 0x4, R136 ;  /* 0x00000004f1087825 */ /* 0x000fc600078e0288 */
[----:B------:R3:W-:Y:S01]  /*584b0*/  STL.64 [R1+0x688], R74 ;  /* 0x0006884a01007387 */ /* 0x0007e20000100a00 */
[----:B-1----:R-:W-:-:S03]  /*584c0*/  IMAD.WIDE R6, R241, 0x4, R64 ;  /* 0x00000004f1067825 */ /* 0x002fc600078e0240 */
[----:B---3--:R-:W3:Y:S04]  /*584d0*/  LDL.LU.64 R74, [R1+0x6c8] ;  /* 0x0006c800014a7983 */ /* 0x008ee80000300a00 */
[----:B------:R-:W-:Y:S04]  /*584e0*/  STL.64 [R1+0x690], R8 ;  /* 0x0006900801007387 */ /* 0x000fe80000100a00 */
[----:B------:R-:W3:Y:S04]  /*584f0*/  LDL.LU.64 R64, [R1+0x248] ;  /* 0x0002480001407983 */ /* 0x000ee80000300a00 */
[----:B------:R1:W-:Y:S04]  /*58500*/  STL.64 [R1+0x698], R6 ;  /* 0x0006980601007387 */ /* 0x0003e80000100a00 */
[----:B------:R-:W3:Y:S04]  /*58510*/  LDL.LU.64 R206, [R1+0x158] ;  /* 0x0001580001ce7983 */ /* 0x000ee80000300a00 */
[----:B------:R-:W3:Y:S01]  /*58520*/  LDL.LU.64 R136, [R1+0x150] ;  /* 0x0001500001887983 */ /* 0x000ee20000300a00 */
[----:B-1----:R-:W-:-:S05]  /*58530*/  IMAD.WIDE R6, R241, 0x4, R66 ;  /* 0x00000004f1067825 */ /* 0x002fca00078e0242 */
[----:B------:R2:W-:Y:S04]  /*58540*/  STL.64 [R1+0x6a0], R6 ;  /* 0x0006a00601007387 */ /* 0x0005e80000100a00 */
[----:B------:R-:W3:Y:S01]  /*58550*/  LDL.LU.64 R66, [R1+0x8b8] ;  /* 0x0008b80001427983 */ /* 0x000ee20000300a00 */
[----:B----4-:R-:W-:-:S04]  /*58560*/  IMAD.WIDE R76, R241, 0x4, R214 ;  /* 0x00000004f14c7825 */ /* 0x010fc800078e02d6 */
[C---:B--2---:R-:W-:Y:S01]  /*58570*/  IMAD.WIDE R6, R241.reuse, 0x4, R212 ;  /* 0x00000004f1067825 */ /* 0x044fe200078e02d4 */
[----:B------:R-:W-:Y:S03]  /*58580*/  STL.64 [R1+0x6b8], R76 ;  /* 0x0006b84c01007387 */ /* 0x000fe60000100a00 */
[C---:B------:R-:W-:Y:S01]  /*58590*/  IMAD.WIDE R8, R241.reuse, 0x4, R142 ;  /* 0x00000004f1087825 */ /* 0x040fe200078e028e */
[----:B------:R1:W-:Y:S04]  /*585a0*/  STL.64 [R1+0x6c0], R6 ;  /* 0x0006c00601007387 */ /* 0x0003e80000100a00 */
[----:B------:R2:W-:Y:S04]  /*585b0*/  STL.64 [R1+0x6d0], R8 ;  /* 0x0006d00801007387 */ /* 0x0005e80000100a00 */
[----:B------:R-:W4:Y:S01]  /*585c0*/  LDL.LU.64 R212, [R1+0x760] ;  /* 0x0007600001d47983 */ /* 0x000f220000300a00 */
[----:B-1----:R-:W-:-:S03]  /*585d0*/  IMAD.WIDE R6, R241, 0x4, R138 ;  /* 0x00000004f1067825 */ /* 0x002fc600078e028a */
[----:B------:R-:W4:Y:S01]  /*585e0*/  LDL.LU.64 R138, [R1+0x748] ;  /* 0x00074800018a7983 */ /* 0x000f220000300a00 */
[----:B--2---:R-:W-:-:S03]  /*585f0*/  IMAD.WIDE R8, R241, 0x4, R140 ;  /* 0x00000004f1087825 */ /* 0x004fc600078e028c */
[----:B------:R1:W-:Y:S04]  /*58600*/  STL.64 [R1+0x6d8], R6 ;  /* 0x0006d80601007387 */ /* 0x0003e80000100a00 */
[----:B------:R-:W2:Y:S04]  /*58610*/  LDL.LU.64 R142, [R1+0x750] ;  /* 0x00075000018e7983 */ /* 0x000ea80000300a00 */
[----:B------:R1:W-:Y:S02]  /*58620*/  STL.64 [R1+0x6e0], R8 ;  /* 0x0006e00801007387 */ /* 0x0003e40000100a00 */
[----:B-1----:R-:W-:-:S02]  /*58630*/  IMAD.WIDE R6, R241, 0x4, R68 ;  /* 0x00000004f1067825 */ /* 0x002fc400078e0244 */
[----:B------:R-:W2:Y:S04]  /*58640*/  LDL.LU.64 R140, [R1+0x6b0] ;  /* 0x0006b000018c7983 */ /* 0x000ea80000300a00 */
[----:B------:R-:W-:Y:S04]  /*58650*/  STL.64 [R1+0x6e8], R6 ;  /* 0x0006e80601007387 */ /* 0x000fe80000100a00 */
[----:B------:R-:W2:Y:S01]  /*58660*/  LDL.LU.64 R68, [R1+0x240] ;  /* 0x0002400001447983 */ /* 0x000ea20000300a00 */
[----:B------:R-:W-:-:S03]  /*58670*/  IMAD.WIDE R8, R241, 0x4, R204 ;  /* 0x00000004f1087825 */ /* 0x000fc600078e02cc */
[----:B------:R-:W2:Y:S04]  /*58680*/  LDL.LU.64 R204, [R1+0x148] ;  /* 0x0001480001cc7983 */ /* 0x000ea80000300a00 */
[----:B------:R1:W-:Y:S01]  /*58690*/  STL.64 [R1+0x6f0], R8 ;  /* 0x0006f00801007387 */ /* 0x0003e20000100a00 */
[----:B------:R-:W-:-:S04]  /*586a0*/  IMAD.WIDE R72, R241, 0x4, R72 ;  /* 0x00000004f1487825 */ /* 0x000fc800078e0248 */
[C---:B-1----:R-:W-:Y:S01]  /*586b0*/  IMAD.WIDE R8, R241.reuse, 0x4, R70 ;  /* 0x00000004f1087825 */ /* 0x042fe200078e0246 */
[----:B------:R1:W-:Y:S03]  /*586c0*/  STL.64 [R1+0x700], R72 ;  /* 0x0007004801007387 */ /* 0x0003e60000100a00 */
[C---:B------:R-:W-:Y:S01]  /*586d0*/  IMAD.WIDE R70, R241.reuse, 0x4, R208 ;  /* 0x00000004f1467825 */ /* 0x040fe200078e02d0 */
[----:B------:R1:W-:Y:S04]  /*586e0*/  STL.64 [R1+0x708], R8 ;  /* 0x0007080801007387 */ /* 0x0003e80000100a00 */
[----:B------:R1:W-:Y:S04]  /*586f0*/  STL.64 [R1+0x710], R70 ;  /* 0x0007104601007387 */ /* 0x0003e80000100a00 */
[----:B-1----:R-:W2:Y:S01]  /*58700*/  LDL.LU.64 R72, [R1+0x140] ;  /* 0x0001400001487983 */ /* 0x002ea20000300a00 */
[----:B------:R-:W-:-:S03]  /*58710*/  IMAD.WIDE R8, R241, 0x4, R134 ;  /* 0x00000004f1087825 */ /* 0x000fc600078e0286 */
[----:B------:R-:W2:Y:S04]  /*58720*/  LDL.LU.64 R70, [R1+0x8b0] ;  /* 0x0008b00001467983 */ /* 0x000ea80000300a00 */
[----:B------:R1:W-:Y:S04]  /*58730*/  STL.64 [R1+0x718], R8 ;  /* 0x0007180801007387 */ /* 0x0003e80000100a00 */
[----:B------:R-:W2:Y:S04]  /*58740*/  LDL.64 R208, [R1+0x7a0] ;  /* 0x0007a00001d07983 */ /* 0x000ea80000100a00 */
[----:B------:R-:W2:Y:S01]  /*58750*/  LDL.LU.64 R134, [R1+0x780] ;  /* 0x0007800001867983 */ /* 0x000ea20000300a00 */
[----:B---3--:R-:W-:-:S04]  /*58760*/  IMAD.WIDE R74, R241, 0x4, R74 ;  /* 0x00000004f14a7825 */ /* 0x008fc800078e024a */
[C---:B-1----:R-:W-:Y:S02]  /*58770*/  IMAD.WIDE R8, R241.reuse, 0x4, R64 ;  /* 0x00000004f1087825 */ /* 0x042fe400078e0240 */
[----:B------:R-:W3:Y:S04]  /*58780*/  LDL.LU.64 R64, [R1+0x790] ;  /* 0x0007900001407983 */ /* 0x000ee80000300a00 */
[----:B------:R1:W-:Y:S04]  /*58790*/  STL.64 [R1+0x6c8], R74 ;  /* 0x0006c84a01007387 */ /* 0x0003e80000100a00 */
[----:B------:R1:W-:Y:S02]  /*587a0*/  STL.64 [R1+0x720], R8 ;  /* 0x0007200801007387 */ /* 0x0003e40000100a00 */
[----:B-1----:R-:W-:-:S05]  /*587b0*/  IMAD.WIDE R74, R241, 0x4, R206 ;  /* 0x00000004f14a7825 */ /* 0x002fca00078e02ce */
[----:B------:R1:W-:Y:S01]  /*587c0*/  STL.64 [R1+0x728], R74 ;  /* 0x0007284a01007387 */ /* 0x0003e20000100a00 */
[----:B------:R-:W-:-:S03]  /*587d0*/  IMAD.WIDE R8, R241, 0x4, R66 ;  /* 0x00000004f1087825 */ /* 0x000fc600078e0242 */
[----:B------:R-:W3:Y:S01]  /*587e0*/  LDL.LU.64 R216, [R1+0x680] ;  /* 0x0006800001d87983 */ /* 0x000ee20000300a00 */
[----:B------:R-:W-:-:S03]  /*587f0*/  IMAD.WIDE R6, R241, 0x4, R144 ;  /* 0x00000004f1067825 */ /* 0x000fc600078e0290 */
[----:B------:R-:W3:Y:S01]  /*58800*/  LDL.LU.64 R146, [R1+0x238] ;  /* 0x0002380001927983 */ /* 0x000ee20000300a00 */
[----:B------:R-:W-:-:S03]  /*58810*/  IMAD.WIDE R206, R241, 0x4, R136 ;  /* 0x00000004f1ce7825 */ /* 0x000fc600078e0288 */
[----:B------:R4:W-:Y:S04]  /*58820*/  STL.64 [R1+0x738], R8 ;  /* 0x0007380801007387 */ /* 0x0009e80000100a00 */
[----:B------:R-:W3:Y:S04]  /*58830*/  LDL.LU.64 R144, [R1+0x138] ;  /* 0x0001380001907983 */ /* 0x000ee80000300a00 */
[----:B-1----:R-:W3:Y:S04]  /*58840*/  LDL.LU.64 R74, [R1+0x130] ;  /* 0x00013000014a7983 */ /* 0x002ee80000300a00 */
[----:B------:R-:W3:Y:S04]  /*58850*/  LDL.LU.64 R136, [R1+0x8a8] ;  /* 0x0008a80001887983 */ /* 0x000ee80000300a00 */
[----:B------:R-:W3:Y:S01]  /*58860*/  LDL.LU.64 R66, [R1+0x7b0] ;  /* 0x0007b00001427983 */ /* 0x000ee20000300a00 */
[----:B----4-:R-:W-:-:S04]  /*58870*/  IMAD.WIDE R76, R241, 0x4, R212 ;  /* 0x00000004f14c7825 */ /* 0x010fc800078e02d4 */
[C---:B------:R-:W-:Y:S02]  /*58880*/  IMAD.WIDE R8, R241.reuse, 0x4, R138 ;  /* 0x00000004f1087825 */ /* 0x040fe400078e028a */
[----:B------:R-:W4:Y:S04]  /*58890*/  LDL.LU.64 R138, [R1+0x7d0] ;  /* 0x0007d000018a7983 */ /* 0x000f280000300a00 */
[----:B------:R-:W-:Y:S01]  /*588a0*/  STL.64 [R1+0x740], R76 ;  /* 0x0007404c01007387 */ /* 0x000fe20000100a00 */
[----:B--2---:R-:W-:-:S03]  /*588b0*/  IMAD.WIDE R142, R241, 0x4, R142 ;  /* 0x00000004f18e7825 */ /* 0x004fc600078e028e */
[----:B------:R1:W-:Y:S04]  /*588c0*/  STL.64 [R1+0x748], R8 ;  /* 0x0007480801007387 */ /* 0x0003e80000100a00 */
[----:B------:R-:W-:Y:S01]  /*588d0*/  STL.64 [R1+0x750], R142 ;  /* 0x0007508e01007387 */ /* 0x000fe20000100a00 */
[----:B-1----:R-:W-:-:S04]  /*588e0*/  IMAD.WIDE R8, R241, 0x4, R140 ;  /* 0x00000004f1087825 */ /* 0x002fc800078e028c */
[C---:B------:R-:W-:Y:S02]  /*588f0*/  IMAD.WIDE R76, R241.reuse, 0x4, R68 ;  /* 0x00000004f14c7825 */ /* 0x040fe400078e0244 */
[----:B------:R-:W2:Y:S04]  /*58900*/  LDL.LU.64 R68, [R1+0x7c0] ;  /* 0x0007c00001447983 */ /* 0x000ea80000300a00 */
[----:B------:R1:W-:Y:S04]  /*58910*/  STL.64 [R1+0x6b0], R8 ;  /* 0x0006b00801007387 */ /* 0x0003e80000100a00 */
[----:B------:R1:W-:Y:S02]  /*58920*/  STL.64 [R1+0x758], R76 ;  /* 0x0007584c01007387 */ /* 0x0003e40000100a00 */
[----:B-1----:R-:W-:-:S02]  /*58930*/  IMAD.WIDE R8, R241, 0x4, R204 ;  /* 0x00000004f1087825 */ /* 0x002fc400078e02cc */
[----:B------:R-:W2:Y:S04]  /*58940*/  LDL.LU.64 R76, [R1+0x660] ;  /* 0x00066000014c7983 */ /* 0x000ea80000300a00 */
[----:B------:R-:W2:Y:S04]  /*58950*/  LDL.LU.64 R214, [R1+0x230] ;  /* 0x0002300001d67983 */ /* 0x000ea80000300a00 */
[----:B------:R1:W-:Y:S04]  /*58960*/  STL.64 [R1+0x760], R8 ;  /* 0x0007600801007387 */ /* 0x0003e80000100a00 */
[----:B------:R-:W2:Y:S04]  /*58970*/  LDL.LU.64 R212, [R1+0x128] ;  /* 0x0001280001d47983 */ /* 0x000ea80000300a00 */
[----:B------:R-:W2:Y:S04]  /*58980*/  LDL.LU.64 R142, [R1+0x120] ;  /* 0x00012000018e7983 */ /* 0x000ea80000300a00 */
[----:B------:R-:W2:Y:S04]  /*58990*/  LDL.LU.64 R140, [R1+0x1030] ;  /* 0x00103000018c7983 */ /* 0x000ea80000300a00 */
[----:B------:R-:W2:Y:S01]  /*589a0*/  LDL.LU.64 R204, [R1+0x7e8] ;  /* 0x0007e80001cc7983 */ /* 0x000ea20000300a00 */
[----:B------:R-:W-:-:S05]  /*589b0*/  IMAD.WIDE R70, R241, 0x4, R70 ;  /* 0x00000004f1467825 */ /* 0x000fca00078e0246 */
[----:B------:R1:W-:Y:S01]  /*589c0*/  STL.64 [R1+0x770], R70 ;  /* 0x0007704601007387 */ /* 0x0003e20000100a00 */
[----:B------:R-:W-:-:S04]  /*589d0*/  IMAD.WIDE R208, R241, 0x4, R208 ;  /* 0x00000004f1d07825 */ /* 0x000fc800078e02d0 */
[C---:B-1----:R-:W-:Y:S01]  /*589e0*/  IMAD.WIDE R8, R241.reuse, 0x4, R134 ;  /* 0x00000004f1087825 */ /* 0x042fe200078e0286 */
[----:B------:R-:W2:Y:S04]  /*589f0*/  LDL.LU.64 R70, [R1+0x808] ;  /* 0x0008080001467983 */ /* 0x000ea80000300a00 */
[----:B------:R1:W-:Y:S04]  /*58a00*/  STL.64 [R1+0x778], R208 ;  /* 0x000778d001007387 */ /* 0x0003e80000100a00 */
[----:B------:R3:W-:Y:S04]  /*58a10*/  STL.64 [R1+0x780], R8 ;  /* 0x0007800801007387 */ /* 0x0007e80000100a00 */
[----:B-1----:R-:W2:Y:S01]  /*58a20*/  LDL.LU.64 R208, [R1+0x7f8] ;  /* 0x0007f80001d07983 */ /* 0x002ea20000300a00 */
[----:B---3--:R-:W-:-:S03]  /*58a30*/  IMAD.WIDE R8, R241, 0x4, R64 ;  /* 0x00000004f1087825 */ /* 0x008fc600078e0240 */
[----:B------:R-:W3:Y:S04]  /*58a40*/  LDL.LU.64 R134, [R1+0x630] ;  /* 0x0006300001867983 */ /* 0x000ee80000300a00 */
[----:B------:R1:W-:Y:S04]  /*58a50*/  STL.64 [R1+0x788], R8 ;  /* 0x0007880801007387 */ /* 0x0003e80000100a00 */
[----:B------:R-:W3:Y:S01]  /*58a60*/  LDL.LU.64 R64, [R1+0x228] ;  /* 0x0002280001407983 */ /* 0x000ee20000300a00 */
[----:B-1----:R-:W-:-:S04]  /*58a70*/  IMAD.WIDE R8, R241, 0x4, R216 ;  /* 0x00000004f1087825 */ /* 0x002fc800078e02d8 */
[C---:B------:R-:W-:Y:S01]  /*58a80*/  IMAD.WIDE R146, R241.reuse, 0x4, R146 ;  /* 0x00000004f1927825 */ /* 0x040fe200078e0292 */
[----:B------:R1:W-:Y:S03]  /*58a90*/  STL.64 [R1+0x680], R8 ;  /* 0x0006800801007387 */ /* 0x0003e60000100a00 */
[C---:B------:R-:W-:Y:S01]  /*58aa0*/  IMAD.WIDE R144, R241.reuse, 0x4, R144 ;  /* 0x00000004f1907825 */ /* 0x040fe200078e0290 */
[----:B------:R-:W-:Y:S04]  /*58ab0*/  STL.64 [R1+0x790], R146 ;  /* 0x0007909201007387 */ /* 0x000fe80000100a00 */
[----:B------:R1:W-:Y:S02]  /*58ac0*/  STL.64 [R1+0x798], R144 ;  /* 0x0007989001007387 */ /* 0x0003e40000100a00 */
[----:B-1----:R-:W-:-:S04]  /*58ad0*/  IMAD.WIDE R8, R241, 0x4, R74 ;  /* 0x00000004f1087825 */ /* 0x002fc800078e024a */
[----:B------:R-:W-:-:S04]  /*58ae0*/  IMAD.WIDE R74, R241, 0x4, R136 ;  /* 0x00000004f14a7825 */ /* 0x000fc800078e0288 */
[C---:B------:R-:W-:Y:S01]  /*58af0*/  IMAD.WIDE R66, R241.reuse, 0x4, R66 ;  /* 0x00000004f1427825 */ /* 0x040fe200078e0242 */
[----:B------:R-:W3:Y:S04]  /*58b00*/  LDL.LU.64 R144, [R1+0x118] ;  /* 0x0001180001907983 */ /* 0x000ee80000300a00 */
[----:B------:R-:W-:Y:S04]  /*58b10*/  STL.64 [R1+0x7a8], R74 ;  /* 0x0007a84a01007387 */ /* 0x000fe80000100a00 */
[----:B------:R-:W3:Y:S04]  /*58b20*/  LDL.LU.64 R136, [R1+0x110] ;  /* 0x0001100001887983 */ /* 0x000ee80000300a00 */
[----:B------:R1:W-:Y:S04]  /*58b30*/  STL.64 [R1+0x7b0], R66 ;  /* 0x0007b04201007387 */ /* 0x0003e80000100a00 */
[----:B-1----:R-:W3:Y:S04]  /*58b40*/  LDL.LU.64 R66, [R1+0x1050] ;  /* 0x0010500001427983 */ /* 0x002ee80000300a00 */
[----:B------:R-:W3:Y:S01]  /*58b50*/  LDL.LU.64 R74, [R1+0x820] ;  /* 0x00082000014a7983 */ /* 0x000ee20000300a00 */
[----:B----4-:R-:W-:-:S03]  /*58b60*/  IMAD.WIDE R146, R241, 0x4, R138 ;  /* 0x00000004f1927825 */ /* 0x010fc600078e028a */
[----:B------:R-:W4:Y:S04]  /*58b70*/  LDL.LU.64 R138, [R1+0x828] ;  /* 0x00082800018a7983 */ /* 0x000f280000300a00 */
[----:B------:R2:W-:Y:S02]  /*58b80*/  STL.64 [R1+0x7b8], R146 ;  /* 0x0007b89201007387 */ /* 0x0005e40000100a00 */
[C---:B--2---:R-:W-:Y:S02]  /*58b90*/  IMAD.WIDE R146, R241.reuse, 0x4, R68 ;  /* 0x00000004f1927825 */ /* 0x044fe400078e0244 */
[----:B------:R-:W2:Y:S04]  /*58ba0*/  LDL.LU.64 R68, [R1+0x830] ;  /* 0x0008300001447983 */ /* 0x000ea80000300a00 */
[----:B------:R1:W-:Y:S01]  /*58bb0*/  STL.64 [R1+0x7c0], R146 ;  /* 0x0007c09201007387 */ /* 0x0003e20000100a00 */
[----:B------:R-:W-:-:S04]  /*58bc0*/  IMAD.WIDE R216, R241, 0x4, R76 ;  /* 0x00000004f1d87825 */ /* 0x000fc800078e024c */
[C---:B------:R-:W-:Y:S01]  /*58bd0*/  IMAD.WIDE R76, R241.reuse, 0x4, R214 ;  /* 0x00000004f14c7825 */ /* 0x040fe200078e02d6 */
[----:B------:R-:W-:Y:S04]  /*58be0*/  STL.64 [R1+0x660], R216 ;  /* 0x000660d801007387 */ /* 0x000fe80000100a00 */
[----:B------:R1:W-:Y:S02]  /*58bf0*/  STL.64 [R1+0x7c8], R76 ;  /* 0x0007c84c01007387 */ /* 0x0003e40000100a00 */
[----:B-1----:R-:W-:-:S05]  /*58c00*/  IMAD.WIDE R146, R241, 0x4, R212 ;  /* 0x00000004f1927825 */ /* 0x002fca00078e02d4 */
[----:B------:R1:W-:Y:S01]  /*58c10*/  STL.64 [R1+0x7d0], R146 ;  /* 0x0007d09201007387 */ /* 0x0003e20000100a00 */
[----:B------:R-:W-:-:S04]  /*58c20*/  IMAD.WIDE R76, R241, 0x4, R140 ;  /* 0x00000004f14c7825 */ /* 0x000fc800078e028c */
[C---:B------:R-:W-:Y:S01]  /*58c30*/  IMAD.WIDE R140, R241.reuse, 0x4, R204 ;  /* 0x00000004f18c7825 */ /* 0x040fe200078e02cc */
[----:B-1----:R-:W2:Y:S04]  /*58c40*/  LDL.LU.64 R146, [R1+0x618] ;  /* 0x0006180001927983 */ /* 0x002ea80000300a00 */
[----:B------:R1:W-:Y:S01]  /*58c50*/  STL.64 [R1+0x7e0], R76 ;  /* 0x0007e04c01007387 */ /* 0x0003e20000100a00 */
[----:B------:R-:W-:-:S03]  /*58c60*/  IMAD.WIDE R246, R241, 0x4, R142 ;  /* 0x00000004f1f67825 */ /* 0x000fc600078e028e */
[----:B-1----:R-:W2:Y:S04]  /*58c70*/  LDL.LU.64 R76, [R1+0x220] ;  /* 0x00022000014c7983 */ /* 0x002ea80000300a00 */
[----:B------:R1:W-:Y:S04]  /*58c80*/  STL.64 [R1+0x7e8], R140 ;  /* 0x0007e88c01007387 */ /* 0x0003e80000100a00 */
[----:B------:R-:W2:Y:S04]  /*58c90*/  LDL.LU.64 R212, [R1+0x108] ;  /* 0x0001080001d47983 */ /* 0x000ea80000300a00 */
[----:B------:R-:W2:Y:S04]  /*58ca0*/  LDL.LU.64 R142, [R1+0x100] ;  /* 0x00010000018e7983 */ /* 0x000ea80000300a00 */
[----:B------:R-:W2:Y:S01]  /*58cb0*/  LDL.LU.64 R204, [R1+0x1070] ;  /* 0x0010700001cc7983 */ /* 0x000ea20000300a00 */
[----:B------:R-:W-:-:S04]  /*58cc0*/  IMAD.WIDE R70, R241, 0x4, R70 ;  /* 0x00000004f1467825 */ /* 0x000fc800078e0246 */
[C---:B-1----:R-:W-:Y:S01]  /*58cd0*/  IMAD.WIDE R140, R241.reuse, 0x4, R208 ;  /* 0x00000004f18c7825 */ /* 0x042fe200078e02d0 */
[----:B------:R1:W-:Y:S04]  /*58ce0*/  STL.64 [R1+0x7f0], R70 ;  /* 0x0007f04601007387 */ /* 0x0003e80000100a00 */
[----:B------:R1:W-:Y:S01]  /*58cf0*/  STL.64 [R1+0x7f8], R140 ;  /* 0x0007f88c01007387 */ /* 0x0003e20000100a00 */
[----:B---3--:R-:W-:-:S03]  /*58d00*/  IMAD.WIDE R64, R241, 0x4, R64 ;  /* 0x00000004f1407825 */ /* 0x008fc600078e0240 */
[----:B------:R-:W3:Y:S01]  /*58d10*/  LDL.LU.64 R244, [R1+0x858] ;  /* 0x0008580001f47983 */ /* 0x000ee20000300a00 */
[----:B-1----:R-:W-:-:S05]  /*58d20*/  IMAD.WIDE R70, R241, 0x4, R134 ;  /* 0x00000004f1467825 */ /* 0x002fca00078e0286 */
[----:B------:R1:W-:Y:S04]  /*58d30*/  STL.64 [R1+0x630], R70 ;  /* 0x0006304601007387 */ /* 0x0003e80000100a00 */
[----:B------:R-:W3:Y:S04]  /*58d40*/  LDL.LU.64 R140, [R1+0x860] ;  /* 0x00086000018c7983 */ /* 0x000ee80000300a00 */
[----:B------:R1:W-:Y:S04]  /*58d50*/  STL.64 [R1+0x800], R64 ;  /* 0x0008004001007387 */ /* 0x0003e80000100a00 */
[----:B-1----:R-:W3:Y:S04]  /*58d60*/  LDL.LU.64 R70, [R1+0x868] ;  /* 0x0008680001467983 */ /* 0x002ee80000300a00 */
[----:B------:R-:W3:Y:S04]  /*58d70*/  LDL.LU.64 R208, [R1+0x5d8] ;  /* 0x0005d80001d07983 */ /* 0x000ee80000300a00 */
[----:B------:R-:W3:Y:S01]  /*58d80*/  LDL.LU.64 R134, [R1+0x218] ;  /* 0x0002180001867983 */ /* 0x000ee20000300a00 */
[----:B------:R-:W-:-:S03]  /*58d90*/  IMAD.WIDE R214, R241, 0x4, R144 ;  /* 0x00000004f1d67825 */ /* 0x000fc600078e0290 */
[----:B------:R-:W3:Y:S04]  /*58da0*/  LDL.LU.64 R64, [R1+0xf8] ;  /* 0x0000f80001407983 */ /* 0x000ee80000300a00 */
[----:B------:R-:W-:Y:S01]  /*58db0*/  STL.64 [R1+0x808], R214 ;  /* 0x000808d601007387 */ /* 0x000fe20000100a00 */
[----:B------:R-:W-:-:S03]  /*58dc0*/  IMAD.WIDE R250, R241, 0x4, R136 ;  /* 0x00000004f1fa7825 */ /* 0x000fc600078e0288 */
[----:B------:R-:W3:Y:S01]  /*58dd0*/  LDL.LU.64 R136, [R1+0xf0] ;  /* 0x0000f00001887983 */ /* 0x000ee20000300a00 */
[----:B------:R-:W-:-:S03]  /*58de0*/  IMAD.WIDE R144, R241, 0x4, R66 ;  /* 0x00000004f1907825 */ /* 0x000fc600078e0242 */
[----:B------:R-:W3:Y:S04]  /*58df0*/  LDL.LU.64 R66, [R1+0x888] ;  /* 0x0008880001427983 */ /* 0x000ee80000300a00 */
[----:B------:R1:W-:Y:S02]  /*58e00*/  STL.64 [R1+0x818], R144 ;  /* 0x0008189001007387 */ /* 0x0003e40000100a00 */
[----:B-1----:R-:W-:-:S05]  /*58e10*/  IMAD.WIDE R144, R241, 0x4, R74 ;  /* 0x00000004f1907825 */ /* 0x002fca00078e024a */
[----:B------:R1:W-:Y:S01]  /*58e20*/  STL.64 [R1+0x820], R144 ;  /* 0x0008209001007387 */ /* 0x0003e20000100a00 */
[----:B----4-:R-:W-:-:S05]  /*58e30*/  IMAD.WIDE R74, R241, 0x4, R138 ;  /* 0x00000004f14a7825 */ /* 0x010fca00078e028a */
[----:B------:R4:W-:Y:S04]  /*58e40*/  STL.64 [R1+0x828], R74 ;  /* 0x0008284a01007387 */ /* 0x0009e80000100a00 */
[----:B------:R-:W3:Y:S04]  /*58e50*/  LDL.LU.64 R216, [R1+0x890] ;  /* 0x0008900001d87983 */ /* 0x000ee80000300a00 */
[----:B------:R-:W3:Y:S01]  /*58e60*/  LDL.LU.64 R214, [R1+0x898] ;  /* 0x0008980001d67983 */ /* 0x000ee20000300a00 */
[----:B--2---:R-:W-:-:S05]  /*58e70*/  IMAD.WIDE R68, R241, 0x4, R68 ;  /* 0x00000004f1447825 */ /* 0x004fca00078e0244 */
[----:B------:R2:W-:Y:S04]  /*58e80*/  STL.64 [R1+0x830], R68 ;  /* 0x0008304401007387 */ /* 0x0005e80000100a00 */
[----:B-1----:R-:W3:Y:S04]  /*58e90*/  LDL.LU.64 R144, [R1+0x8a0] ;  /* 0x0008a00001907983 */ /* 0x002ee80000300a00 */
[----:B----4-:R-:W4:Y:S04]  /*58ea0*/  LDL.LU.64 R74, [R1+0x5b8] ;  /* 0x0005b800014a7983 */ /* 0x010f280000300a00 */
[----:B------:R-:W4:Y:S04]  /*58eb0*/  LDL.LU.64 R138, [R1+0x210] ;  /* 0x00021000018a7983 */ /* 0x000f280000300a00 */
[----:B--2---:R-:W2:Y:S01]  /*58ec0*/  LDL.LU.64 R68, [R1+0xe8] ;  /* 0x0000e80001447983 */ /* 0x004ea20000300a00 */
[----:B------:R-:W-:-:S05]  /*58ed0*/  IMAD.WIDE R146, R241, 0x4, R146 ;  /* 0x00000004f1927825 */ /* 0x000fca00078e0292 */
[----:B------:R1:W-:Y:S01]  /*58ee0*/  STL.64 [R1+0x618], R146 ;  /* 0x0006189201007387 */ /* 0x0003e20000100a00 */
[----:B------:R-:W-:-:S05]  /*58ef0*/  IMAD.WIDE R76, R241, 0x4, R76 ;  /* 0x00000004f14c7825 */ /* 0x000fca00078e024c */
[----:B------:R1:W-:Y:S02]  /*58f00*/  STL.64 [R1+0x838], R76 ;  /* 0x0008384c01007387 */ /* 0x0003e40000100a00 */
[----:B-1----:R-:W-:-:S05]  /*58f10*/  IMAD.WIDE R146, R241, 0x4, R212 ;  /* 0x00000004f1927825 */ /* 0x002fca00078e02d4 */
[----:B------:R1:W-:Y:S01]  /*58f20*/  STL.64 [R1+0x840], R146 ;  /* 0x0008409201007387 */ /* 0x0003e20000100a00 */
[----:B------:R-:W-:-:S04]  /*58f30*/  IMAD.WIDE R76, R241, 0x4, R142 ;  /* 0x00000004f14c7825 */ /* 0x000fc800078e028e */
[C---:B------:R-:W-:Y:S01]  /*58f40*/  IMAD.WIDE R142, R241.reuse, 0x4, R204 ;  /* 0x00000004f18e7825 */ /* 0x040fe200078e02cc */
[----:B-1----:R-:W2:Y:S04]  /*58f50*/  LDL.LU.64 R146, [R1+0xe0] ;  /* 0x0000e00001927983 */ /* 0x002ea80000300a00 */
[----:B------:R1:W-:Y:S04]  /*58f60*/  STL.64 [R1+0x848], R76 ;  /* 0x0008484c01007387 */ /* 0x0003e80000100a00 */
[----:B-1----:R-:W2:Y:S04]  /*58f70*/  LDL.LU.64 R76, [R1+0x10a8] ;  /* 0x0010a800014c7983 */ /* 0x002ea80000300a00 */
[----:B------:R1:W-:Y:S04]  /*58f80*/  STL.64 [R1+0x850], R142 ;  /* 0x0008508e01007387 */ /* 0x0003e80000100a00 */
[----:B------:R-:W2:Y:S04]  /*58f90*/  LDL.LU.64 R212, [R1+0x8c8] ;  /* 0x0008c80001d47983 */ /* 0x000ea80000300a00 */
[----:B-1----:R-:W2:Y:S04]  /*58fa0*/  LDL.LU.64 R142, [R1+0x8d0] ;  /* 0x0008d000018e7983 */ /* 0x002ea80000300a00 */
[----:B------:R-:W2:Y:S01]  /*58fb0*/  LDL.LU.64 R204, [R1+0x8d8] ;  /* 0x0008d80001cc7983 */ /* 0x000ea20000300a00 */
[----:B---3--:R-:W-:-:S04]  /*58fc0*/  IMAD.WIDE R244, R241, 0x4, R244 ;  /* 0x00000004f1f47825 */ /* 0x008fc800078e02f4 */
[C---:B------:R-:W-:Y:S01]  /*58fd0*/  IMAD.WIDE R140, R241.reuse, 0x4, R140 ;  /* 0x00000004f18c7825 */ /* 0x040fe200078e028c */
[----:B------:R1:W-:Y:S04]  /*58fe0*/  STL.64 [R1+0x858], R244 ;  /* 0x000858f401007387 */ /* 0x0003e80000100a00 */
[----:B------:R3:W-:Y:S01]  /*58ff0*/  STL.64 [R1+0x860], R140 ;  /* 0x0008608c01007387 */ /* 0x0007e20000100a00 */
[----:B------:R-:W-:-:S04]  /*59000*/  IMAD.WIDE R64, R241, 0x4, R64 ;  /* 0x00000004f1407825 */ /* 0x000fc800078e0240 */
[----:B-1----:R-:W-:-:S04]  /*59010*/  IMAD.WIDE R244, R241, 0x4, R70 ;  /* 0x00000004f1f47825 */ /* 0x002fc800078e0246 */
[C---:B---3--:R-:W-:Y:S01]  /*59020*/  IMAD.WIDE R140, R241.reuse, 0x4, R208 ;  /* 0x00000004f18c7825 */ /* 0x048fe200078e02d0 */
[----:B------:R-:W-:Y:S03]  /*59030*/  STL.64 [R1+0x868], R244 ;  /* 0x000868f401007387 */ /* 0x000fe60000100a00 */
[C---:B------:R-:W-:Y:S01]  /*59040*/  IMAD.WIDE R70, R241.reuse, 0x4, R134 ;  /* 0x00000004f1467825 */ /* 0x040fe200078e0286 */
[----:B------:R1:W-:Y:S03]  /*59050*/  STL.64 [R1+0x5d8], R140 ;  /* 0x0005d88c01007387 */ /* 0x0003e60000100a00 */
[C---:B------:R-:W-:Y:S01]  /*59060*/  IMAD.WIDE R136, R241.reuse, 0x4, R136 ;  /* 0x00000004f1887825 */ /* 0x040fe200078e0288 */
[----:B-1----:R-:W3:Y:S04]  /*59070*/  LDL.LU.64 R140, [R1+0x588] ;  /* 0x00058800018c7983 */ /* 0x002ee80000300a00 */
[----:B------:R-:W-:Y:S04]  /*59080*/  STL.64 [R1+0x870], R70 ;  /* 0x0008704601007387 */ /* 0x000fe80000100a00 */
[----:B------:R-:W3:Y:S04]  /*59090*/  LDL.LU.64 R134, [R1+0x208] ;  /* 0x0002080001867983 */ /* 0x000ee80000300a00 */
[----:B------:R1:W-:Y:S01]  /*590a0*/  STL.64 [R1+0x878], R64 ;  /* 0x0008784001007387 */ /* 0x0003e20000100a00 */
[----:B------:R-:W-:-:S03]  /*590b0*/  IMAD.WIDE R66, R241, 0x4, R66 ;  /* 0x00000004f1427825 */ /* 0x000fc600078e0242 */
[----:B-1----:R-:W3:Y:S04]  /*590c0*/  LDL.LU.64 R64, [R1+0xd8] ;  /* 0x0000d80001407983 */ /* 0x002ee80000300a00 */
[----:B------:R-:W3:Y:S04]  /*590d0*/  LDL.LU.64 R70, [R1+0xd0] ;  /* 0x0000d00001467983 */ /* 0x000ee80000300a00 */
[----:B------:R1:W-:Y:S04]  /*590e0*/  STL.64 [R1+0x880], R136 ;  /* 0x0008808801007387 */ /* 0x0003e80000100a00 */
[----:B------:R-:W3:Y:S04]  /*590f0*/  LDL.LU.64 R208, [R1+0x10c8] ;  /* 0x0010c80001d07983 */ /* 0x000ee80000300a00 */
[----:B------:R1:W-:Y:S04]  /*59100*/  STL.64 [R1+0x888], R66 ;  /* 0x0008884201007387 */ /* 0x0003e80000100a00 */
[----:B-1----:R-:W3:Y:S04]  /*59110*/  LDL.LU.64 R136, [R1+0xa68] ;  /* 0x000a680001887983 */ /* 0x002ee80000300a00 */
[----:B------:R-:W3:Y:S01]  /*59120*/  LDL.LU.64 R66, [R1+0x908] ;  /* 0x0009080001427983 */ /* 0x000ee20000300a00 */
[----:B------:R-:W-:-:S04]  /*59130*/  IMAD.WIDE R244, R241, 0x4, R216 ;  /* 0x00000004f1f47825 */ /* 0x000fc800078e02d8 */
[C---:B------:R-:W-:Y:S01]  /*59140*/  IMAD.WIDE R216, R241.reuse, 0x4, R214 ;  /* 0x00000004f1d87825 */ /* 0x040fe200078e02d6 */
[----:B------:R-:W-:Y:S04]  /*59150*/  STL.64 [R1+0x890], R244 ;  /* 0x000890f401007387 */ /* 0x000fe80000100a00 */
[----:B------:R-:W-:Y:S01]  /*59160*/  STL.64 [R1+0x898], R216 ;  /* 0x000898d801007387 */ /* 0x000fe20000100a00 */
[----:B------:R-:W-:-:S04]  /*59170*/  IMAD.WIDE R214, R241, 0x4, R144 ;  /* 0x00000004f1d67825 */ /* 0x000fc800078e0290 */
[C---:B----4-:R-:W-:Y:S01]  /*59180*/  IMAD.WIDE R144, R241.reuse, 0x4, R74 ;  /* 0x00000004f1907825 */ /* 0x050fe200078e024a */
[----:B------:R1:W-:Y:S03]  /*59190*/  STL.64 [R1+0x8a0], R214 ;  /* 0x0008a0d601007387 */ /* 0x0003e60000100a00 */
[C---:B------:R-:W-:Y:S01]  /*591a0*/  IMAD.WIDE R74, R241.reuse, 0x4, R138 ;  /* 0x00000004f14a7825 */ /* 0x040fe200078e028a */
[----:B------:R4:W-:Y:S03]  /*591b0*/  STL.64 [R1+0x5b8], R144 ;  /* 0x0005b89001007387 */ /* 0x0009e60000100a00 */
[C---:B--2---:R-:W-:Y:S01]  /*591c0*/  IMAD.WIDE R68, R241.reuse, 0x4, R68 ;  /* 0x00000004f1447825 */ /* 0x044fe200078e0244 */
[----:B-1----:R-:W2:Y:S04]  /*591d0*/  LDL.LU.64 R214, [R1+0x910] ;  /* 0x0009100001d67983 */ /* 0x002ea80000300a00 */
[----:B------:R1:W-:Y:S04]  /*591e0*/  STL.64 [R1+0x8a8], R74 ;  /* 0x0008a84a01007387 */ /* 0x0003e80000100a00 */
[----:B----4-:R-:W4:Y:S04]  /*591f0*/  LDL.LU.64 R144, [R1+0x578] ;  /* 0x0005780001907983 */ /* 0x010f280000300a00 */
[----:B------:R1:W-:Y:S04]  /*59200*/  STL.64 [R1+0x8b0], R68 ;  /* 0x0008b04401007387 */ /* 0x0003e80000100a00 */
[----:B-1----:R-:W4:Y:S04]  /*59210*/  LDL.LU.64 R74, [R1+0x200] ;  /* 0x00020000014a7983 */ /* 0x002f280000300a00 */
[----:B------:R-:W4:Y:S04]  /*59220*/  LDL.LU.64 R138, [R1+0xc8] ;  /* 0x0000c800018a7983 */ /* 0x000f280000300a00 */
[----:B------:R-:W4:Y:S01]  /*59230*/  LDL.LU.64 R68, [R1+0xc0] ;  /* 0x0000c00001447983 */ /* 0x000f220000300a00 */
[----:B------:R-:W-:-:S05]  /*59240*/  IMAD.WIDE R216, R241, 0x4, R146 ;  /* 0x00000004f1d87825 */ /* 0x000fca00078e0292 */
[----:B------:R-:W-:Y:S01]  /*59250*/  STL.64 [R1+0x8b8], R216 ;  /* 0x0008b8d801007387 */ /* 0x000fe20000100a00 */
[----:B------:R-:W-:-:S04]  /*59260*/  IMAD.WIDE R76, R241, 0x4, R76 ;  /* 0x00000004f14c7825 */ /* 0x000fc800078e024c */
[C---:B------:R-:W-:Y:S01]  /*59270*/  IMAD.WIDE R146, R241.reuse, 0x4, R212 ;  /* 0x00000004f1927825 */ /* 0x040fe200078e02d4 */
[----:B------:R1:W-:Y:S04]  /*59280*/  STL.64 [R1+0x8c0], R76 ;  /* 0x0008c04c01007387 */ /* 0x0003e80000100a00 */
[----:B------:R1:W-:Y:S01]  /*59290*/  STL.64 [R1+0x8c8], R146 ;  /* 0x0008c89201007387 */ /* 0x0003e20000100a00 */
[----:B------:R-:W-:-:S03]  /*592a0*/  IMAD.WIDE R142, R241, 0x4, R142 ;  /* 0x00000004f18e7825 */ /* 0x000fc600078e028e */
[----:B------:R-:W4:Y:S01]  /*592b0*/  LDL.LU.64 R244, [R1+0x10e8] ;  /* 0x0010e80001f47983 */ /* 0x000f220000300a00 */
[----:B-1----:R-:W-:-:S03]  /*592c0*/  IMAD.WIDE R76, R241, 0x4, R204 ;  /* 0x00000004f14c7825 */ /* 0x002fc600078e02cc */
[----:B------:R-:W-:Y:S04]  /*592d0*/  STL.64 [R1+0x8d0], R142 ;  /* 0x0008d08e01007387 */ /* 0x000fe80000100a00 */
[----:B------:R-:W4:Y:S04]  /*592e0*/  LDL.LU.64 R146, [R1+0xa70] ;  /* 0x000a700001927983 */ /* 0x000f280000300a00 */
[----:B------:R1:W-:Y:S04]  /*592f0*/  STL.64 [R1+0x8d8], R76 ;  /* 0x0008d84c01007387 */ /* 0x0003e80000100a00 */
[----:B-1----:R-:W4:Y:S04]  /*59300*/  LDL.LU.64 R76, [R1+0x948] ;  /* 0x00094800014c7983 */ /* 0x002f280000300a00 */
[----:B------:R-:W4:Y:S04]  /*59310*/  LDL.LU.64 R212, [R1+0x918] ;  /* 0x0009180001d47983 */ /* 0x000f280000300a00 */
[----:B------:R-:W4:Y:S04]  /*59320*/  LDL.LU.64 R142, [R1+0x568] ;  /* 0x00056800018e7983 */ /* 0x000f280000300a00 */
[----:B------:R-:W4:Y:S01]  /*59330*/  LDL.LU.64 R204, [R1+0x1f8] ;  /* 0x0001f80001cc7983 */ /* 0x000f220000300a00 */
[----:B---3--:R-:W-:-:S05]  /*59340*/  IMAD.WIDE R140, R241, 0x4, R140 ;  /* 0x00000004f18c7825 */ /* 0x008fca00078e028c */
[----:B------:R1:W-:Y:S01]  /*59350*/  STL.64 [R1+0x588], R140 ;  /* 0x0005888c01007387 */ /* 0x0003e20000100a00 */
[----:B------:R-:W-:-:S03]  /*59360*/  IMAD.WIDE R216, R241, 0x4, R134 ;  /* 0x00000004f1d87825 */ /* 0x000fc600078e0286 */
[----:B------:R-:W3:Y:S04]  /*59370*/  LDL.LU.64 R134, [R1+0xb8] ;  /* 0x0000b80001867983 */ /* 0x000ee80000300a00 */
[----:B------:R1:W-:Y:S02]  /*59380*/  STL.64 [R1+0x8e0], R216 ;  /* 0x0008e0d801007387 */ /* 0x0003e40000100a00 */
[C---:B-1----:R-:W-:Y:S02]  /*59390*/  IMAD.WIDE R140, R241.reuse, 0x4, R64 ;  /* 0x00000004f18c7825 */ /* 0x042fe400078e0240 */
[----:B------:R-:W3:Y:S02]  /*593a0*/  LDL.LU.64 R64, [R1+0xb0] ;  /* 0x0000b00001407983 */ /* 0x000ee40000300a00 */
[----:B------:R-:W-:-:S02]  /*593b0*/  IMAD.WIDE R216, R241, 0x4, R70 ;  /* 0x00000004f1d87825 */ /* 0x000fc400078e0246 */
[----:B------:R1:W-:Y:S04]  /*593c0*/  STL.64 [R1+0x8e8], R140 ;  /* 0x0008e88c01007387 */ /* 0x0003e80000100a00 */
[----:B------:R1:W-:Y:S02]  /*593d0*/  STL.64 [R1+0x8f0], R216 ;  /* 0x0008f0d801007387 */ /* 0x0003e40000100a00 */
[----:B-1----:R-:W-:-:S04]  /*593e0*/  IMAD.WIDE R140, R241, 0x4, R208 ;  /* 0x00000004f18c7825 */ /* 0x002fc800078e02d0 */
[C---:B------:R-:W-:Y:S01]  /*593f0*/  IMAD.WIDE R70, R241.reuse, 0x4, R136 ;  /* 0x00000004f1467825 */ /* 0x040fe200078e0288 */
[----:B------:R1:W-:Y:S04]  /*59400*/  STL.64 [R1+0x8f8], R140 ;  /* 0x0008f88c01007387 */ /* 0x0003e80000100a00 */
[----:B------:R-:W3:Y:S01]  /*59410*/  LDL.LU.64 R216, [R1+0x1108] ;  /* 0x0011080001d87983 */ /* 0x000ee20000300a00 */
[----:B------:R-:W-:-:S03]  /*59420*/  IMAD.WIDE R66, R241, 0x4, R66 ;  /* 0x00000004f1427825 */ /* 0x000fc600078e0242 */
[----:B------:R1:W-:Y:S04]  /*59430*/  STL.64 [R1+0x900], R70 ;  /* 0x0009004601007387 */ /* 0x0003e80000100a00 */
[----:B-1----:R-:W3:Y:S04]  /*59440*/  LDL.LU.64 R140, [R1+0xfd8] ;  /* 0x000fd800018c7983 */ /* 0x002ee80000300a00 */
[----:B------:R1:W-:Y:S04]  /*59450*/  STL.64 [R1+0x908], R66 ;  /* 0x0009084201007387 */ /* 0x0003e80000100a00 */
[----:B------:R-:W3:Y:S04]  /*59460*/  LDL.LU.64 R70, [R1+0x988] ;  /* 0x0009880001467983 */ /* 0x000ee80000300a00 */
[----:B------:R-:W3:Y:S04]  /*59470*/  LDL.LU.64 R208, [R1+0x990] ;  /* 0x0009900001d07983 */ /* 0x000ee80000300a00 */
[----:B------:R-:W3:Y:S04]  /*59480*/  LDL.LU.64 R136, [R1+0x558] ;  /* 0x0005580001887983 */ /* 0x000ee80000300a00 */
[----:B-1----:R-:W3:Y:S01]  /*59490*/  LDL.LU.64 R66, [R1+0x1f0] ;  /* 0x0001f00001427983 */ /* 0x002ee20000300a00 */
[----:B--2---:R-:W-:-:S05]  /*594a0*/  IMAD.WIDE R214, R241, 0x4, R214 ;  /* 0x00000004f1d67825 */ /* 0x004fca00078e02d6 */
[----:B------:R4:W-:Y:S02]  /*594b0*/  STL.64 [R1+0x910], R214 ;  /* 0x000910d601007387 */ /* 0x0009e40000100a00 */
[----:B----4-:R-:W-:-:S04]  /*594c0*/  IMAD.WIDE R214, R241, 0x4, R144 ;  /* 0x00000004f1d67825 */ /* 0x010fc800078e0290 */
[C---:B------:R-:W-:Y:S01]  /*594d0*/  IMAD.WIDE R144, R241.reuse, 0x4, R74 ;  /* 0x00000004f1907825 */ /* 0x040fe200078e024a */
[----:B------:R1:W-:Y:S03]  /*594e0*/  STL.64 [R1+0x578], R214 ;  /* 0x000578d601007387 */ /* 0x0003e60000100a00 */
[C---:B------:R-:W-:Y:S01]  /*594f0*/  IMAD.WIDE R74, R241.reuse, 0x4, R138 ;  /* 0x00000004f14a7825 */ /* 0x040fe200078e028a */
[----:B------:R2:W-:Y:S03]  /*59500*/  STL.64 [R1+0x920], R144 ;  /* 0x0009209001007387 */ /* 0x0005e60000100a00 */
[C---:B------:R-:W-:Y:S01]  /*59510*/  IMAD.WIDE R68, R241.reuse, 0x4, R68 ;  /* 0x00000004f1447825 */ /* 0x040fe200078e0244 */
[----:B-1----:R-:W4:Y:S04]  /*59520*/  LDL.LU.64 R214, [R1+0xa8] ;  /* 0x0000a80001d67983 */ /* 0x002f280000300a00 */
[----:B------:R1:W-:Y:S04]  /*59530*/  STL.64 [R1+0x928], R74 ;  /* 0x0009284a01007387 */ /* 0x0003e80000100a00 */
[----:B--2---:R-:W2:Y:S04]  /*59540*/  LDL.LU.64 R144, [R1+0xa0] ;  /* 0x0000a00001907983 */ /* 0x004ea80000300a00 */
[----:B------:R1:W-:Y:S04]  /*59550*/  STL.64 [R1+0x930], R68 ;  /* 0x0009304401007387 */ /* 0x0003e80000100a00 */
[----:B-1----:R-:W2:Y:S04]  /*59560*/  LDL.LU.64 R74, [R1+0x1128] ;  /* 0x00112800014a7983 */ /* 0x002ea80000300a00 */
[----:B------:R-:W2:Y:S04]  /*59570*/  LDL.LU.64 R138, [R1+0x1000] ;  /* 0x00100000018a7983 */ /* 0x000ea80000300a00 */
[----:B------:R-:W2:Y:S01]  /*59580*/  LDL.LU.64 R68, [R1+0x9c8] ;  /* 0x0009c80001447983 */ /* 0x000ea20000300a00 */
[----:B------:R-:W-:-:S05]  /*59590*/  IMAD.WIDE R244, R241, 0x4, R244 ;  /* 0x00000004f1f47825 */ /* 0x000fca00078e02f4 */
[----:B------:R1:W-:Y:S02]  /*595a0*/  STL.64 [R1+0x938], R244 ;  /* 0x000938f401007387 */ /* 0x0003e40000100a00 */
[----:B-1----:R-:W-:-:S04]  /*595b0*/  IMAD.WIDE R244, R241, 0x4, R146 ;  /* 0x00000004f1f47825 */ /* 0x002fc800078e0292 */
[C---:B------:R-:W-:Y:S01]  /*595c0*/  IMAD.WIDE R76, R241.reuse, 0x4, R76 ;  /* 0x00000004f14c7825 */ /* 0x040fe200078e024c */
[----:B------:R-:W-:Y:S03]  /*595d0*/  STL.64 [R1+0x940], R244 ;  /* 0x000940f401007387 */ /* 0x000fe60000100a00 */
[C---:B------:R-:W-:Y:S01]  /*595e0*/  IMAD.WIDE R146, R241.reuse, 0x4, R212 ;  /* 0x00000004f1927825 */ /* 0x040fe200078e02d4 */
[----:B------:R1:W-:Y:S03]  /*595f0*/  STL.64 [R1+0x948], R76 ;  /* 0x0009484c01007387 */ /* 0x0003e60000100a00 */
[C---:B------:R-:W-:Y:S01]  /*59600*/  IMAD.WIDE R142, R241.reuse, 0x4, R142 ;  /* 0x00000004f18e7825 */ /* 0x040fe200078e028e */
[----:B------:R1:W-:Y:S03]  /*59610*/  STL.64 [R1+0x950], R146 ;  /* 0x0009509201007387 */ /* 0x0003e60000100a00 */
[C---:B-1----:R-:W-:Y:S01]  /*59620*/  IMAD.WIDE R76, R241.reuse, 0x4, R204 ;  /* 0x00000004f14c7825 */ /* 0x042fe200078e02cc */
[----:B------:R-:W2:Y:S04]  /*59630*/  LDL.LU.64 R146, [R1+0x9d0] ;  /* 0x0009d00001927983 */ /* 0x000ea80000300a00 */
[----:B------:R1:W-:Y:S04]  /*59640*/  STL.64 [R1+0x958], R142 ;  /* 0x0009588e01007387 */ /* 0x0003e80000100a00 */
[----:B------:R-:W2:Y:S04]  /*59650*/  LDL.LU.64 R212, [R1+0x548] ;  /* 0x0005480001d47983 */ /* 0x000ea80000300a00 */
[----:B------:R3:W-:Y:S04]  /*59660*/  STL.64 [R1+0x960], R76 ;  /* 0x0009604c01007387 */ /* 0x0007e80000100a00 */
[----:B-1----:R-:W2:Y:S01]  /*59670*/  LDL.LU.64 R142, [R1+0x1e8] ;  /* 0x0001e800018e7983 */ /* 0x002ea20000300a00 */
[----:B---3--:R-:W-:-:S04]  /*59680*/  IMAD.WIDE R134, R241, 0x4, R134 ;  /* 0x00000004f1867825 */ /* 0x008fc800078e0286 */
[C---:B------:R-:W-:Y:S01]  /*59690*/  IMAD.WIDE R64, R241.reuse, 0x4, R64 ;  /* 0x00000004f1407825 */ /* 0x040fe200078e0240 */
[----:B------:R-:W3:Y:S04]  /*596a0*/  LDL.LU.64 R76, [R1+0x98] ;  /* 0x00009800014c7983 */ /* 0x000ee80000300a00 */
[----:B------:R1:W-:Y:S04]  /*596b0*/  STL.64 [R1+0x968], R134 ;  /* 0x0009688601007387 */ /* 0x0003e80000100a00 */
[----:B------:R-:W3:Y:S04]  /*596c0*/  LDL.LU.64 R204, [R1+0x90] ;  /* 0x0000900001cc7983 */ /* 0x000ee80000300a00 */
[----:B------:R1:W-:Y:S04]  /*596d0*/  STL.64 [R1+0x970], R64 ;  /* 0x0009704001007387 */ /* 0x0003e80000100a00 */
[----:B-1----:R-:W3:Y:S01]  /*596e0*/  LDL.LU.64 R134, [R1+0x1148] ;  /* 0x0011480001867983 */ /* 0x002ee20000300a00 */
[----:B------:R-:W-:-:S03]  /*596f0*/  IMAD.WIDE R216, R241, 0x4, R216 ;  /* 0x00000004f1d87825 */ /* 0x000fc600078e02d8 */
[----:B------:R-:W3:Y:S04]  /*59700*/  LDL.LU.64 R64, [R1+0x1028] ;  /* 0x0010280001407983 */ /* 0x000ee80000300a00 */
[----:B------:R1:W-:Y:S01]  /*59710*/  STL.64 [R1+0x978], R216 ;  /* 0x000978d801007387 */ /* 0x0003e20000100a00 */
[----:B------:R-:W-:-:S05]  /*59720*/  IMAD.WIDE R244, R241, 0x4, R140 ;  /* 0x00000004f1f47825 */ /* 0x000fca00078e028c */
[----:B------:R-:W-:Y:S01]  /*59730*/  STL.64 [R1+0x980], R244 ;  /* 0x000980f401007387 */ /* 0x000fe20000100a00 */
[----:B-1----:R-:W-:-:S04]  /*59740*/  IMAD.WIDE R216, R241, 0x4, R70 ;  /* 0x00000004f1d87825 */ /* 0x002fc800078e0246 */
[C---:B------:R-:W-:Y:S01]  /*59750*/  IMAD.WIDE R140, R241.reuse, 0x4, R208 ;  /* 0x00000004f18c7825 */ /* 0x040fe200078e02d0 */
[----:B------:R-:W-:Y:S03]  /*59760*/  STL.64 [R1+0x988], R216 ;  /* 0x000988d801007387 */ /* 0x000fe60000100a00 */
[C---:B------:R-:W-:Y:S01]  /*59770*/  IMAD.WIDE R70, R241.reuse, 0x4, R136 ;  /* 0x00000004f1467825 */ /* 0x040fe200078e0288 */
[----:B------:R1:W-:Y:S03]  /*59780*/  STL.64 [R1+0x990], R140 ;  /* 0x0009908c01007387 */ /* 0x0003e60000100a00 */
[C---:B------:R-:W-:Y:S01]  /*59790*/  IMAD.WIDE R66, R241.reuse, 0x4, R66 ;  /* 0x00000004f1427825 */ /* 0x040fe200078e0242 */
[----:B-1----:R-:W3:Y:S04]  /*597a0*/  LDL.LU.64 R140, [R1+0xa08] ;  /* 0x000a0800018c7983 */ /* 0x002ee80000300a00 */
[----:B------:R1:W-:Y:S04]  /*597b0*/  STL.64 [R1+0x998], R70 ;  /* 0x0009984601007387 */ /* 0x0003e80000100a00 */
[----:B-1----:R-:W3:Y:S04]  /*597c0*/  LDL.LU.64 R70, [R1+0xa10] ;  /* 0x000a100001467983 */ /* 0x002ee80000300a00 */
[----:B------:R1:W-:Y:S04]  /*597d0*/  STL.64 [R1+0x9a0], R66 ;  /* 0x0009a04201007387 */ /* 0x0003e80000100a00 */
[----:B------:R-:W3:Y:S04]  /*597e0*/  LDL.LU.64 R208, [R1+0x538] ;  /* 0x0005380001d07983 */ /* 0x000ee80000300a00 */
[----:B------:R-:W3:Y:S04]  /*597f0*/  LDL.LU.64 R136, [R1+0x1e0] ;  /* 0x0001e00001887983 */ /* 0x000ee80000300a00 */
[----:B-1----:R-:W3:Y:S01]  /*59800*/  LDL.LU.64 R66, [R1+0x88] ;  /* 0x0000880001427983 */ /* 0x002ee20000300a00 */
[----:B----4-:R-:W-:-:S04]  /*59810*/  IMAD.WIDE R216, R241, 0x4, R214 ;  /* 0x00000004f1d87825 */ /* 0x010fc800078e02d6 */
[C---:B--2---:R-:W-:Y:S01]  /*59820*/  IMAD.WIDE R214, R241.reuse, 0x4, R144 ;  /* 0x00000004f1d67825 */ /* 0x044fe200078e0290 */
[----:B------:R-:W-:Y:S03]  /*59830*/  STL.64 [R1+0x9a8], R216 ;  /* 0x0009a8d801007387 */ /* 0x000fe60000100a00 */
[C---:B------:R-:W-:Y:S01]  /*59840*/  IMAD.WIDE R144, R241.reuse, 0x4, R74 ;  /* 0x00000004f1907825 */ /* 0x040fe200078e024a */
[----:B------:R1:W-:Y:S03]  /*59850*/  STL.64 [R1+0x9b0], R214 ;  /* 0x0009b0d601007387 */ /* 0x0003e60000100a00 */
[C---:B------:R-:W-:Y:S01]  /*59860*/  IMAD.WIDE R74, R241.reuse, 0x4, R138 ;  /* 0x00000004f14a7825 */ /* 0x040fe200078e028a */
[----:B------:R2:W-:Y:S03]  /*59870*/  STL.64 [R1+0x9b8], R144 ;  /* 0x0009b89001007387 */ /* 0x0005e60000100a00 */
[C---:B------:R-:W-:Y:S01]  /*59880*/  IMAD.WIDE R68, R241.reuse, 0x4, R68 ;  /* 0x00000004f1447825 */ /* 0x040fe200078e0244 */
[----:B------:R-:W4:Y:S04]  /*59890*/  LDL.LU.64 R244, [R1+0x80] ;  /* 0x0000800001f47983 */ /* 0x000f280000300a00 */
[----:B------:R2:W-:Y:S04]  /*598a0*/  STL.64 [R1+0x9c0], R74 ;  /* 0x0009c04a01007387 */ /* 0x0005e80000100a00 */
[----:B-1----:R-:W4:Y:S04]  /*598b0*/  LDL.LU.64 R214, [R1+0x1168] ;  /* 0x0011680001d67983 */ /* 0x002f280000300a00 */
[----:B------:R1:W-:Y:S04]  /*598c0*/  STL.64 [R1+0x9c8], R68 ;  /* 0x0009c84401007387 */ /* 0x0003e80000100a00 */
[----:B--2---:R-:W2:Y:S04]  /*598d0*/  LDL.LU.64 R144, [R1+0x1048] ;  /* 0x0010480001907983 */ /* 0x004ea80000300a00 */
[----:B------:R-:W2:Y:S04]  /*598e0*/  LDL.LU.64 R74, [R1+0xa48] ;  /* 0x000a4800014a7983 */ /* 0x000ea80000300a00 */
[----:B------:R-:W2:Y:S04]  /*598f0*/  LDL.LU.64 R138, [R1+0xa50] ;  /* 0x000a5000018a7983 */ /* 0x000ea80000300a00 */
[----:B-1----:R-:W2:Y:S01]  /*59900*/  LDL.LU.64 R68, [R1+0x528] ;  /* 0x0005280001447983 */ /* 0x002ea20000300a00 */
[----:B------:R-:W-:-:S05]  /*59910*/  IMAD.WIDE R146, R241, 0x4, R146 ;  /* 0x00000004f1927825 */ /* 0x000fca00078e0292 */
[----:B------:R1:W-:Y:S01]  /*59920*/  STL.64 [R1+0x9d0], R146 ;  /* 0x0009d09201007387 */ /* 0x0003e20000100a00 */
[----:B------:R-:W-:-:S03]  /*59930*/  IMAD.WIDE R216, R241, 0x4, R212 ;  /* 0x00000004f1d87825 */ /* 0x000fc600078e02d4 */
[----:B------:R-:W2:Y:S04]  /*59940*/  LDL.LU.64 R212, [R1+0x1d8] ;  /* 0x0001d80001d47983 */ /* 0x000ea80000300a00 */
[----:B------:R3:W-:Y:S01]  /*59950*/  STL.64 [R1+0x9d8], R216 ;  /* 0x0009d8d801007387 */ /* 0x0007e20000100a00 */
[----:B-1----:R-:W-:-:S03]  /*59960*/  IMAD.WIDE R146, R241, 0x4, R142 ;  /* 0x00000004f1927825 */ /* 0x002fc600078e028e */
[----:B------:R-:W2:Y:S04]  /*59970*/  LDL.LU.64 R142, [R1+0x78] ;  /* 0x00007800018e7983 */ /* 0x000ea80000300a00 */
[----:B------:R1:W-:Y:S01]  /*59980*/  STL.64 [R1+0x9e0], R146 ;  /* 0x0009e09201007387 */ /* 0x0003e20000100a00 */
[----:B---3--:R-:W-:-:S05]  /*59990*/  IMAD.WIDE R216, R241, 0x4, R76 ;  /* 0x00000004f1d87825 */ /* 0x008fca00078e024c */
[----:B------:R3:W-:Y:S01]  /*599a0*/  STL.64 [R1+0x9e8], R216 ;  /* 0x0009e8d801007387 */ /* 0x0007e20000100a00 */
[----:B-1----:R-:W-:-:S04]  /*599b0*/  IMAD.WIDE R146, R241, 0x4, R204 ;  /* 0x00000004f1927825 */ /* 0x002fc800078e02cc */
[C---:B------:R-:W-:Y:S01]  /*599c0*/  IMAD.WIDE R76, R241.reuse, 0x4, R134 ;  /* 0x00000004f14c7825 */ /* 0x040fe200078e0286 */
[----:B------:R1:W-:Y:S04]  /*599d0*/  STL.64 [R1+0x9f0], R146 ;  /* 0x0009f09201007387 */ /* 0x0003e80000100a00 */
[----:B---3--:R-:W3:Y:S01]  /*599e0*/  LDL.LU.64 R216, [R1+0x70] ;  /* 0x0000700001d87983 */ /* 0x008ee20000300a00 */
        /* <DEDUP_REMOVED lines=23> */
[----:B----4-:R-:W-:-:S05]  /*59b60*/  IMAD.WIDE R244, R241, 0x4, R244 ;  /* 0x00000004f1f47825 */ /* 0x010fca00078e02f4 */
[----:B------:R1:W-:Y:S02]  /*59b70*/  STL.64 [R1+0xa30], R244 ;  /* 0x000a30f401007387 */ /* 0x0003e40000100a00 */
[----:B-1----:R-:W-:-:S04]  /*59b80*/  IMAD.WIDE R244, R241, 0x4, R214 ;  /* 0x00000004f1f47825 */ /* 0x002fc800078e02d6 */
[C---:B--2---:R-:W-:Y:S01]  /*59b90*/  IMAD.WIDE R214, R241.reuse, 0x4, R144 ;  /* 0x00000004f1d67825 */ /* 0x044fe200078e0290 */
[----:B------:R-:W-:Y:S03]  /*59ba0*/  STL.64 [R1+0xa38], R244 ;  /* 0x000a38f401007387 */ /* 0x000fe60000100a00 */
[C---:B------:R-:W-:Y:S01]  /*59bb0*/  IMAD.WIDE R144, R241.reuse, 0x4, R74 ;  /* 0x00000004f1907825 */ /* 0x040fe200078e024a */
[----:B------:R1:W-:Y:S03]  /*59bc0*/  STL.64 [R1+0xa40], R214 ;  /* 0x000a40d601007387 */ /* 0x0003e60000100a00 */
[C---:B------:R-:W-:Y:S01]  /*59bd0*/  IMAD.WIDE R74, R241.reuse, 0x4, R138 ;  /* 0x00000004f14a7825 */ /* 0x040fe200078e028a */
[----:B------:R-:W-:Y:S03]  /*59be0*/  STL.64 [R1+0xa48], R144 ;  /* 0x000a489001007387 */ /* 0x000fe60000100a00 */
[C---:B------:R-:W-:Y:S01]  /*59bf0*/  IMAD.WIDE R68, R241.reuse, 0x4, R68 ;  /* 0x00000004f1447825 */ /* 0x040fe200078e0244 */
[----:B-1----:R-:W2:Y:S04]  /*59c00*/  LDL.LU.64 R214, [R1+0xf18] ;  /* 0x000f180001d67983 */ /* 0x002ea80000300a00 */
[----:B------:R-:W-:Y:S04]  /*59c10*/  STL.64 [R1+0xa50], R74 ;  /* 0x000a504a01007387 */ /* 0x000fe80000100a00 */
[----:B------:R-:W4:Y:S04]  /*59c20*/  LDL.LU.64 R138, [R1+0xad0] ;  /* 0x000ad000018a7983 */ /* 0x000f280000300a00 */
[----:B------:R1:W-:Y:S04]  /*59c30*/  STL.64 [R1+0xa58], R68 ;  /* 0x000a584401007387 */ /* 0x0003e80000100a00 */
[----:B-1----:R-:W4:Y:S04]  /*59c40*/  LDL.LU.64 R68, [R1+0x508] ;  /* 0x0005080001447983 */ /* 0x002f280000300a00 */
[----:B------:R-:W4:Y:S01]  /*59c50*/  LDL.LU.64 R144, [R1+0x1c8] ;  /* 0x0001c80001907983 */ /* 0x000f220000300a00 */
[----:B------:R-:W-:-:S05]  /*59c60*/  IMAD.WIDE R74, R241, 0x4, R212 ;  /* 0x00000004f14a7825 */ /* 0x000fca00078e02d4 */
[----:B------:R1:W-:Y:S01]  /*59c70*/  STL.64 [R1+0xa60], R74 ;  /* 0x000a604a01007387 */ /* 0x0003e20000100a00 */
[----:B------:R-:W-:-:S03]  /*59c80*/  IMAD.WIDE R142, R241, 0x4, R142 ;  /* 0x00000004f18e7825 */ /* 0x000fc600078e028e */
[----:B-1----:R-:W4:Y:S04]  /*59c90*/  LDL.LU.64 R74, [R1+0x58] ;  /* 0x00005800014a7983 */ /* 0x002f280000300a00 */
[----:B------:R1:W-:Y:S04]  /*59ca0*/  STL.64 [R1+0xa68], R142 ;  /* 0x000a688e01007387 */ /* 0x0003e80000100a00 */
[----:B------:R-:W4:Y:S04]  /*59cb0*/  LDL.LU.64 R212, [R1+0x50] ;  /* 0x0000500001d47983 */ /* 0x000f280000300a00 */
[----:B-1----:R-:W4:Y:S01]  /*59cc0*/  LDL.LU.64 R142, [R1+0x11c0] ;  /* 0x0011c000018e7983 */ /* 0x002f220000300a00 */
[----:B---3--:R-:W-:-:S05]  /*59cd0*/  IMAD.WIDE R216, R241, 0x4, R216 ;  /* 0x00000004f1d87825 */ /* 0x008fca00078e02d8 */
        /* <DEDUP_REMOVED lines=16> */
[----:B------:R-:W-:-:S05]  /*59de0*/  IMAD.WIDE R244, R241, 0x4, R140 ;  /* 0x00000004f1f47825 */ /* 0x000fca00078e028c */
[----:B------:R1:W-:Y:S01]  /*59df0*/  STL.64 [R1+0xaa0], R244 ;  /* 0x000aa0f401007387 */ /* 0x0003e20000100a00 */
[----:B------:R-:W-:-:S04]  /*59e00*/  IMAD.WIDE R216, R241, 0x4, R70 ;  /* 0x00000004f1d87825 */ /* 0x000fc800078e0246 */
[C---:B------:R-:W-:Y:S01]  /*59e10*/  IMAD.WIDE R140, R241.reuse, 0x4, R208 ;  /* 0x00000004f18c7825 */ /* 0x040fe200078e02d0 */
[----:B------:R-:W-:Y:S03]  /*59e20*/  STL.64 [R1+0xaa8], R216 ;  /* 0x000aa8d801007387 */ /* 0x000fe60000100a00 */
[C---:B------:R-:W-:Y:S01]  /*59e30*/  IMAD.WIDE R70, R241.reuse, 0x4, R136 ;  /* 0x00000004f1467825 */ /* 0x040fe200078e0288 */
[----:B------:R1:W-:Y:S03]  /*59e40*/  STL.64 [R1+0xab0], R140 ;  /* 0x000ab08c01007387 */ /* 0x0003e60000100a00 */
[C---:B------:R-:W-:Y:S01]  /*59e50*/  IMAD.WIDE R66, R241.reuse, 0x4, R66 ;  /* 0x00000004f1427825 */ /* 0x040fe200078e0242 */
[----:B-1----:R-:W3:Y:S04]  /*59e60*/  LDL.LU.64 R244, [R1+0x48] ;  /* 0x0000480001f47983 */ /* 0x002ee80000300a00 */
[----:B------:R1:W-:Y:S04]  /*59e70*/  STL.64 [R1+0xab8], R70 ;  /* 0x000ab84601007387 */ /* 0x0003e80000100a00 */
[----:B------:R-:W3:Y:S04]  /*59e80*/  LDL.LU.64 R140, [R1+0x40] ;  /* 0x00004000018c7983 */ /* 0x000ee80000300a00 */
[----:B------:R1:W-:Y:S04]  /*59e90*/  STL.64 [R1+0xac0], R66 ;  /* 0x000ac04201007387 */ /* 0x0003e80000100a00 */
[----:B-1----:R-:W3:Y:S04]  /*59ea0*/  LDL.LU.64 R70, [R1+0x11e0] ;  /* 0x0011e00001467983 */ /* 0x002ee80000300a00 */
[----:B------:R-:W3:Y:S04]  /*59eb0*/  LDL.LU.64 R208, [R1+0x10c0] ;  /* 0x0010c00001d07983 */ /* 0x000ee80000300a00 */
[----:B------:R-:W3:Y:S04]  /*59ec0*/  LDL.LU.64 R136, [R1+0xf70] ;  /* 0x000f700001887983 */ /* 0x000ee80000300a00 */
[----:B------:R-:W3:Y:S01]  /*59ed0*/  LDL.LU.64 R66, [R1+0xd78] ;  /* 0x000d780001427983 */ /* 0x000ee20000300a00 */
[----:B--2---:R-:W-:-:S05]  /*59ee0*/  IMAD.WIDE R214, R241, 0x4, R214 ;  /* 0x00000004f1d67825 */ /* 0x004fca00078e02d6 */
[----:B------:R1:W-:Y:S01]  /*59ef0*/  STL.64 [R1+0xac8], R214 ;  /* 0x000ac8d601007387 */ /* 0x0003e20000100a00 */
[----:B----4-:R-:W-:-:S03]  /*59f00*/  IMAD.WIDE R216, R241, 0x4, R138 ;  /* 0x00000004f1d87825 */ /* 0x010fc600078e028a */
[----:B------:R-:W2:Y:S04]  /*59f10*/  LDL.LU.64 R138, [R1+0x1b8] ;  /* 0x0001b800018a7983 */ /* 0x000ea80000300a00 */
[----:B------:R4:W-:Y:S01]  /*59f20*/  STL.64 [R1+0xad0], R216 ;  /* 0x000ad0d801007387 */ /* 0x0009e20000100a00 */
[----:B-1----:R-:W-:-:S03]  /*59f30*/  IMAD.WIDE R214, R241, 0x4, R68 ;  /* 0x00000004f1d67825 */ /* 0x002fc600078e0244 */
[----:B------:R-:W2:Y:S01]  /*59f40*/  LDL.LU.64 R68, [R1+0x38] ;  /* 0x0000380001447983 */ /* 0x000ea20000300a00 */
[----:B----4-:R-:W-:-:S03]  /*59f50*/  IMAD.WIDE R216, R241, 0x4, R144 ;  /* 0x00000004f1d87825 */ /* 0x010fc600078e0290 */
[----:B------:R1:W-:Y:S04]  /*59f60*/  STL.64 [R1+0xad8], R214 ;  /* 0x000ad8d601007387 */ /* 0x0003e80000100a00 */
[----:B------:R4:W-:Y:S01]  /*59f70*/  STL.64 [R1+0xae0], R216 ;  /* 0x000ae0d801007387 */ /* 0x0009e20000100a00 */
[----:B-1----:R-:W-:-:S05]  /*59f80*/  IMAD.WIDE R214, R241, 0x4, R74 ;  /* 0x00000004f1d67825 */ /* 0x002fca00078e024a */
[----:B------:R1:W-:Y:S01]  /*59f90*/  STL.64 [R1+0xae8], R214 ;  /* 0x000ae8d601007387 */ /* 0x0003e20000100a00 */
[----:B------:R-:W-:-:S03]  /*59fa0*/  IMAD.WIDE R144, R241, 0x4, R212 ;  /* 0x00000004f1907825 */ /* 0x000fc600078e02d4 */
[----:B----4-:R-:W4:Y:S04]  /*59fb0*/  LDL.LU.64 R216, [R1+0x30] ;  /* 0x0000300001d87983 */ /* 0x010f280000300a00 */
[----:B------:R1:W-:Y:S01]  /*59fc0*/  STL.64 [R1+0xaf0], R144 ;  /* 0x000af09001007387 */ /* 0x0003e20000100a00 */
[----:B------:R-:W-:-:S03]  /*59fd0*/  IMAD.WIDE R74, R241, 0x4, R142 ;  /* 0x00000004f14a7825 */ /* 0x000fc600078e028e */
[----:B-1----:R-:W4:Y:S04]  /*59fe0*/  LDL.LU.64 R214, [R1+0x11f8] ;  /* 0x0011f80001d67983 */ /* 0x002f280000300a00 */
[----:B------:R1:W-:Y:S04]  /*59ff0*/  STL.64 [R1+0xaf8], R74 ;  /* 0x000af84a01007387 */ /* 0x0003e80000100a00 */
[----:B------:R-:W4:Y:S04]  /*5a000*/  LDL.LU.64 R144, [R1+0x10e0] ;  /* 0x0010e00001907983 */ /* 0x000f280000300a00 */
[----:B-1----:R-:W4:Y:S04]  /*5a010*/  LDL.LU.64 R74, [R1+0xfa0] ;  /* 0x000fa000014a7983 */ /* 0x002f280000300a00 */
[----:B------:R-:W4:Y:S04]  /*5a020*/  LDL.LU.64 R212, [R1+0xdb0] ;  /* 0x000db00001d47983 */ /* 0x000f280000300a00 */
[----:B------:R-:W4:Y:S01]  /*5a030*/  LDL.LU.64 R142, [R1+0x4d8] ;  /* 0x0004d800018e7983 */ /* 0x000f220000300a00 */
[----:B---3--:R-:W-:-:S05]  /*5a040*/  IMAD.WIDE R146, R241, 0x4, R146 ;  /* 0x00000004f1927825 */ /* 0x008fca00078e0292 */
[----:B------:R1:W-:Y:S01]  /*5a050*/  STL.64 [R1+0xb00], R146 ;  /* 0x000b009201007387 */ /* 0x0003e20000100a00 */
[----:B------:R-:W-:-:S05]  /*5a060*/  IMAD.WIDE R76, R241, 0x4, R76 ;  /* 0x00000004f14c7825 */ /* 0x000fca00078e024c */
[----:B------:R3:W-:Y:S01]  /*5a070*/  STL.64 [R1+0xb08], R76 ;  /* 0x000b084c01007387 */ /* 0x0007e20000100a00 */
[----:B-1----:R-:W-:-:S05]  /*5a080*/  IMAD.WIDE R146, R241, 0x4, R204 ;  /* 0x00000004f1927825 */ /* 0x002fca00078e02cc */
[----:B------:R1:W-:Y:S01]  /*5a090*/  STL.64 [R1+0xb10], R146 ;  /* 0x000b109201007387 */ /* 0x0003e20000100a00 */
[----:B---3--:R-:W-:-:S04]  /*5a0a0*/  IMAD.WIDE R76, R241, 0x4, R134 ;  /* 0x00000004f14c7825 */ /* 0x008fc800078e0286 */
        /* <DEDUP_REMOVED lines=8> */
[----:B------:R-:W-:-:S04]  /*5a130*/  IMAD.WIDE R244, R241, 0x4, R244 ;  /* 0x00000004f1f47825 */ /* 0x000fc800078e02f4 */
[C---:B------:R-:W-:Y:S01]  /*5a140*/  IMAD.WIDE R140, R241.reuse, 0x4, R140 ;  /* 0x00000004f18c7825 */ /* 0x040fe200078e028c */
[----:B------:R1:W-:Y:S04]  /*5a150*/  STL.64 [R1+0xb28], R244 ;  /* 0x000b28f401007387 */ /* 0x0003e80000100a00 */
[----:B------:R1:W-:Y:S02]  /*5a160*/  STL.64 [R1+0xb30], R140 ;  /* 0x000b308c01007387 */ /* 0x0003e40000100a00 */
[----:B-1----:R-:W-:-:S04]  /*5a170*/  IMAD.WIDE R244, R241, 0x4, R70 ;  /* 0x00000004f1f47825 */ /* 0x002fc800078e0246 */
[C---:B------:R-:W-:Y:S01]  /*5a180*/  IMAD.WIDE R140, R241.reuse, 0x4, R208 ;  /* 0x00000004f18c7825 */ /* 0x040fe200078e02d0 */
[----:B------:R-:W-:Y:S03]  /*5a190*/  STL.64 [R1+0xb38], R244 ;  /* 0x000b38f401007387 */ /* 0x000fe60000100a00 */
[C---:B------:R-:W-:Y:S01]  /*5a1a0*/  IMAD.WIDE R70, R241.reuse, 0x4, R136 ;  /* 0x00000004f1467825 */ /* 0x040fe200078e0288 */
[----:B------:R1:W-:Y:S03]  /*5a1b0*/  STL.64 [R1+0xb40], R140 ;  /* 0x000b408c01007387 */ /* 0x0003e60000100a00 */
[C---:B------:R-:W-:Y:S01]  /*5a1c0*/  IMAD.WIDE R66, R241.reuse, 0x4, R66 ;  /* 0x00000004f1427825 */ /* 0x040fe200078e0242 */
[----:B-1----:R-:W3:Y:S04]  /*5a1d0*/  LDL.LU.64 R140, [R1+0xfd0] ;  /* 0x000fd000018c7983 */ /* 0x002ee80000300a00 */
[----:B------:R-:W-:Y:S04]  /*5a1e0*/  STL.64 [R1+0xb48], R70 ;  /* 0x000b484601007387 */ /* 0x000fe80000100a00 */
[----:B------:R-:W3:Y:S04]  /*5a1f0*/  LDL.LU.64 R136, [R1+0xdf0] ;  /* 0x000df00001887983 */ /* 0x000ee80000300a00 */
[----:B------:R1:W-:Y:S04]  /*5a200*/  STL.64 [R1+0xb50], R66 ;  /* 0x000b504201007387 */ /* 0x0003e80000100a00 */
[----:B-1----:R-:W3:Y:S04]  /*5a210*/  LDL.LU.64 R66, [R1+0x4c8] ;  /* 0x0004c80001427983 */ /* 0x002ee80000300a00 */
[----:B------:R-:W3:Y:S01]  /*5a220*/  LDL.LU.64 R70, [R1+0x1a8] ;  /* 0x0001a80001467983 */ /* 0x000ee20000300a00 */
[----:B--2---:R-:W-:-:S05]  /*5a230*/  IMAD.WIDE R138, R241, 0x4, R138 ;  /* 0x00000004f18a7825 */ /* 0x004fca00078e028a */
[----:B------:R1:W-:Y:S04]  /*5a240*/  STL.64 [R1+0xb58], R138 ;  /* 0x000b588a01007387 */ /* 0x0003e80000100a00 */
[----:B------:R-:W2:Y:S01]  /*5a250*/  LDL.LU.64 R208, [R1+0x18] ;  /* 0x0000180001d07983 */ /* 0x000ea20000300a00 */
[----:B------:R-:W-:-:S05]  /*5a260*/  IMAD.WIDE R68, R241, 0x4, R68 ;  /* 0x00000004f1447825 */ /* 0x000fca00078e0244 */
[----:B------:R1:W-:Y:S04]  /*5a270*/  STL.64 [R1+0xb60], R68 ;  /* 0x000b604401007387 */ /* 0x0003e80000100a00 */
[----:B-1----:R-:W2:Y:S04]  /*5a280*/  LDL.LU.64 R138, [R1+0x10] ;  /* 0x00001000018a7983 */ /* 0x002ea80000300a00 */
[----:B------:R-:W2:Y:S01]  /*5a290*/  LDL.LU.64 R68, [R1+0x1258] ;  /* 0x0012580001447983 */ /* 0x000ea20000300a00 */
[----:B----4-:R-:W-:-:S05]  /*5a2a0*/  IMAD.WIDE R216, R241, 0x4, R216 ;  /* 0x00000004f1d87825 */ /* 0x010fca00078e02d8 */
        /* <DEDUP_REMOVED lines=9> */
[----:B-1----:R-:W4:Y:S04]  /*5a340*/  LDL.LU.64 R214, [R1+0x1120] ;  /* 0x0011200001d67983 */ /* 0x002f280000300a00 */
[----:B------:R1:W-:Y:S04]  /*5a350*/  STL.64 [R1+0xb88], R144 ;  /* 0x000b889001007387 */ /* 0x0003e80000100a00 */
[----:B-1----:R-:W4:Y:S04]  /*5a360*/  LDL.LU.64 R144, [R1+0xff8] ;  /* 0x000ff80001907983 */ /* 0x002f280000300a00 */
[----:B------:R1:W-:Y:S04]  /*5a370*/  STL.64 [R1+0xb90], R74 ;  /* 0x000b904a01007387 */ /* 0x0003e80000100a00 */
[----:B-1----:R-:W4:Y:S04]  /*5a380*/  LDL.LU.64 R74, [R1+0xe30] ;  /* 0x000e3000014a7983 */ /* 0x002f280000300a00 */
[----:B------:R-:W4:Y:S04]  /*5a390*/  LDL.LU.64 R212, [R1+0x4b8] ;  /* 0x0004b80001d47983 */ /* 0x000f280000300a00 */
[----:B------:R-:W4:Y:S01]  /*5a3a0*/  LDL.LU.64 R142, [R1+0x1a0] ;  /* 0x0001a000018e7983 */ /* 0x000f220000300a00 */
[----:B---3--:R-:W-:-:S05]  /*5a3b0*/  IMAD.WIDE R216, R241, 0x4, R146 ;  /* 0x00000004f1d87825 */ /* 0x008fca00078e0292 */
[----:B------:R-:W-:Y:S01]  /*5a3c0*/  STL.64 [R1+0xb98], R216 ;  /* 0x000b98d801007387 */ /* 0x000fe20000100a00 */
[----:B------:R-:W-:-:S05]  /*5a3d0*/  IMAD.WIDE R76, R241, 0x4, R76 ;  /* 0x00000004f14c7825 */ /* 0x000fca00078e024c */
[----:B------:R1:W-:Y:S01]  /*5a3e0*/  STL.64 [R1+0xba0], R76 ;  /* 0x000ba04c01007387 */ /* 0x0003e20000100a00 */
[----:B------:R-:W-:-:S04]  /*5a3f0*/  IMAD.WIDE R146, R241, 0x4, R204 ;  /* 0x00000004f1927825 */ /* 0x000fc800078e02cc */
[C---:B------:R-:W-:Y:S01]  /*5a400*/  IMAD.WIDE R134, R241.reuse, 0x4, R134 ;  /* 0x00000004f1867825 */ /* 0x040fe200078e0286 */
[----:B------:R-:W-:Y:S03]  /*5a410*/  STL.64 [R1+0xba8], R146 ;  /* 0x000ba89201007387 */ /* 0x000fe60000100a00 */
[C---:B-1----:R-:W-:Y:S02]  /*5a420*/  IMAD.WIDE R76, R241.reuse, 0x4, R64 ;  /* 0x00000004f14c7825 */ /* 0x042fe400078e0240 */
[----:B------:R-:W3:Y:S04]  /*5a430*/  LDL.LU.64 R64, [R1+0x8] ;  /* 0x0000080001407983 */ /* 0x000ee80000300a00 */
[----:B------:R1:W-:Y:S04]  /*5a440*/  STL.64 [R1+0xbb0], R134 ;  /* 0x000bb08601007387 */ /* 0x0003e80000100a00 */
[----:B-1----:R-:W3:Y:S04]  /*5a450*/  LDL.LU.64 R134, [R1] ;  /* 0x0000000001867983 */ /* 0x002ee80000300a00 */
[----:B------:R1:W-:Y:S04]  /*5a460*/  STL.64 [R1+0xbb8], R76 ;  /* 0x000bb84c01007387 */ /* 0x0003e80000100a00 */
[----:B------:R-:W3:Y:S04]  /*5a470*/  LDL.LU.64 R204, [R1+0x1278] ;  /* 0x0012780001cc7983 */ /* 0x000ee80000300a00 */
[----:B------:R-:W3:Y:S04]  /*5a480*/  LDL.LU.64 R216, [R1+0x1140] ;  /* 0x0011400001d87983 */ /* 0x000ee80000300a00 */
[----:B------:R-:W3:Y:S04]  /*5a490*/  LDL.LU.64 R146, [R1+0x1020] ;  /* 0x0010200001927983 */ /* 0x000ee80000300a00 */
[----:B-1----:R-:W3:Y:S01]  /*5a4a0*/  LDL.LU.64 R76, [R1+0xe70] ;  /* 0x000e7000014c7983 */ /* 0x002ee20000300a00 */
[----:B------:R-:W-:-:S05]  /*5a4b0*/  IMAD.WIDE R244, R241, 0x4, R140 ;  /* 0x00000004f1f47825 */ /* 0x000fca00078e028c */
[----:B------:R-:W-:Y:S01]  /*5a4c0*/  STL.64 [R1+0xbc0], R244 ;  /* 0x000bc0f401007387 */ /* 0x000fe20000100a00 */
[----:B------:R-:W-:-:S04]  /*5a4d0*/  IMAD.WIDE R136, R241, 0x4, R136 ;  /* 0x00000004f1887825 */ /* 0x000fc800078e0288 */
[C---:B------:R-:W-:Y:S02]  /*5a4e0*/  IMAD.WIDE R140, R241.reuse, 0x4, R66 ;  /* 0x00000004f18c7825 */ /* 0x040fe400078e0242 */
[----:B------:R-:W3:Y:S02]  /*5a4f0*/  LDL.LU.64 R66, [R1+0x4a8] ;  /* 0x0004a80001427983 */ /* 0x000ee40000300a00 */
[C---:B------:R-:W-:Y:S02]  /*5a500*/  IMAD.WIDE R70, R241.reuse, 0x4, R70 ;  /* 0x00000004f1467825 */ /* 0x040fe400078e0246 */
[----:B------:R1:W-:Y:S04]  /*5a510*/  STL.64 [R1+0xbc8], R136 ;  /* 0x000bc88801007387 */ /* 0x0003e80000100a00 */
[----:B-1----:R-:W3:Y:S04]  /*5a520*/  LDL.LU.64 R136, [R1+0x198] ;  /* 0x0001980001887983 */ /* 0x002ee80000300a00 */
[----:B------:R2:W-:Y:S04]  /*5a530*/  STL.64 [R1+0xbd0], R140 ;  /* 0x000bd08c01007387 */ /* 0x0005e80000100a00 */
[----:B------:R1:W-:Y:S01]  /*5a540*/  STL.64 [R1+0xbd8], R70 ;  /* 0x000bd84601007387 */ /* 0x0003e20000100a00 */
[----:B--2---:R-:W-:-:S05]  /*5a550*/  IMAD.WIDE R140, R241, 0x4, R208 ;  /* 0x00000004f18c7825 */ /* 0x004fca00078e02d0 */
[----:B------:R-:W-:Y:S01]  /*5a560*/  STL.64 [R1+0xbe0], R140 ;  /* 0x000be08c01007387 */ /* 0x000fe20000100a00 */
[----:B------:R-:W-:-:S04]  /*5a570*/  IMAD.WIDE R138, R241, 0x4, R138 ;  /* 0x00000004f18a7825 */ /* 0x000fc800078e028a */
[C---:B-1----:R-:W-:Y:S02]  /*5a580*/  IMAD.WIDE R70, R241.reuse, 0x4, R68 ;  /* 0x00000004f1467825 */ /* 0x042fe400078e0244 */
[----:B------:R-:W2:Y:S04]  /*5a590*/  LDL.LU.64 R68, [R1+0x1290] ;  /* 0x0012900001447983 */ /* 0x000ea80000300a00 */
[----:B------:R1:W-:Y:S04]  /*5a5a0*/  STL.64 [R1+0xbe8], R138 ;  /* 0x000be88a01007387 */ /* 0x0003e80000100a00 */
[----:B-1----:R-:W2:Y:S04]  /*5a5b0*/  LDL.LU.64 R138, [R1+0x1160] ;  /* 0x00116000018a7983 */ /* 0x002ea80000300a00 */
[----:B------:R1:W-:Y:S04]  /*5a5c0*/  STL.64 [R1+0xbf0], R70 ;  /* 0x000bf04601007387 */ /* 0x0003e80000100a00 */
[----:B------:R-:W2:Y:S04]  /*5a5d0*/  LDL.LU.64 R208, [R1+0x1040] ;  /* 0x0010400001d07983 */ /* 0x000ea80000300a00 */
[----:B-1----:R-:W2:Y:S04]  /*5a5e0*/  LDL.LU.64 R70, [R1+0xeb0] ;  /* 0x000eb00001467983 */ /* 0x002ea80000300a00 */
[----:B------:R-:W2:Y:S04]  /*5a5f0*/  LDL.LU.64 R140, [R1+0x498] ;  /* 0x00049800018c7983 */ /* 0x000ea80000300a00 */
[----:B------:R-:W2:Y:S01]  /*5a600*/  LDL.LU.64 R244, [R1+0x190] ;  /* 0x0001900001f47983 */ /* 0x000ea20000300a00 */
[----:B----4-:R-:W-:-:S05]  /*5a610*/  IMAD.WIDE R214, R241, 0x4, R214 ;  /* 0x00000004f1d67825 */ /* 0x010fca00078e02d6 */
[----:B------:R1:W-:Y:S01]  /*5a620*/  STL.64 [R1+0xbf8], R214 ;  /* 0x000bf8d601007387 */ /* 0x0003e20000100a00 */
[----:B------:R-:W-:-:S05]  /*5a630*/  IMAD.WIDE R144, R241, 0x4, R144 ;  /* 0x00000004f1907825 */ /* 0x000fca00078e0290 */
[----:B------:R4:W-:Y:S01]  /*5a640*/  STL.64 [R1+0xc00], R144 ;  /* 0x000c009001007387 */ /* 0x0009e20000100a00 */
[----:B-1----:R-:W-:-:S04]  /*5a650*/  IMAD.WIDE R214, R241, 0x4, R74 ;  /* 0x00000004f1d67825 */ /* 0x002fc800078e024a */
[C---:B----4-:R-:W-:Y:S01]  /*5a660*/  IMAD.WIDE R144, R241.reuse, 0x4, R212 ;  /* 0x00000004f1907825 */ /* 0x050fe200078e02d4 */
[----:B------:R-:W-:Y:S03]  /*5a670*/  STL.64 [R1+0xc08], R214 ;  /* 0x000c08d601007387 */ /* 0x000fe60000100a00 */
[C---:B------:R-:W-:Y:S02]  /*5a680*/  IMAD.WIDE R74, R241.reuse, 0x4, R142 ;  /* 0x00000004f14a7825 */ /* 0x040fe400078e028e */
[----:B------:R-:W4:Y:S04]  /*5a690*/  LDL.LU.64 R142, [R1+0x12a8] ;  /* 0x0012a800018e7983 */ /* 0x000f280000300a00 */
[----:B------:R-:W-:Y:S04]  /*5a6a0*/  STL.64 [R1+0xc10], R144 ;  /* 0x000c109001007387 */ /* 0x000fe80000100a00 */
[----:B------:R-:W4:Y:S04]  /*5a6b0*/  LDL.LU.64 R212, [R1+0x1180] ;  /* 0x0011800001d47983 */ /* 0x000f280000300a00 */
[----:B------:R1:W-:Y:S04]  /*5a6c0*/  STL.64 [R1+0xc18], R74 ;  /* 0x000c184a01007387 */ /* 0x0003e80000100a00 */
[----:B-1----:R-:W4:Y:S04]  /*5a6d0*/  LDL.LU.64 R74, [R1+0x1060] ;  /* 0x00106000014a7983 */ /* 0x002f280000300a00 */
[----:B------:R-:W4:Y:S04]  /*5a6e0*/  LDL.LU.64 R144, [R1+0xee8] ;  /* 0x000ee80001907983 */ /* 0x000f280000300a00 */
[----:B------:R-:W4:Y:S01]  /*5a6f0*/  LDL.LU.64 R214, [R1+0x488] ;  /* 0x0004880001d67983 */ /* 0x000f220000300a00 */
[----:B---3--:R-:W-:-:S05]  /*5a700*/  IMAD.WIDE R64, R241, 0x4, R64 ;  /* 0x00000004f1407825 */ /* 0x008fca00078e0240 */
[----:B------:R1:W-:Y:S01]  /*5a710*/  STL.64 [R1+0xc20], R64 ;  /* 0x000c204001007387 */ /* 0x0003e20000100a00 */
[----:B------:R-:W-:-:S03]  /*5a720*/  IMAD.WIDE R134, R241, 0x4, R134 ;  /* 0x00000004f1867825 */ /* 0x000fc600078e0286 */
[----:B-1----:R-:W3:Y:S04]  /*5a730*/  LDL.LU.64 R64, [R1+0x1c30] ;  /* 0x001c300001407983 */ /* 0x002ee80000300a00 */
[----:B------:R1:W-:Y:S01]  /*5a740*/  STL.64 [R1+0xc28], R134 ;  /* 0x000c288601007387 */ /* 0x0003e20000100a00 */
[----:B------:R-:W-:-:S04]  /*5a750*/  IMAD.WIDE R204, R241, 0x4, R204 ;  /* 0x00000004f1cc7825 */ /* 0x000fc800078e02cc */
[C---:B------:R-:W-:Y:S01]  /*5a760*/  IMAD.WIDE R216, R241.reuse, 0x4, R216 ;  /* 0x00000004f1d87825 */ /* 0x040fe200078e02d8 */
[----:B-1----:R-:W3:Y:S03]  /*5a770*/  LDL.LU.64 R134, [R1+0x1c28] ;  /* 0x001c280001867983 */ /* 0x002ee60000300a00 */
[C---:B------:R-:W-:Y:S01]  /*5a780*/  IMAD.WIDE R146, R241.reuse, 0x4, R146 ;  /* 0x00000004f1927825 */ /* 0x040fe200078e0292 */
[----:B------:R1:W-:Y:S03]  /*5a790*/  STL.64 [R1+0xc30], R204 ;  /* 0x000c30cc01007387 */ /* 0x0003e60000100a00 */
[C---:B------:R-:W-:Y:S01]  /*5a7a0*/  IMAD.WIDE R236, R241.reuse, 0x4, R236 ;  /* 0x00000004f1ec7825 */ /* 0x040fe200078e02ec */
[----:B-1----:R-:W3:Y:S04]  /*5a7b0*/  LDL.LU.64 R204, [R1+0x1c20] ;  /* 0x001c200001cc7983 */ /* 0x002ee80000300a00 */
[----:B------:R1:W-:Y:S02]  /*5a7c0*/  STL.64 [R1+0xc38], R216 ;  /* 0x000c38d801007387 */ /* 0x0003e40000100a00 */
[----:B-1----:R-:W-:-:S02]  /*5a7d0*/  IMAD.WIDE R216, R241, 0x4, R76 ;  /* 0x00000004f1d87825 */ /* 0x002fc400078e024c */
[----:B------:R-:W3:Y:S02]  /*5a7e0*/  LDL.LU.64 R76, [R1+0x12c8] ;  /* 0x0012c800014c7983 */ /* 0x000ee40000300a00 */
[C---:B------:R-:W-:Y:S02]  /*5a7f0*/  IMAD.WIDE R66, R241.reuse, 0x4, R66 ;  /* 0x00000004f1427825 */ /* 0x040fe400078e0242 */
[----:B------:R1:W-:Y:S04]  /*5a800*/  STL.64 [R1+0xc40], R146 ;  /* 0x000c409201007387 */ /* 0x0003e80000100a00 */
[----:B-1----:R-:W3:Y:S01]  /*5a810*/  LDL.LU.64 R146, [R1+0x11a0] ;  /* 0x0011a00001927983 */ /* 0x002ee20000300a00 */
[----:B------:R-:W-:-:S03]  /*5a820*/  IMAD.WIDE R136, R241, 0x4, R136 ;  /* 0x00000004f1887825 */ /* 0x000fc600078e0288 */
[----:B------:R1:W-:Y:S04]  /*5a830*/  STL.64 [R1+0xc48], R216 ;  /* 0x000c48d801007387 */ /* 0x0003e80000100a00 */
[----:B-1----:R-:W3:Y:S04]  /*5a840*/  LDL.LU.64 R216, [R1+0x1080] ;  /* 0x0010800001d87983 */ /* 0x002ee80000300a00 */
[----:B------:R1:W-:Y:S04]  /*5a850*/  STL.64 [R1+0xc50], R66 ;  /* 0x000c504201007387 */ /* 0x0003e80000100a00 */
[----:B-1----:R-:W3:Y:S04]  /*5a860*/  LDL.LU.64 R66, [R1+0x1c18] ;  /* 0x001c180001427983 */ /* 0x002ee80000300a00 */
[----:B------:R1:W-:Y:S04]  /*5a870*/  STL.64 [R1+0xc58], R136 ;  /* 0x000c588801007387 */ /* 0x0003e80000100a00 */
[----:B-1----:R-:W3:Y:S04]  /*5a880*/  LDL.LU.64 R136, [R1+0x1c10] ;  /* 0x001c100001887983 */ /* 0x002ee80000300a00 */
[----:B------:R1:W-:Y:S01]  /*5a890*/  STL.64 [R1+0xc60], R238 ;  /* 0x000c60ee01007387 */ /* 0x0003e20000100a00 */
[----:B--2---:R-:W-:-:S03]  /*5a8a0*/  IMAD.WIDE R68, R241, 0x4, R68 ;  /* 0x00000004f1447825 */ /* 0x004fc600078e0244 */
[----:B-1----:R-:W2:Y:S04]  /*5a8b0*/  LDL.LU.64 R238, [R1+0x478] ;  /* 0x0004780001ee7983 */ /* 0x002ea80000300a00 */
[----:B------:R1:W-:Y:S01]  /*5a8c0*/  STL.64 [R1+0xc68], R236 ;  /* 0x000c68ec01007387 */ /* 0x0003e20000100a00 */
[----:B------:R-:W-:Y:S01]  /*5a8d0*/  IMAD.WIDE R138, R241, 0x4, R138 ;  /* 0x00000004f18a7825 */ /* 0x000fe200078e028a */
[----:B-1----:R-:W-:-:S03]  /*5a8e0*/  MOV R236, R206 ;  /* 0x000000ce00ec7202 */ /* 0x002fc60000000f00 */
[----:B------:R-:W-:Y:S02]  /*5a8f0*/  IMAD.MOV.U32 R237, RZ, RZ, R207 ;  /* 0x000000ffffed7224 */ /* 0x000fe400078e00cf */
[----:B------:R-:W2:Y:S01]  /*5a900*/  LDL.LU.64 R206, [R1+0x1c08] ;  /* 0x001c080001ce7983 */ /* 0x000ea20000300a00 */
[----:B------:R-:W-:-:S03]  /*5a910*/  IMAD.WIDE R208, R241, 0x4, R208 ;  /* 0x00000004f1d07825 */ /* 0x000fc600078e02d0 */
[----:B------:R1:W-:Y:S01]  /*5a920*/  STL.64 [R1+0xc70], R68 ;  /* 0x000c704401007387 */ /* 0x0003e20000100a00 */
[----:B------:R-:W-:-:S04]  /*5a930*/  IMAD.WIDE R70, R241, 0x4, R70 ;  /* 0x00000004f1467825 */ /* 0x000fc800078e0246 */
[C---:B------:R-:W-:Y:S01]  /*5a940*/  IMAD.WIDE R140, R241.reuse, 0x4, R140 ;  /* 0x00000004f18c7825 */ /* 0x040fe200078e028c */
[----:B-1----:R-:W2:Y:S03]  /*5a950*/  LDL.LU.64 R68, [R1+0x1c00] ;  /* 0x001c000001447983 */ /* 0x002ea60000300a00 */
[C---:B------:R-:W-:Y:S01]  /*5a960*/  IMAD.WIDE R244, R241.reuse, 0x4, R244 ;  /* 0x00000004f1f47825 */ /* 0x040fe200078e02f4 */
[----:B------:R1:W-:Y:S03]  /*5a970*/  STL.64 [R1+0xc78], R138 ;  /* 0x000c788a01007387 */ /* 0x0003e60000100a00 */
[----:B------:R-:W-:-:S04]  /*5a980*/  IMAD.WIDE R234, R241, 0x4, R234 ;  /* 0x00000004f1ea7825 */ /* 0x000fc800078e02ea */
[C---:B------:R-:W-:Y:S01]  /*5a990*/  IMAD.WIDE R210, R241.reuse, 0x4, R210 ;  /* 0x00000004f1d27825 */ /* 0x040fe200078e02d2 */
[----:B-1----:R-:W2:Y:S04]  /*5a9a0*/  LDL.LU.64 R138, [R1+0x1bf8] ;  /* 0x001bf800018a7983 */ /* 0x002ea80000300a00 */
[----:B------:R1:W-:Y:S01]  /*5a9b0*/  STL.64 [R1+0xc80], R208 ;  /* 0x000c80d001007387 */ /* 0x0003e20000100a00 */
[----:B------:R-:W-:-:S04]  /*5a9c0*/  IMAD.WIDE R232, R241, 0x4, R232 ;  /* 0x00000004f1e87825 */ /* 0x000fc800078e02e8 */
[C---:B------:R-:W-:Y:S01]  /*5a9d0*/  IMAD.WIDE R72, R241.reuse, 0x4, R72 ;  /* 0x00000004f1487825 */ /* 0x040fe200078e0248 */
[----:B-1----:R-:W2:Y:S04]  /*5a9e0*/  LDL.LU.64 R208, [R1+0x1bf0] ;  /* 0x001bf00001d07983 */ /* 0x002ea80000300a00 */
[----:B------:R1:W-:Y:S04]  /*5a9f0*/  STL.64 [R1+0xc88], R70 ;  /* 0x000c884601007387 */ /* 0x0003e80000100a00 */
[----:B-1----:R-:W2:Y:S04]  /*5aa00*/  LDL.LU.64 R70, [R1+0x1be8] ;  /* 0x001be80001467983 */ /* 0x002ea80000300a00 */
[----:B------:R1:W-:Y:S04]  /*5aa10*/  STL.64 [R1+0xc90], R140 ;  /* 0x000c908c01007387 */ /* 0x0003e80000100a00 */
[----:B-1----:R-:W2:Y:S04]  /*5aa20*/  LDL.LU.64 R140, [R1+0x1be0] ;  /* 0x001be000018c7983 */ /* 0x002ea80000300a00 */
[----:B------:R1:W-:Y:S01]  /*5aa30*/  STL.64 [R1+0xc98], R244 ;  /* 0x000c98f401007387 */ /* 0x0003e20000100a00 */
[----:B----4-:R-:W-:-:S03]  /*5aa40*/  IMAD.WIDE R142, R241, 0x4, R142 ;  /* 0x00000004f18e7825 */ /* 0x010fc600078e028e */
[----:B-1----:R-:W4:Y:S04]  /*5aa50*/  LDL.LU.64 R244, [R1+0x12e0] ;  /* 0x0012e00001f47983 */ /* 0x002f280000300a00 */
[----:B------:R1:W-:Y:S01]  /*5aa60*/  STL.64 [R1+0xca0], R234 ;  /* 0x000ca0ea01007387 */ /* 0x0003e20000100a00 */
[----:B------:R-:W-:-:S04]  /*5aa70*/  IMAD.WIDE R212, R241, 0x4, R212 ;  /* 0x00000004f1d47825 */ /* 0x000fc800078e02d4 */
[----:B-1----:R-:W-:Y:S02]  /*5aa80*/  IMAD.MOV.U32 R234, RZ, RZ, R210 ;  /* 0x000000ffffea7224 */ /* 0x002fe400078e00d2 */
[----:B------:R-:W-:Y:S02]  /*5aa90*/  IMAD.MOV.U32 R235, RZ, RZ, R211 ;  /* 0x000000ffffeb7224 */ /* 0x000fe400078e00d3 */
[----:B------:R-:W4:Y:S01]  /*5aaa0*/  LDL.LU.64 R210, [R1+0x1bd8] ;  /* 0x001bd80001d27983 */ /* 0x000f220000300a00 */
[----:B------:R-:W-:-:S03]  /*5aab0*/  IMAD.WIDE R74, R241, 0x4, R74 ;  /* 0x00000004f14a7825 */ /* 0x000fc600078e024a */
[----:B------:R1:W-:Y:S01]  /*5aac0*/  STL.64 [R1+0xca8], R232 ;  /* 0x000ca8e801007387 */ /* 0x0003e20000100a00 */
[----:B------:R-:W-:-:S04]  /*5aad0*/  IMAD.WIDE R144, R241, 0x4, R144 ;  /* 0x00000004f1907825 */ /* 0x000fc800078e0290 */
[----:B------:R-:W-:-:S04]  /*5aae0*/  IMAD.WIDE R214, R241, 0x4, R214 ;  /* 0x00000004f1d67825 */ /* 0x000fc800078e02d6 */
[----:B-1----:R-:W-:Y:S02]  /*5aaf0*/  IMAD.MOV.U32 R232, RZ, RZ, R72 ;  /* 0x000000ffffe87224 */ /* 0x002fe400078e0048 */
[----:B------:R-:W-:Y:S02]  /*5ab00*/  IMAD.MOV.U32 R233, RZ, RZ, R73 ;  /* 0x000000ffffe97224 */ /* 0x000fe400078e0049 */
[----:B------:R-:W4:Y:S04]  /*5ab10*/  LDL.LU.64 R72, [R1+0x1bd0] ;  /* 0x001bd00001487983 */ /* 0x000f280000300a00 */
[----:B------:R1:W-:Y:S01]  /*5ab20*/  STL.64 [R1+0xcb0], R142 ;  /* 0x000cb08e01007387 */ /* 0x0003e20000100a00 */
[----:B------:R-:W-:-:S03]  /*5ab30*/  IMAD.WIDE R230, R241, 0x4, R230 ;  /* 0x00000004f1e67825 */ /* 0x000fc600078e02e6 */
[----:B-1----:R-:W4:Y:S04]  /*5ab40*/  LDL.LU.64 R142, [R1+0x1bc8] ;  /* 0x001bc800018e7983 */ /* 0x002f280000300a00 */
[----:B------:R1:W-:Y:S04]  /*5ab50*/  STL.64 [R1+0xcb8], R212 ;  /* 0x000cb8d401007387 */ /* 0x0003e80000100a00 */
[----:B-1----:R-:W4:Y:S04]  /*5ab60*/  LDL.LU.64 R212, [R1+0x1bc0] ;  /* 0x001bc00001d47983 */ /* 0x002f280000300a00 */
[----:B------:R1:W-:Y:S04]  /*5ab70*/  STL.64 [R1+0xcc0], R74 ;  /* 0x000cc04a01007387 */ /* 0x0003e80000100a00 */
[----:B-1----:R-:W4:Y:S04]  /*5ab80*/  LDL.LU.64 R74, [R1+0x1bb8] ;  /* 0x001bb800014a7983 */ /* 0x002f280000300a00 */
[----:B------:R1:W-:Y:S04]  /*5ab90*/  STL.64 [R1+0xcc8], R144 ;  /* 0x000cc89001007387 */ /* 0x0003e80000100a00 */
[----:B-1----:R-:W4:Y:S04]  /*5aba0*/  LDL.LU.64 R144, [R1+0x1bb0] ;  /* 0x001bb00001907983 */ /* 0x002f280000300a00 */
[----:B------:R1:W-:Y:S04]  /*5abb0*/  STL.64 [R1+0xcd0], R214 ;  /* 0x000cd0d601007387 */ /* 0x0003e80000100a00 */
[----:B-1----:R-:W4:Y:S04]  /*5abc0*/  LDL.LU.64 R214, [R1+0x1ba8] ;  /* 0x001ba80001d67983 */ /* 0x002f280000300a00 */
[----:B------:R1:W-:Y:S02]  /*5abd0*/  STL.64 [R1+0xcd8], R230 ;  /* 0x000cd8e601007387 */ /* 0x0003e40000100a00 */
[----:B-1----:R-:W-:-:S02]  /*5abe0*/  IMAD.MOV.U32 R230, RZ, RZ, R6 ;  /* 0x000000ffffe67224 */ /* 0x002fc400078e0006 */
[----:B------:R-:W-:Y:S02]  /*5abf0*/  IMAD.MOV.U32 R231, RZ, RZ, R7 ;  /* 0x000000ffffe77224 */ /* 0x000fe400078e0007 */
[C---:B------:R-:W-:Y:S02]  /*5ac00*/  IMAD.WIDE R6, R241.reuse, 0x4, R228 ;  /* 0x00000004f1067825 */ /* 0x040fe400078e02e4 */
[----:B------:R-:W4:Y:S02]  /*5ac10*/  LDL.LU.64 R228, [R1+0xf10] ;  /* 0x000f100001e47983 */ /* 0x000f240000300a00 */
[C---:B---3--:R-:W-:Y:S02]  /*5ac20*/  IMAD.WIDE R76, R241.reuse, 0x4, R76 ;  /* 0x00000004f14c7825 */ /* 0x048fe400078e024c */
[----:B------:R1:W-:Y:S02]  /*5ac30*/  STL.64 [R1+0xce0], R6 ;  /* 0x000ce00601007387 */ /* 0x0003e40000100a00 */
[----:B------:R-:W-:-:S04]  /*5ac40*/  IMAD.WIDE R146, R241, 0x4, R146 ;  /* 0x00000004f1927825 */ /* 0x000fc800078e0292 */
[----:B------:R-:W-:-:S04]  /*5ac50*/  IMAD.WIDE R216, R241, 0x4, R216 ;  /* 0x00000004f1d87825 */ /* 0x000fc800078e02d8 */
[C---:B-1----:R-:W-:Y:S02]  /*5ac60*/  IMAD.WIDE R6, R241.reuse, 0x4, R226 ;  /* 0x00000004f1067825 */ /* 0x042fe400078e02e2 */
[----:B------:R-:W3:Y:S04]  /*5ac70*/  LDL.LU.64 R226, [R1+0x468] ;  /* 0x0004680001e27983 */ /* 0x000ee80000300a00 */
[----:B------:R1:W-:Y:S04]  /*5ac80*/  STL.64 [R1+0xcf0], R76 ;  /* 0x000cf04c01007387 */ /* 0x0003e80000100a00 */
[----:B-1----:R-:W3:Y:S04]  /*5ac90*/  LDL.LU.64 R76, [R1+0x1ba0] ;  /* 0x001ba000014c7983 */ /* 0x002ee80000300a00 */
[----:B------:R1:W-:Y:S01]  /*5aca0*/  STL.64 [R1+0xcf8], R146 ;  /* 0x000cf89201007387 */ /* 0x0003e20000100a00 */
[----:B--2---:R-:W-:-:S03]  /*5acb0*/  IMAD.WIDE R238, R241, 0x4, R238 ;  /* 0x00000004f1ee7825 */ /* 0x004fc600078e02ee */
[----:B-1----:R-:W2:Y:S04]  /*5acc0*/  LDL.LU.64 R146, [R1+0x1b98] ;  /* 0x001b980001927983 */ /* 0x002ea80000300a00 */
[----:B------:R1:W-:Y:S04]  /*5acd0*/  STL.64 [R1+0xd00], R216 ;  /* 0x000d00d801007387 */ /* 0x0003e80000100a00 */
[----:B-1----:R-:W2:Y:S04]  /*5ace0*/  LDL.LU.64 R216, [R1+0x1b90] ;  /* 0x001b900001d87983 */ /* 0x002ea80000300a00 */
[----:B------:R-:W-:Y:S04]  /*5acf0*/  STL.64 [R1+0xce8], R6 ;  /* 0x000ce80601007387 */ /* 0x000fe80000100a00 */
[----:B------:R1:W-:Y:S04]  /*5ad00*/  STL.64 [R1+0x1940], R6 ;  /* 0x0019400601007387 */ /* 0x0003e80000100a00 */
[----:B-1----:R-:W3:Y:S01]  /*5ad10*/  LDL.LU.64 R6, [R1+0x1098] ;  /* 0x0010980001067983 */ /* 0x002ee20000300a00 */
[----:B----4-:R-:W-:-:S05]  /*5ad20*/  IMAD.WIDE R228, R241, 0x4, R228 ;  /* 0x00000004f1e47825 */ /* 0x010fca00078e02e4 */
[----:B------:R1:W-:Y:S04]  /*5ad30*/  STL.64 [R1+0xd08], R228 ;  /* 0x000d08e401007387 */ /* 0x0003e80000100a00 */
[----:B-1----:R-:W4:Y:S04]  /*5ad40*/  LDL.LU.64 R228, [R1+0x460] ;  /* 0x0004600001e47983 */ /* 0x002f280000300a00 */
[----:B------:R1:W-:Y:S02]  /*5ad50*/  STL.64 [R1+0xd10], R238 ;  /* 0x000d10ee01007387 */ /* 0x0003e40000100a00 */
[----:B-1----:R-:W-:-:S02]  /*5ad60*/  IMAD.WIDE R238, R241, 0x4, R224 ;  /* 0x00000004f1ee7825 */ /* 0x002fc400078e02e0 */
[----:B------:R-:W2:Y:S04]  /*5ad70*/  LDL.LU.64 R224, [R1+0x11b8] ;  /* 0x0011b80001e07983 */ /* 0x000ea80000300a00 */
[----:B------:R1:W-:Y:S02]  /*5ad80*/  STL.64 [R1+0xd18], R238 ;  /* 0x000d18ee01007387 */ /* 0x0003e40000100a00 */
[C---:B-1----:R-:W-:Y:S02]  /*5ad90*/  IMAD.WIDE R238, R241.reuse, 0x4, R222 ;  /* 0x00000004f1ee7825 */ /* 0x042fe400078e02de */
[----:B------:R-:W4:Y:S04]  /*5ada0*/  LDL.LU.64 R222, [R1+0xf68] ;  /* 0x000f680001de7983 */ /* 0x000f280000300a00 */
[----:B------:R1:W-:Y:S02]  /*5adb0*/  STL.64 [R1+0xd20], R238 ;  /* 0x000d20ee01007387 */ /* 0x0003e40000100a00 */
[----:B-1----:R-:W-:-:S02]  /*5adc0*/  IMAD.WIDE R238, R241, 0x4, R220 ;  /* 0x00000004f1ee7825 */ /* 0x002fc400078e02dc */
[----:B------:R-:W4:Y:S02]  /*5add0*/  LDL.LU.64 R220, [R1+0xf28] ;  /* 0x000f280001dc7983 */ /* 0x000f240000300a00 */
[----:B------:R-:W-:-:S05]  /*5ade0*/  IMAD.WIDE R244, R241, 0x4, R244 ;  /* 0x00000004f1f47825 */ /* 0x000fca00078e02f4 */
[----:B------:R1:W-:Y:S01]  /*5adf0*/  STL.64 [R1+0xd30], R244 ;  /* 0x000d30f401007387 */ /* 0x0003e20000100a00 */
[----:B---3--:R-:W-:-:S03]  /*5ae00*/  IMAD.WIDE R6, R241, 0x4, R6 ;  /* 0x00000004f1067825 */ /* 0x008fc600078e0206 */
[----:B-1----:R-:W3:Y:S01]  /*5ae10*/  LDL.LU.64 R244, [R1+0x1b88] ;  /* 0x001b880001f47983 */ /* 0x002ee20000300a00 */
[----:B------:R-:W-:-:S04]  /*5ae20*/  IMAD.WIDE R226, R241, 0x4, R226 ;  /* 0x00000004f1e27825 */ /* 0x000fc800078e02e2 */
[----:B--2---:R-:W-:-:S05]  /*5ae30*/  IMAD.WIDE R224, R241, 0x4, R224 ;  /* 0x00000004f1e07825 */ /* 0x004fca00078e02e0 */
[----:B------:R1:W-:Y:S04]  /*5ae40*/  STL.64 [R1+0xd38], R224 ;  /* 0x000d38e001007387 */ /* 0x0003e80000100a00 */
[----:B-1----:R-:W2:Y:S04]  /*5ae50*/  LDL.LU.64 R224, [R1+0x11f0] ;  /* 0x0011f00001e07983 */ /* 0x002ea80000300a00 */
[----:B------:R1:W-:Y:S04]  /*5ae60*/  STL.64 [R1+0xd40], R6 ;  /* 0x000d400601007387 */ /* 0x0003e80000100a00 */
[----:B-1----:R-:W3:Y:S01]  /*5ae70*/  LDL.LU.64 R6, [R1+0x10d8] ;  /* 0x0010d80001067983 */ /* 0x002ee20000300a00 */
[----:B----4-:R-:W-:-:S03]  /*5ae80*/  IMAD.WIDE R220, R241, 0x4, R220 ;  /* 0x00000004f1dc7825 */ /* 0x010fc600078e02dc */
[----:B------:R-:W-:Y:S04]  /*5ae90*/  STL.64 [R1+0xd28], R238 ;  /* 0x000d28ee01007387 */ /* 0x000fe80000100a00 */
[----:B------:R1:W-:Y:S04]  /*5aea0*/  STL.64 [R1+0x1948], R238 ;  /* 0x001948ee01007387 */ /* 0x0003e80000100a00 */
[----:B-1----:R-:W4:Y:S04]  /*5aeb0*/  LDL.LU.64 R238, [R1+0x10b8] ;  /* 0x0010b80001ee7983 */ /* 0x002f280000300a00 */
[----:B------:R1:W-:Y:S02]  /*5aec0*/  STL.64 [R1+0xd48], R220 ;  /* 0x000d48dc01007387 */ /* 0x0003e40000100a00 */
[----:B-1----:R-:W-:-:S02]  /*5aed0*/  IMAD.WIDE R220, R241, 0x4, R218 ;  /* 0x00000004f1dc7825 */ /* 0x002fc400078e02da */
[----:B------:R-:W2:Y:S04]  /*5aee0*/  LDL.LU.64 R218, [R1+0x11d8] ;  /* 0x0011d80001da7983 */ /* 0x000ea80000300a00 */
[----:B------:R1:W-:Y:S04]  /*5aef0*/  STL.64 [R1+0xd50], R226 ;  /* 0x000d50e201007387 */ /* 0x0003e80000100a00 */
[----:B------:R1:W-:Y:S02]  /*5af00*/  STL.64 [R1+0xd58], R220 ;  /* 0x000d58dc01007387 */ /* 0x0003e40000100a00 */
[----:B-1----:R-:W-:Y:S01]  /*5af10*/  MOV R226, R234 ;  /* 0x000000ea00e27202 */ /* 0x002fe20000000f00 */
[----:B------:R-:W-:-:S02]  /*5af20*/  IMAD.MOV.U32 R227, RZ, RZ, R235 ;  /* 0x000000ffffe37224 */ /* 0x000fc400078e00eb */
[C---:B------:R-:W-:Y:S01]  /*5af30*/  IMAD.WIDE R234, R241.reuse, 0x4, R78 ;  /* 0x00000004f1ea7825 */ /* 0x040fe200078e024e */
[----:B------:R-:W3:Y:S04]  /*5af40*/  LDL.LU.64 R220, [R1+0x448] ;  /* 0x0004480001dc7983 */ /* 0x000ee80000300a00 */
[----:B------:R-:W3:Y:S04]  /*5af50*/  LDL.LU.64 R78, [R1+0x1300] ;  /* 0x00130000014e7983 */ /* 0x000ee80000300a00 */
[----:B------:R1:W-:Y:S02]  /*5af60*/  STL.64 [R1+0xd60], R234 ;  /* 0x000d60ea01007387 */ /* 0x0003e40000100a00 */
[----:B-1----:R-:W-:-:S02]  /*5af70*/  IMAD.WIDE R234, R241, 0x4, R148 ;  /* 0x00000004f1ea7825 */ /* 0x002fc400078e0294 */
[----:B------:R-:W3:Y:S02]  /*5af80*/  LDL.LU.64 R148, [R1+0xf98] ;  /* 0x000f980001947983 */ /* 0x000ee40000300a00 */
[----:B----4-:R-:W-:-:S04]  /*5af90*/  IMAD.WIDE R238, R241, 0x4, R238 ;  /* 0x00000004f1ee7825 */ /* 0x010fc800078e02ee */
[----:B--2---:R-:W-:-:S04]  /*5afa0*/  IMAD.WIDE R218, R241, 0x4, R218 ;  /* 0x00000004f1da7825 */ /* 0x004fc800078e02da */
[----:B---3--:R-:W-:-:S05]  /*5afb0*/  IMAD.WIDE R78, R241, 0x4, R78 ;  /* 0x00000004f14e7825 */ /* 0x008fca00078e024e */
[----:B------:R1:W-:Y:S04]  /*5afc0*/  STL.64 [R1+0xd70], R78 ;  /* 0x000d704e01007387 */ /* 0x0003e80000100a00 */
[----:B-1----:R-:W2:Y:S04]  /*5afd0*/  LDL.LU.64 R78, [R1+0x1210] ;  /* 0x00121000014e7983 */ /* 0x002ea80000300a00 */
[----:B------:R1:W-:Y:S04]  /*5afe0*/  STL.64 [R1+0xd78], R218 ;  /* 0x000d78da01007387 */ /* 0x0003e80000100a00 */
[----:B-1----:R-:W3:Y:S04]  /*5aff0*/  LDL.LU.64 R218, [R1+0x10f8] ;  /* 0x0010f80001da7983 */ /* 0x002ee80000300a00 */
[----:B------:R-:W-:Y:S04]  /*5b000*/  STL.64 [R1+0xd80], R238 ;  /* 0x000d80ee01007387 */ /* 0x000fe80000100a00 */
[----:B------:R-:W-:Y:S04]  /*5b010*/  STL.64 [R1+0xd68], R234 ;  /* 0x000d68ea01007387 */ /* 0x000fe80000100a00 */
[----:B------:R1:W-:Y:S04]  /*5b020*/  STL.64 [R1+0x1950], R234 ;  /* 0x001950ea01007387 */ /* 0x0003e80000100a00 */
[----:B-1----:R-:W4:Y:S01]  /*5b030*/  LDL.LU.64 R234, [R1+0x1310] ;  /* 0x0013100001ea7983 */ /* 0x002f220000300a00 */
[----:B------:R-:W-:-:S04]  /*5b040*/  IMAD.WIDE R238, R241, 0x4, R222 ;  /* 0x00000004f1ee7825 */ /* 0x000fc800078e02de */
[C---:B------:R-:W-:Y:S01]  /*5b050*/  IMAD.WIDE R222, R241.reuse, 0x4, R228 ;  /* 0x00000004f1de7825 */ /* 0x040fe200078e02e4 */
[----:B------:R1:W-:Y:S03]  /*5b060*/  STL.64 [R1+0xd88], R238 ;  /* 0x000d88ee01007387 */ /* 0x0003e60000100a00 */
[C---:B------:R-:W-:Y:S01]  /*5b070*/  IMAD.WIDE R10, R241.reuse, 0x4, R10 ;  /* 0x00000004f10a7825 */ /* 0x040fe200078e020a */
[----:B-1----:R-:W3:Y:S04]  /*5b080*/  LDL.LU.64 R238, [R1+0xfc8] ;  /* 0x000fc80001ee7983 */ /* 0x002ee80000300a00 */
[----:B------:R1:W-:Y:S04]  /*5b090*/  STL.64 [R1+0xd90], R222 ;  /* 0x000d90de01007387 */ /* 0x0003e80000100a00 */
[----:B-1----:R-:W3:Y:S04]  /*5b0a0*/  LDL.LU.64 R222, [R1+0x438] ;  /* 0x0004380001de7983 */ /* 0x002ee80000300a00 */
[----:B------:R1:W-:Y:S02]  /*5b0b0*/  STL.64 [R1+0xd98], R10 ;  /* 0x000d980a01007387 */ /* 0x0003e40000100a00 */
[----:B-1----:R-:W-:-:S02]  /*5b0c0*/  IMAD.WIDE R10, R241, 0x4, R80 ;  /* 0x00000004f10a7825 */ /* 0x002fc400078e0250 */
[----:B------:R-:W2:Y:S02]  /*5b0d0*/  LDL.LU.64 R80, [R1+0x1328] ;  /* 0x0013280001507983 */ /* 0x000ea40000300a00 */
[C---:B------:R-:W-:Y:S02]  /*5b0e0*/  IMAD.WIDE R228, R241.reuse, 0x4, R150 ;  /* 0x00000004f1e47825 */ /* 0x040fe400078e0296 */
[----:B------:R4:W-:Y:S02]  /*5b0f0*/  STL.64 [R1+0xda0], R10 ;  /* 0x000da00a01007387 */ /* 0x0009e40000100a00 */
[----:B------:R-:W-:-:S04]  /*5b100*/  IMAD.WIDE R150, R241, 0x4, R224 ;  /* 0x00000004f1967825 */ /* 0x000fc800078e02e0 */
[----:B------:R-:W-:-:S04]  /*5b110*/  IMAD.WIDE R6, R241, 0x4, R6 ;  /* 0x00000004f1067825 */ /* 0x000fc800078e0206 */
[----:B----4-:R-:W-:-:S05]  /*5b120*/  IMAD.WIDE R10, R241, 0x4, R234 ;  /* 0x00000004f10a7825 */ /* 0x010fca00078e02ea */
[----:B------:R1:W-:Y:S04]  /*5b130*/  STL.64 [R1+0xdb0], R10 ;  /* 0x000db00a01007387 */ /* 0x0003e80000100a00 */
[----:B-1----:R-:W4:Y:S04]  /*5b140*/  LDL.LU.64 R10, [R1+0x1348] ;  /* 0x00134800010a7983 */ /* 0x002f280000300a00 */
[----:B------:R-:W-:Y:S04]  /*5b150*/  STL.64 [R1+0xdb8], R150 ;  /* 0x000db89601007387 */ /* 0x000fe80000100a00 */
[----:B------:R-:W4:Y:S04]  /*5b160*/  LDL.LU.64 R224, [R1+0x1250] ;  /* 0x0012500001e07983 */ /* 0x000f280000300a00 */
[----:B------:R1:W-:Y:S04]  /*5b170*/  STL.64 [R1+0xdc0], R6 ;  /* 0x000dc00601007387 */ /* 0x0003e80000100a00 */
[----:B-1----:R-:W4:Y:S01]  /*5b180*/  LDL.LU.64 R6, [R1+0x1118] ;  /* 0x0011180001067983 */ /* 0x002f220000300a00 */
[----:B------:R-:W-:-:S03]  /*5b190*/  IMAD.WIDE R148, R241, 0x4, R148 ;  /* 0x00000004f1947825 */ /* 0x000fc600078e0294 */
[----:B------:R-:W-:Y:S04]  /*5b1a0*/  STL.64 [R1+0xda8], R228 ;  /* 0x000da8e401007387 */ /* 0x000fe80000100a00 */
[----:B------:R-:W-:Y:S04]  /*5b1b0*/  STL.64 [R1+0x1958], R228 ;  /* 0x001958e401007387 */ /* 0x000fe80000100a00 */
[----:B------:R1:W-:Y:S04]  /*5b1c0*/  STL.64 [R1+0xdc8], R148 ;  /* 0x000dc89401007387 */ /* 0x0003e80000100a00 */
[----:B------:R-:W4:Y:S01]  /*5b1d0*/  LDL.LU.64 R234, [R1+0xff0] ;  /* 0x000ff00001ea7983 */ /* 0x000f220000300a00 */
[----:B-1----:R-:W-:-:S05]  /*5b1e0*/  IMAD.WIDE R148, R241, 0x4, R220 ;  /* 0x00000004f1947825 */ /* 0x002fca00078e02dc */
[----:B------:R1:W-:Y:S01]  /*5b1f0*/  STL.64 [R1+0xdd0], R148 ;  /* 0x000dd09401007387 */ /* 0x0003e20000100a00 */
[----:B------:R-:W-:-:S03]  /*5b200*/  IMAD.WIDE R12, R241, 0x4, R12 ;  /* 0x00000004f10c7825 */ /* 0x000fc600078e020c */
[----:B-1----:R-:W4:Y:S01]  /*5b210*/  LDL.LU.64 R148, [R1+0x428] ;  /* 0x0004280001947983 */ /* 0x002f220000300a00 */
[----:B--2---:R-:W-:-:S03]  /*5b220*/  IMAD.WIDE R80, R241, 0x4, R80 ;  /* 0x00000004f1507825 */ /* 0x004fc600078e0250 */
[----:B------:R1:W-:Y:S01]  /*5b230*/  STL.64 [R1+0xdd8], R12 ;  /* 0x000dd80c01007387 */ /* 0x0003e20000100a00 */
[----:B------:R-:W-:-:S04]  /*5b240*/  IMAD.WIDE R78, R241, 0x4, R78 ;  /* 0x00000004f14e7825 */ /* 0x000fc800078e024e */
[----:B-1----:R-:W-:-:S05]  /*5b250*/  IMAD.WIDE R12, R241, 0x4, R82 ;  /* 0x00000004f10c7825 */ /* 0x002fca00078e0252 */
[----:B------:R3:W-:Y:S04]  /*5b260*/  STL.64 [R1+0xde0], R12 ;  /* 0x000de00c01007387 */ /* 0x0007e80000100a00 */
[----:B------:R1:W-:Y:S04]  /*5b270*/  STL.64 [R1+0xdf0], R80 ;  /* 0x000df05001007387 */ /* 0x0003e80000100a00 */
[----:B------:R-:W2:Y:S01]  /*5b280*/  LDL.LU.64 R150, [R1+0x1360] ;  /* 0x0013600001967983 */ /* 0x000ea20000300a00 */
[----:B---3--:R-:W-:-:S03]  /*5b290*/  IMAD.WIDE R12, R241, 0x4, R218 ;  /* 0x00000004f10c7825 */ /* 0x008fc600078e02da */
[----:B------:R3:W-:Y:S04]  /*5b2a0*/  STL.64 [R1+0xdf8], R78 ;  /* 0x000df84e01007387 */ /* 0x0007e80000100a00 */
[----:B-1----:R-:W2:Y:S01]  /*5b2b0*/  LDL.LU.64 R80, [R1+0x1268] ;  /* 0x0012680001507983 */ /* 0x002ea20000300a00 */
[----:B------:R-:W-:-:S03]  /*5b2c0*/  IMAD.WIDE R220, R241, 0x4, R152 ;  /* 0x00000004f1dc7825 */ /* 0x000fc600078e0298 */
[----:B------:R1:W-:Y:S01]  /*5b2d0*/  STL.64 [R1+0xe00], R12 ;  /* 0x000e000c01007387 */ /* 0x0003e20000100a00 */
[----:B------:R-:W-:-:S03]  /*5b2e0*/  IMAD.WIDE R152, R241, 0x4, R238 ;  /* 0x00000004f1987825 */ /* 0x000fc600078e02ee */
[----:B---3--:R-:W3:Y:S01]  /*5b2f0*/  LDL.LU.64 R78, [R1+0x1138] ;  /* 0x00113800014e7983 */ /* 0x008ee20000300a00 */
[----:B------:R-:W-:-:S03]  /*5b300*/  IMAD.WIDE R82, R241, 0x4, R222 ;  /* 0x00000004f1527825 */ /* 0x000fc600078e02de */
[----:B------:R-:W-:Y:S04]  /*5b310*/  STL.64 [R1+0xde8], R220 ;  /* 0x000de8dc01007387 */ /* 0x000fe80000100a00 */
[----:B------:R-:W-:Y:S01]  /*5b320*/  STL.64 [R1+0x1960], R220 ;  /* 0x001960dc01007387 */ /* 0x000fe20000100a00 */
[----:B-1----:R-:W-:-:S03]  /*5b330*/  IMAD.WIDE R12, R241, 0x4, R14 ;  /* 0x00000004f10c7825 */ /* 0x002fc600078e020e */
[----:B------:R-:W-:Y:S04]  /*5b340*/  STL.64 [R1+0xe08], R152 ;  /* 0x000e089801007387 */ /* 0x000fe80000100a00 */
[----:B------:R-:W3:Y:S04]  /*5b350*/  LDL.LU.64 R238, [R1+0x1018] ;  /* 0x0010180001ee7983 */ /* 0x000ee80000300a00 */
[----:B------:R-:W-:Y:S04]  /*5b360*/  STL.64 [R1+0xe10], R82 ;  /* 0x000e105201007387 */ /* 0x000fe80000100a00 */
[----:B------:R-:W3:Y:S01]  /*5b370*/  LDL.LU.64 R222, [R1+0x418] ;  /* 0x0004180001de7983 */ /* 0x000ee20000300a00 */
[----:B------:R-:W-:-:S03]  /*5b380*/  IMAD.WIDE R14, R241, 0x4, R84 ;  /* 0x00000004f10e7825 */ /* 0x000fc600078e0254 */
[----:B------:R4:W-:Y:S04]  /*5b390*/  STL.64 [R1+0xe18], R12 ;  /* 0x000e180c01007387 */ /* 0x0009e80000100a00 */
[----:B------:R-:W-:Y:S01]  /*5b3a0*/  STL.64 [R1+0xe20], R14 ;  /* 0x000e200e01007387 */ /* 0x000fe20000100a00 */
[----:B----4-:R-:W-:-:S04]  /*5b3b0*/  IMAD.WIDE R12, R241, 0x4, R10 ;  /* 0x00000004f10c7825 */ /* 0x010fc800078e020a */
[C---:B------:R-:W-:Y:S01]  /*5b3c0*/  IMAD.WIDE R10, R241.reuse, 0x4, R224 ;  /* 0x00000004f10a7825 */ /* 0x040fe200078e02e0 */
[----:B------:R-:W-:Y:S04]  /*5b3d0*/  STL.64 [R1+0xe30], R12 ;  /* 0x000e300c01007387 */ /* 0x000fe80000100a00 */
[----:B------:R1:W-:Y:S04]  /*5b3e0*/  STL.64 [R1+0xe38], R10 ;  /* 0x000e380a01007387 */ /* 0x0003e80000100a00 */
[----:B------:R-:W4:Y:S01]  /*5b3f0*/  LDL.LU.64 R224, [R1+0x1380] ;  /* 0x0013800001e07983 */ /* 0x000f220000300a00 */
[----:B------:R-:W-:-:S05]  /*5b400*/  IMAD.WIDE R6, R241, 0x4, R6 ;  /* 0x00000004f1067825 */ /* 0x000fca00078e0206 */
[----:B------:R1:W-:Y:S04]  /*5b410*/  STL.64 [R1+0xe40], R6 ;  /* 0x000e400601007387 */ /* 0x0003e80000100a00 */
[----:B-1----:R-:W4:Y:S04]  /*5b420*/  LDL.LU.64 R10, [R1+0x1288] ;  /* 0x00128800010a7983 */ /* 0x002f280000300a00 */
[----:B------:R-:W4:Y:S01]  /*5b430*/  LDL.LU.64 R6, [R1+0x1158] ;  /* 0x0011580001067983 */ /* 0x000f220000300a00 */
[----:B------:R-:W-:-:S04]  /*5b440*/  IMAD.WIDE R218, R241, 0x4, R154 ;  /* 0x00000004f1da7825 */ /* 0x000fc800078e029a */
[C---:B------:R-:W-:Y:S01]  /*5b450*/  IMAD.WIDE R82, R241.reuse, 0x4, R234 ;  /* 0x00000004f1527825 */ /* 0x040fe200078e02ea */
[----:B------:R-:W-:Y:S04]  /*5b460*/  STL.64 [R1+0xe28], R218 ;  /* 0x000e28da01007387 */ /* 0x000fe80000100a00 */
[----:B------:R-:W-:Y:S04]  /*5b470*/  STL.64 [R1+0x1968], R218 ;  /* 0x001968da01007387 */ /* 0x000fe80000100a00 */
[----:B------:R-:W-:Y:S04]  /*5b480*/  STL.64 [R1+0xe48], R82 ;  /* 0x000e485201007387 */ /* 0x000fe80000100a00 */
[----:B------:R-:W4:Y:S01]  /*5b490*/  LDL.LU.64 R234, [R1+0x1038] ;  /* 0x0010380001ea7983 */ /* 0x000f220000300a00 */
[----:B------:R-:W-:-:S05]  /*5b4a0*/  IMAD.WIDE R14, R241, 0x4, R148 ;  /* 0x00000004f10e7825 */ /* 0x000fca00078e0294 */
[----:B------:R-:W-:Y:S01]  /*5b4b0*/  STL.64 [R1+0xe50], R14 ;  /* 0x000e500e01007387 */ /* 0x000fe20000100a00 */
[----:B------:R-:W-:-:S03]  /*5b4c0*/  IMAD.WIDE R12, R241, 0x4, R16 ;  /* 0x00000004f10c7825 */ /* 0x000fc600078e0210 */
[----:B------:R-:W4:Y:S04]  /*5b4d0*/  LDL.LU.64 R148, [R1+0x408] ;  /* 0x0004080001947983 */ /* 0x000f280000300a00 */
[----:B------:R1:W-:Y:S01]  /*5b4e0*/  STL.64 [R1+0xe58], R12 ;  /* 0x000e580c01007387 */ /* 0x0003e20000100a00 */
[----:B------:R-:W-:-:S04]  /*5b4f0*/  IMAD.WIDE R156, R241, 0x4, R156 ;  /* 0x00000004f19c7825 */ /* 0x000fc800078e029c */
[----:B-1----:R-:W-:-:S04]  /*5b500*/  IMAD.WIDE R12, R241, 0x4, R86 ;  /* 0x00000004f10c7825 */ /* 0x002fc800078e0256 */
[C---:B--2---:R-:W-:Y:S01]  /*5b510*/  IMAD.WIDE R16, R241.reuse, 0x4, R150 ;  /* 0x00000004f1107825 */ /* 0x044fe200078e0296 */
[----:B------:R3:W-:Y:S04]  /*5b520*/  STL.64 [R1+0xe60], R12 ;  /* 0x000e600c01007387 */ /* 0x0007e80000100a00 */
[----:B------:R-:W-:Y:S01]  /*5b530*/  STL.64 [R1+0xe70], R16 ;  /* 0x000e701001007387 */ /* 0x000fe20000100a00 */
[----:B------:R-:W-:-:S03]  /*5b540*/  IMAD.WIDE R14, R241, 0x4, R80 ;  /* 0x00000004f10e7825 */ /* 0x000fc600078e0250 */
[----:B------:R-:W2:Y:S04]  /*5b550*/  LDL.LU.64 R150, [R1+0x1398] ;  /* 0x0013980001967983 */ /* 0x000ea80000300a00 */
[----:B------:R1:W-:Y:S01]  /*5b560*/  STL.64 [R1+0xe78], R14 ;  /* 0x000e780e01007387 */ /* 0x0003e20000100a00 */
[----:B---3--:R-:W-:-:S03]  /*5b570*/  IMAD.WIDE R12, R241, 0x4, R78 ;  /* 0x00000004f10c7825 */ /* 0x008fc600078e024e */
[----:B------:R-:W3:Y:S04]  /*5b580*/  LDL.LU.64 R80, [R1+0x12a0] ;  /* 0x0012a00001507983 */ /* 0x000ee80000300a00 */
[----:B------:R1:W-:Y:S04]  /*5b590*/  STL.64 [R1+0xe80], R12 ;  /* 0x000e800c01007387 */ /* 0x0003e80000100a00 */
[----:B------:R-:W3:Y:S04]  /*5b5a0*/  LDL.LU.64 R78, [R1+0x1178] ;  /* 0x00117800014e7983 */ /* 0x000ee80000300a00 */
[----:B------:R-:W-:Y:S01]  /*5b5b0*/  STL.64 [R1+0xe68], R156 ;  /* 0x000e689c01007387 */ /* 0x000fe20000100a00 */
[----:B-1----:R-:W-:-:S03]  /*5b5c0*/  IMAD.WIDE R14, R241, 0x4, R238 ;  /* 0x00000004f10e7825 */ /* 0x002fc600078e02ee */
[----:B------:R-:W-:Y:S04]  /*5b5d0*/  STL.64 [R1+0x1970], R156 ;  /* 0x0019709c01007387 */ /* 0x000fe80000100a00 */
[----:B------:R-:W3:Y:S01]  /*5b5e0*/  LDL.LU.64 R238, [R1+0x1058] ;  /* 0x0010580001ee7983 */ /* 0x000ee20000300a00 */
[----:B------:R-:W-:-:S03]  /*5b5f0*/  IMAD.WIDE R12, R241, 0x4, R222 ;  /* 0x00000004f10c7825 */ /* 0x000fc600078e02de */
[----:B------:R1:W-:Y:S04]  /*5b600*/  STL.64 [R1+0xe88], R14 ;  /* 0x000e880e01007387 */ /* 0x0003e80000100a00 */
[----:B------:R-:W3:Y:S04]  /*5b610*/  LDL.LU.64 R222, [R1+0x3f0] ;  /* 0x0003f00001de7983 */ /* 0x000ee80000300a00 */
[----:B------:R1:W-:Y:S02]  /*5b620*/  STL.64 [R1+0xe90], R12 ;  /* 0x000e900c01007387 */ /* 0x0003e40000100a00 */
[----:B-1----:R-:W-:-:S04]  /*5b630*/  IMAD.WIDE R14, R241, 0x4, R18 ;  /* 0x00000004f10e7825 */ /* 0x002fc800078e0212 */
[C---:B------:R-:W-:Y:S01]  /*5b640*/  IMAD.WIDE R12, R241.reuse, 0x4, R88 ;  /* 0x00000004f10c7825 */ /* 0x040fe200078e0258 */
[----:B------:R-:W-:Y:S04]  /*5b650*/  STL.64 [R1+0xe98], R14 ;  /* 0x000e980e01007387 */ /* 0x000fe80000100a00 */
[----:B------:R4:W-:Y:S02]  /*5b660*/  STL.64 [R1+0xea0], R12 ;  /* 0x000ea00c01007387 */ /* 0x0009e40000100a00 */
[C---:B----4-:R-:W-:Y:S02]  /*5b670*/  IMAD.WIDE R12, R241.reuse, 0x4, R224 ;  /* 0x00000004f10c7825 */ /* 0x050fe400078e02e0 */
[----:B------:R-:W4:Y:S04]  /*5b680*/  LDL.LU.64 R224, [R1+0x13b8] ;  /* 0x0013b80001e07983 */ /* 0x000f280000300a00 */
[----:B------:R1:W-:Y:S01]  /*5b690*/  STL.64 [R1+0xeb0], R12 ;  /* 0x000eb00c01007387 */ /* 0x0003e20000100a00 */
[----:B------:R-:W-:-:S03]  /*5b6a0*/  IMAD.WIDE R14, R241, 0x4, R10 ;  /* 0x00000004f10e7825 */ /* 0x000fc600078e020a */
[----:B------:R-:W4:Y:S01]  /*5b6b0*/  LDL.LU.64 R10, [R1+0x12c0] ;  /* 0x0012c000010a7983 */ /* 0x000f220000300a00 */
[----:B-1----:R-:W-:-:S03]  /*5b6c0*/  IMAD.WIDE R12, R241, 0x4, R6 ;  /* 0x00000004f10c7825 */ /* 0x002fc600078e0206 */
[----:B------:R-:W-:Y:S01]  /*5b6d0*/  STL.64 [R1+0xeb8], R14 ;  /* 0x000eb80e01007387 */ /* 0x000fe20000100a00 */
[----:B------:R-:W-:-:S03]  /*5b6e0*/  IMAD.MOV.U32 R6, RZ, RZ, R226 ;  /* 0x000000ffff067224 */ /* 0x000fc600078e00e2 */
[----:B------:R1:W-:Y:S01]  /*5b6f0*/  STL.64 [R1+0xec0], R12 ;  /* 0x000ec00c01007387 */ /* 0x0003e20000100a00 */
[----:B------:R-:W-:-:S03]  /*5b700*/  IMAD.MOV.U32 R7, RZ, RZ, R227 ;  /* 0x000000ffff077224 */ /* 0x000fc600078e00e3 */
[----:B------:R-:W4:Y:S01]  /*5b710*/  LDL.LU.64 R226, [R1+0x1198] ;  /* 0x0011980001e27983 */ /* 0x000f220000300a00 */
[----:B------:R-:W-:-:S05]  /*5b720*/  IMAD.WIDE R154, R241, 0x4, R158 ;  /* 0x00000004f19a7825 */ /* 0x000fca00078e029e */
[----:B------:R-:W-:Y:S01]  /*5b730*/  STL.64 [R1+0xea8], R154 ;  /* 0x000ea89a01007387 */ /* 0x000fe20000100a00 */
[----:B-1----:R-:W-:-:S03]  /*5b740*/  IMAD.WIDE R12, R241, 0x4, R234 ;  /* 0x00000004f10c7825 */ /* 0x002fc600078e02ea */
[----:B------:R-:W-:Y:S01]  /*5b750*/  STL.64 [R1+0x1978], R154 ;  /* 0x0019789a01007387 */ /* 0x000fe20000100a00 */
[----:B------:R-:W-:-:S03]  /*5b760*/  IMAD.WIDE R14, R241, 0x4, R20 ;  /* 0x00000004f10e7825 */ /* 0x000fc600078e0214 */
[----:B------:R1:W-:Y:S01]  /*5b770*/  STL.64 [R1+0xec8], R12 ;  /* 0x000ec80c01007387 */ /* 0x0003e20000100a00 */
[----:B------:R-:W-:-:S05]  /*5b780*/  IMAD.WIDE R16, R241, 0x4, R148 ;  /* 0x00000004f1107825 */ /* 0x000fca00078e0294 */
[----:B------:R2:W-:Y:S04]  /*5b790*/  STL.64 [R1+0xed0], R16 ;  /* 0x000ed01001007387 */ /* 0x0005e80000100a00 */
[----:B------:R-:W4:Y:S04]  /*5b7a0*/  LDL.LU.64 R234, [R1+0x1078] ;  /* 0x0010780001ea7983 */ /* 0x000f280000300a00 */
[----:B------:R3:W-:Y:S01]  /*5b7b0*/  STL.64 [R1+0xed8], R14 ;  /* 0x000ed80e01007387 */ /* 0x0007e20000100a00 */
[----:B-1----:R-:W-:-:S03]  /*5b7c0*/  IMAD.WIDE R12, R241, 0x4, R90 ;  /* 0x00000004f10c7825 */ /* 0x002fc600078e025a */
[----:B------:R-:W4:Y:S01]  /*5b7d0*/  LDL.LU.64 R148, [R1+0x3d8] ;  /* 0x0003d80001947983 */ /* 0x000f220000300a00 */
[----:B------:R-:W-:-:S03]  /*5b7e0*/  IMAD.WIDE R152, R241, 0x4, R160 ;  /* 0x00000004f1987825 */ /* 0x000fc600078e02a0 */
[----:B------:R1:W-:Y:S01]  /*5b7f0*/  STL.64 [R1+0xee0], R12 ;  /* 0x000ee00c01007387 */ /* 0x0003e20000100a00 */
[----:B--2---:R-:W-:-:S05]  /*5b800*/  IMAD.WIDE R16, R241, 0x4, R150 ;  /* 0x00000004f1107825 */ /* 0x004fca00078e0296 */
[----:B------:R-:W-:Y:S01]  /*5b810*/  STL.64 [R1+0xef0], R16 ;  /* 0x000ef01001007387 */ /* 0x000fe20000100a00 */
[----:B---3--:R-:W-:-:S03]  /*5b820*/  IMAD.WIDE R14, R241, 0x4, R80 ;  /* 0x00000004f10e7825 */ /* 0x008fc600078e0250 */
[----:B------:R-:W2:Y:S04]  /*5b830*/  LDL.LU.64 R80, [R1+0x13d0] ;  /* 0x0013d00001507983 */ /* 0x000ea80000300a00 */
[----:B------:R-:W-:Y:S01]  /*5b840*/  STL.64 [R1+0xef8], R14 ;  /* 0x000ef80e01007387 */ /* 0x000fe20000100a00 */
[----:B-1----:R-:W-:-:S03]  /*5b850*/  IMAD.WIDE R12, R241, 0x4, R78 ;  /* 0x00000004f10c7825 */ /* 0x002fc600078e024e */
[----:B------:R-:W3:Y:S04]  /*5b860*/  LDL.LU.64 R78, [R1+0x12d8] ;  /* 0x0012d800014e7983 */ /* 0x000ee80000300a00 */
[----:B------:R1:W-:Y:S04]  /*5b870*/  STL.64 [R1+0xf00], R12 ;  /* 0x000f000c01007387 */ /* 0x0003e80000100a00 */
[----:B------:R-:W-:Y:S04]  /*5b880*/  STL.64 [R1+0xee8], R152 ;  /* 0x000ee89801007387 */ /* 0x000fe80000100a00 */
[----:B------:R-:W-:Y:S01]  /*5b890*/  STL.64 [R1+0x1988], R152 ;  /* 0x0019889801007387 */ /* 0x000fe20000100a00 */
[----:B-1----:R-:W-:-:S04]  /*5b8a0*/  IMAD.WIDE R12, R241, 0x4, R238 ;  /* 0x00000004f10c7825 */ /* 0x002fc800078e02ee */
[C---:B------:R-:W-:Y:S02]  /*5b8b0*/  IMAD.WIDE R14, R241.reuse, 0x4, R222 ;  /* 0x00000004f10e7825 */ /* 0x040fe400078e02de */
[----:B------:R-:W3:Y:S04]  /*5b8c0*/  LDL.LU.64 R222, [R1+0x11b0] ;  /* 0x0011b00001de7983 */ /* 0x000ee80000300a00 */
[----:B------:R1:W-:Y:S04]  /*5b8d0*/  STL.64 [R1+0xf08], R12 ;  /* 0x000f080c01007387 */ /* 0x0003e80000100a00 */
[----:B------:R-:W-:Y:S01]  /*5b8e0*/  STL.64 [R1+0xf10], R14 ;  /* 0x000f100e01007387 */ /* 0x000fe20000100a00 */
[----:B-1----:R-:W-:-:S05]  /*5b8f0*/  IMAD.WIDE R12, R241, 0x4, R22 ;  /* 0x00000004f10c7825 */ /* 0x002fca00078e0216 */
[----:B------:R4:W-:Y:S04]  /*5b900*/  STL.64 [R1+0xf18], R12 ;  /* 0x000f180c01007387 */ /* 0x0009e80000100a00 */
[----:B------:R-:W3:Y:S01]  /*5b910*/  LDL.LU.64 R238, [R1+0x1090] ;  /* 0x0010900001ee7983 */ /* 0x000ee20000300a00 */
[----:B------:R-:W-:-:S04]  /*5b920*/  IMAD.WIDE R154, R241, 0x4, R92 ;  /* 0x00000004f19a7825 */ /* 0x000fc800078e025c */
[C---:B----4-:R-:W-:Y:S02]  /*5b930*/  IMAD.WIDE R12, R241.reuse, 0x4, R224 ;  /* 0x00000004f10c7825 */ /* 0x050fe400078e02e0 */
[----:B------:R-:W4:Y:S04]  /*5b940*/  LDL.LU.64 R224, [R1+0x3c0] ;  /* 0x0003c00001e07983 */ /* 0x000f280000300a00 */
[----:B------:R-:W-:Y:S01]  /*5b950*/  STL.64 [R1+0xf30], R12 ;  /* 0x000f300c01007387 */ /* 0x000fe20000100a00 */
[----:B------:R-:W-:-:S05]  /*5b960*/  IMAD.WIDE R10, R241, 0x4, R10 ;  /* 0x00000004f10a7825 */ /* 0x000fca00078e020a */
[----:B------:R1:W-:Y:S04]  /*5b970*/  STL.64 [R1+0xf38], R10 ;  /* 0x000f380a01007387 */ /* 0x0003e80000100a00 */
[----:B------:R-:W-:Y:S04]  /*5b980*/  STL.64 [R1+0xf20], R154 ;  /* 0x000f209a01007387 */ /* 0x000fe80000100a00 */
[----:B------:R-:W-:Y:S01]  /*5b990*/  STL.64 [R1+0x1990], R154 ;  /* 0x0019909a01007387 */ /* 0x000fe20000100a00 */
[----:B-1----:R-:W-:-:S03]  /*5b9a0*/  IMAD.WIDE R10, R241, 0x4, R226 ;  /* 0x00000004f10a7825 */ /* 0x002fc600078e02e2 */
[----:B------:R-:W4:Y:S04]  /*5b9b0*/  LDL.LU.64 R12, [R1+0x13e0] ;  /* 0x0013e000010c7983 */ /* 0x000f280000300a00 */
[----:B------:R-:W4:Y:S01]  /*5b9c0*/  LDL.LU.64 R226, [R1+0x12f8] ;  /* 0x0012f80001e27983 */ /* 0x000f220000300a00 */
[----:B------:R-:W-:-:S03]  /*5b9d0*/  IMAD.WIDE R150, R241, 0x4, R162 ;  /* 0x00000004f1967825 */ /* 0x000fc600078e02a2 */
[----:B------:R1:W-:Y:S04]  /*5b9e0*/  STL.64 [R1+0xf40], R10 ;  /* 0x000f400a01007387 */ /* 0x0003e80000100a00 */
[----:B------:R-:W-:Y:S01]  /*5b9f0*/  STL.64 [R1+0xf28], R150 ;  /* 0x000f289601007387 */ /* 0x000fe20000100a00 */
[----:B------:R-:W-:-:S03]  /*5ba00*/  IMAD.WIDE R14, R241, 0x4, R24 ;  /* 0x00000004f10e7825 */ /* 0x000fc600078e0218 */
[----:B------:R-:W-:Y:S01]  /*5ba10*/  STL.64 [R1+0x1998], R150 ;  /* 0x0019989601007387 */ /* 0x000fe20000100a00 */
[----:B------:R-:W-:-:S05]  /*5ba20*/  IMAD.WIDE R16, R241, 0x4, R234 ;  /* 0x00000004f1107825 */ /* 0x000fca00078e02ea */
[----:B------:R-:W-:Y:S01]  /*5ba30*/  STL.64 [R1+0xf48], R16 ;  /* 0x000f481001007387 */ /* 0x000fe20000100a00 */
[----:B-1----:R-:W-:-:S03]  /*5ba40*/  IMAD.WIDE R10, R241, 0x4, R148 ;  /* 0x00000004f10a7825 */ /* 0x002fc600078e0294 */
[----:B------:R-:W4:Y:S04]  /*5ba50*/  LDL.LU.64 R228, [R1+0x11d0] ;  /* 0x0011d00001e47983 */ /* 0x000f280000300a00 */
[----:B------:R1:W-:Y:S01]  /*5ba60*/  STL.64 [R1+0xf50], R10 ;  /* 0x000f500a01007387 */ /* 0x0003e20000100a00 */
[----:B------:R-:W-:-:S03]  /*5ba70*/  IMAD.WIDE R156, R241, 0x4, R94 ;  /* 0x00000004f19c7825 */ /* 0x000fc600078e025e */
[----:B-1----:R-:W4:Y:S04]  /*5ba80*/  LDL.LU.64 R10, [R1+0x10b0] ;  /* 0x0010b000010a7983 */ /* 0x002f280000300a00 */
[----:B------:R3:W-:Y:S01]  /*5ba90*/  STL.64 [R1+0xf58], R14 ;  /* 0x000f580e01007387 */ /* 0x0007e20000100a00 */
[----:B--2---:R-:W-:-:S03]  /*5baa0*/  IMAD.WIDE R16, R241, 0x4, R80 ;  /* 0x00000004f1107825 */ /* 0x004fc600078e0250 */
[----:B------:R-:W2:Y:S04]  /*5bab0*/  LDL.LU.64 R234, [R1+0x3b8] ;  /* 0x0003b80001ea7983 */ /* 0x000ea80000300a00 */
[----:B------:R-:W-:Y:S01]  /*5bac0*/  STL.64 [R1+0xf60], R156 ;  /* 0x000f609c01007387 */ /* 0x000fe20000100a00 */
[----:B---3--:R-:W-:-:S03]  /*5bad0*/  IMAD.WIDE R14, R241, 0x4, R78 ;  /* 0x00000004f10e7825 */ /* 0x008fc600078e024e */
[----:B------:R-:W-:Y:S04]  /*5bae0*/  STL.64 [R1+0xf70], R16 ;  /* 0x000f701001007387 */ /* 0x000fe80000100a00 */
[----:B------:R-:W-:Y:S04]  /*5baf0*/  STL.64 [R1+0x19a0], R156 ;  /* 0x0019a09c01007387 */ /* 0x000fe80000100a00 */
[----:B------:R1:W-:Y:S04]  /*5bb00*/  STL.64 [R1+0xf78], R14 ;  /* 0x000f780e01007387 */ /* 0x0003e80000100a00 */
[----:B------:R-:W3:Y:S01]  /*5bb10*/  LDL.LU.64 R78, [R1+0x13e8] ;  /* 0x0013e800014e7983 */ /* 0x000ee20000300a00 */
[----:B------:R-:W-:-:S04]  /*5bb20*/  IMAD.WIDE R148, R241, 0x4, R164 ;  /* 0x00000004f1947825 */ /* 0x000fc800078e02a4 */
[C---:B-1----:R-:W-:Y:S02]  /*5bb30*/  IMAD.WIDE R14, R241.reuse, 0x4, R222 ;  /* 0x00000004f10e7825 */ /* 0x042fe400078e02de */
[----:B------:R-:W3:Y:S04]  /*5bb40*/  LDL.LU.64 R222, [R1+0x1308] ;  /* 0x0013080001de7983 */ /* 0x000ee80000300a00 */
[----:B------:R4:W-:Y:S04]  /*5bb50*/  STL.64 [R1+0xf80], R14 ;  /* 0x000f800e01007387 */ /* 0x0009e80000100a00 */
[----:B------:R-:W-:Y:S04]  /*5bb60*/  STL.64 [R1+0xf68], R148 ;  /* 0x000f689401007387 */ /* 0x000fe80000100a00 */
[----:B------:R-:W-:Y:S01]  /*5bb70*/  STL.64 [R1+0x19a8], R148 ;  /* 0x0019a89401007387 */ /* 0x000fe20000100a00 */
[----:B------:R-:W-:-:S04]  /*5bb80*/  IMAD.WIDE R16, R241, 0x4, R238 ;  /* 0x00000004f1107825 */ /* 0x000fc800078e02ee */
[C---:B----4-:R-:W-:Y:S02]  /*5bb90*/  IMAD.WIDE R14, R241.reuse, 0x4, R224 ;  /* 0x00000004f10e7825 */ /* 0x050fe400078e02e0 */
[----:B------:R-:W4:Y:S04]  /*5bba0*/  LDL.LU.64 R224, [R1+0x11e8] ;  /* 0x0011e80001e07983 */ /* 0x000f280000300a00 */
[----:B------:R-:W-:Y:S04]  /*5bbb0*/  STL.64 [R1+0xf88], R16 ;  /* 0x000f881001007387 */ /* 0x000fe80000100a00 */
[----:B------:R1:W-:Y:S02]  /*5bbc0*/  STL.64 [R1+0xf90], R14 ;  /* 0x000f900e01007387 */ /* 0x0003e40000100a00 */
[----:B-1----:R-:W-:-:S05]  /*5bbd0*/  IMAD.WIDE R14, R241, 0x4, R26 ;  /* 0x00000004f10e7825 */ /* 0x002fca00078e021a */
[----:B------:R1:W-:Y:S04]  /*5bbe0*/  STL.64 [R1+0xf98], R14 ;  /* 0x000f980e01007387 */ /* 0x0003e80000100a00 */
[----:B------:R-:W4:Y:S04]  /*5bbf0*/  LDL.LU.64 R80, [R1+0x10d0] ;  /* 0x0010d00001507983 */ /* 0x000f280000300a00 */
[----:B------:R-:W4:Y:S01]  /*5bc00*/  LDL.LU.64 R238, [R1+0x398] ;  /* 0x0003980001ee7983 */ /* 0x000f220000300a00 */
[----:B-1----:R-:W-:-:S04]  /*5bc10*/  IMAD.WIDE R14, R241, 0x4, R12 ;  /* 0x00000004f10e7825 */ /* 0x002fc800078e020c */
[C---:B------:R-:W-:Y:S02]  /*5bc20*/  IMAD.WIDE R12, R241.reuse, 0x4, R226 ;  /* 0x00000004f10c7825 */ /* 0x040fe400078e02e2 */
[----:B------:R-:W4:Y:S02]  /*5bc30*/  LDL.LU.64 R226, [R1+0x1410] ;  /* 0x0014100001e27983 */ /* 0x000f240000300a00 */
[C---:B------:R-:W-:Y:S02]  /*5bc40*/  IMAD.WIDE R218, R241.reuse, 0x4, R96 ;  /* 0x00000004f1da7825 */ /* 0x040fe400078e0260 */
[----:B------:R-:W-:Y:S02]  /*5bc50*/  STL.64 [R1+0xfb0], R14 ;  /* 0x000fb00e01007387 */ /* 0x000fe40000100a00 */
[C---:B------:R-:W-:Y:S02]  /*5bc60*/  IMAD.WIDE R94, R241.reuse, 0x4, R166 ;  /* 0x00000004f15e7825 */ /* 0x040fe400078e02a6 */
[----:B------:R-:W-:Y:S04]  /*5bc70*/  STL.64 [R1+0xfa0], R218 ;  /* 0x000fa0da01007387 */ /* 0x000fe80000100a00 */
[----:B------:R1:W-:Y:S04]  /*5bc80*/  STL.64 [R1+0xfb8], R12 ;  /* 0x000fb80c01007387 */ /* 0x0003e80000100a00 */
[----:B------:R-:W-:Y:S04]  /*5bc90*/  STL.64 [R1+0x19b0], R218 ;  /* 0x0019b0da01007387 */ /* 0x000fe80000100a00 */
[----:B------:R-:W-:Y:S01]  /*5bca0*/  STL.64 [R1+0xfa8], R94 ;  /* 0x000fa85e01007387 */ /* 0x000fe20000100a00 */
[----:B-1----:R-:W-:-:S03]  /*5bcb0*/  IMAD.WIDE R12, R241, 0x4, R228 ;  /* 0x00000004f10c7825 */ /* 0x002fc600078e02e4 */
[----:B------:R-:W-:Y:S04]  /*5bcc0*/  STL.64 [R1+0x19b8], R94 ;  /* 0x0019b85e01007387 */ /* 0x000fe80000100a00 */
[----:B------:R1:W-:Y:S02]  /*5bcd0*/  STL.64 [R1+0xfc0], R12 ;  /* 0x000fc00c01007387 */ /* 0x0003e40000100a00 */
[C---:B-1----:R-:W-:Y:S02]  /*5bce0*/  IMAD.WIDE R12, R241.reuse, 0x4, R10 ;  /* 0x00000004f10c7825 */ /* 0x042fe400078e020a */
[----:B------:R-:W4:Y:S02]  /*5bcf0*/  LDL.LU.64 R10, [R1+0x1320] ;  /* 0x00132000010a7983 */ /* 0x000f240000300a00 */
[----:B--2---:R-:W-:-:S02]  /*5bd00*/  IMAD.WIDE R14, R241, 0x4, R234 ;  /* 0x00000004f10e7825 */ /* 0x004fc400078e02ea */
[----:B------:R1:W-:Y:S04]  /*5bd10*/  STL.64 [R1+0xfc8], R12 ;  /* 0x000fc80c01007387 */ /* 0x0003e80000100a00 */
[----:B------:R3:W-:Y:S04]  /*5bd20*/  STL.64 [R1+0xfd0], R14 ;  /* 0x000fd00e01007387 */ /* 0x0007e80000100a00 */
[----:B------:R-:W2:Y:S01]  /*5bd30*/  LDL.LU.64 R234, [R1+0x1200] ;  /* 0x0012000001ea7983 */ /* 0x000ea20000300a00 */
[----:B-1----:R-:W-:-:S05]  /*5bd40*/  IMAD.WIDE R12, R241, 0x4, R28 ;  /* 0x00000004f10c7825 */ /* 0x002fca00078e021c */
[----:B------:R1:W-:Y:S01]  /*5bd50*/  STL.64 [R1+0xfd8], R12 ;  /* 0x000fd80c01007387 */ /* 0x0003e20000100a00 */
[----:B---3--:R-:W-:-:S03]  /*5bd60*/  IMAD.WIDE R14, R241, 0x4, R78 ;  /* 0x00000004f10e7825 */ /* 0x008fc600078e024e */
[----:B------:R-:W3:Y:S01]  /*5bd70*/  LDL.LU.64 R78, [R1+0x10f0] ;  /* 0x0010f000014e7983 */ /* 0x000ee20000300a00 */
[----:B------:R-:W-:-:S03]  /*5bd80*/  IMAD.WIDE R220, R241, 0x4, R98 ;  /* 0x00000004f1dc7825 */ /* 0x000fc600078e0262 */
[----:B------:R-:W-:Y:S01]  /*5bd90*/  STL.64 [R1+0xff0], R14 ;  /* 0x000ff00e01007387 */ /* 0x000fe20000100a00 */
[----:B-1----:R-:W-:-:S05]  /*5bda0*/  IMAD.WIDE R12, R241, 0x4, R222 ;  /* 0x00000004f10c7825 */ /* 0x002fca00078e02de */
[----:B------:R4:W-:Y:S04]  /*5bdb0*/  STL.64 [R1+0xff8], R12 ;  /* 0x000ff80c01007387 */ /* 0x0009e80000100a00 */
[----:B------:R-:W3:Y:S04]  /*5bdc0*/  LDL.LU.64 R222, [R1+0x388] ;  /* 0x0003880001de7983 */ /* 0x000ee80000300a00 */
[----:B------:R-:W-:Y:S04]  /*5bdd0*/  STL.64 [R1+0xfe0], R220 ;  /* 0x000fe0dc01007387 */ /* 0x000fe80000100a00 */
[----:B------:R-:W-:Y:S01]  /*5bde0*/  STL.64 [R1+0x19c0], R220 ;  /* 0x0019c0dc01007387 */ /* 0x000fe20000100a00 */
[----:B------:R-:W-:-:S04]  /*5bdf0*/  IMAD.WIDE R92, R241, 0x4, R168 ;  /* 0x00000004f15c7825 */ /* 0x000fc800078e02a8 */
[C---:B----4-:R-:W-:Y:S02]  /*5be00*/  IMAD.WIDE R12, R241.reuse, 0x4, R224 ;  /* 0x00000004f10c7825 */ /* 0x050fe400078e02e0 */
[----:B------:R-:W4:Y:S04]  /*5be10*/  LDL.LU.64 R224, [R1+0x1420] ;  /* 0x0014200001e07983 */ /* 0x000f280000300a00 */
[----:B------:R1:W-:Y:S04]  /*5be20*/  STL.64 [R1+0x1000], R12 ;  /* 0x0010000c01007387 */ /* 0x0003e80000100a00 */
[----:B------:R-:W-:Y:S04]  /*5be30*/  STL.64 [R1+0xfe8], R92 ;  /* 0x000fe85c01007387 */ /* 0x000fe80000100a00 */
[----:B------:R-:W-:Y:S04]  /*5be40*/  STL.64 [R1+0x19c8], R92 ;  /* 0x0019c85c01007387 */ /* 0x000fe80000100a00 */
[----:B------:R-:W4:Y:S01]  /*5be50*/  LDL.LU.64 R82, [R1+0x1340] ;  /* 0x0013400001527983 */ /* 0x000f220000300a00 */
[----:B------:R-:W-:-:S04]  /*5be60*/  IMAD.WIDE R14, R241, 0x4, R80 ;  /* 0x00000004f10e7825 */ /* 0x000fc800078e0250 */
[C---:B-1----:R-:W-:Y:S01]  /*5be70*/  IMAD.WIDE R12, R241.reuse, 0x4, R238 ;  /* 0x00000004f10c7825 */ /* 0x042fe200078e02ee */
[----:B------:R-:W-:Y:S04]  /*5be80*/  STL.64 [R1+0x1008], R14 ;  /* 0x0010080e01007387 */ /* 0x000fe80000100a00 */
[----:B------:R1:W-:Y:S04]  /*5be90*/  STL.64 [R1+0x1010], R12 ;  /* 0x0010100c01007387 */ /* 0x0003e80000100a00 */
[----:B------:R-:W4:Y:S04]  /*5bea0*/  LDL.LU.64 R80, [R1+0x1220] ;  /* 0x0012200001507983 */ /* 0x000f280000300a00 */
[----:B------:R-:W4:Y:S01]  /*5beb0*/  LDL.LU.64 R238, [R1+0x1110] ;  /* 0x0011100001ee7983 */ /* 0x000f220000300a00 */
[----:B-1----:R-:W-:-:S05]  /*5bec0*/  IMAD.WIDE R12, R241, 0x4, R226 ;  /* 0x00000004f10c7825 */ /* 0x002fca00078e02e2 */
[----:B------:R1:W-:Y:S04]  /*5bed0*/  STL.64 [R1+0x1030], R12 ;  /* 0x0010300c01007387 */ /* 0x0003e80000100a00 */
[----:B------:R-:W4:Y:S01]  /*5bee0*/  LDL.LU.64 R226, [R1+0x370] ;  /* 0x0003700001e27983 */ /* 0x000f220000300a00 */
[----:B------:R-:W-:-:S04]  /*5bef0*/  IMAD.WIDE R94, R241, 0x4, R30 ;  /* 0x00000004f15e7825 */ /* 0x000fc800078e021e */
[C---:B------:R-:W-:Y:S01]  /*5bf00*/  IMAD.WIDE R228, R241.reuse, 0x4, R100 ;  /* 0x00000004f1e47825 */ /* 0x040fe200078e0264 */
[----:B------:R-:W-:Y:S04]  /*5bf10*/  STL.64 [R1+0x1018], R94 ;  /* 0x0010185e01007387 */ /* 0x000fe80000100a00 */
[----:B------:R-:W-:Y:S01]  /*5bf20*/  STL.64 [R1+0x19d0], R94 ;  /* 0x0019d05e01007387 */ /* 0x000fe20000100a00 */
[----:B------:R-:W-:-:S03]  /*5bf30*/  IMAD.WIDE R90, R241, 0x4, R170 ;  /* 0x00000004f15a7825 */ /* 0x000fc600078e02aa */
[----:B------:R-:W-:Y:S04]  /*5bf40*/  STL.64 [R1+0x1020], R228 ;  /* 0x001020e401007387 */ /* 0x000fe80000100a00 */
[----:B------:R-:W-:Y:S01]  /*5bf50*/  STL.64 [R1+0x19d8], R228 ;  /* 0x0019d8e401007387 */ /* 0x000fe20000100a00 */
[----:B------:R-:W-:-:S05]  /*5bf60*/  IMAD.WIDE R10, R241, 0x4, R10 ;  /* 0x00000004f10a7825 */ /* 0x000fca00078e020a */
[----:B------:R2:W-:Y:S04]  /*5bf70*/  STL.64 [R1+0x1038], R10 ;  /* 0x0010380a01007387 */ /* 0x0005e80000100a00 */
[----:B-1----:R-:W4:Y:S04]  /*5bf80*/  LDL.LU.64 R12, [R1+0x1430] ;  /* 0x00143000010c7983 */ /* 0x002f280000300a00 */
[----:B------:R-:W-:Y:S01]  /*5bf90*/  STL.64 [R1+0x1028], R90 ;  /* 0x0010285a01007387 */ /* 0x000fe20000100a00 */
[----:B--2---:R-:W-:-:S05]  /*5bfa0*/  IMAD.WIDE R10, R241, 0x4, R234 ;  /* 0x00000004f10a7825 */ /* 0x004fca00078e02ea */
[----:B------:R1:W-:Y:S04]  /*5bfb0*/  STL.64 [R1+0x1040], R10 ;  /* 0x0010400a01007387 */ /* 0x0003e80000100a00 */
[----:B------:R-:W-:Y:S01]  /*5bfc0*/  STL.64 [R1+0x19e0], R90 ;  /* 0x0019e05a01007387 */ /* 0x000fe20000100a00 */
[----:B---3--:R-:W-:-:S03]  /*5bfd0*/  IMAD.WIDE R16, R241, 0x4, R78 ;  /* 0x00000004f1107825 */ /* 0x008fc600078e024e */
[----:B-1----:R-:W2:Y:S04]  /*5bfe0*/  LDL.LU.64 R10, [R1+0x1358] ;  /* 0x00135800010a7983 */ /* 0x002ea80000300a00 */
[----:B------:R-:W-:Y:S01]  /*5bff0*/  STL.64 [R1+0x1048], R16 ;  /* 0x0010481001007387 */ /* 0x000fe20000100a00 */
[----:B------:R-:W-:-:S05]  /*5c000*/  IMAD.WIDE R14, R241, 0x4, R222 ;  /* 0x00000004f10e7825 */ /* 0x000fca00078e02de */
[----:B------:R4:W-:Y:S04]  /*5c010*/  STL.64 [R1+0x1050], R14 ;  /* 0x0010500e01007387 */ /* 0x0009e80000100a00 */
[----:B------:R-:W3:Y:S01]  /*5c020*/  LDL.LU.64 R78, [R1+0x1260] ;  /* 0x00126000014e7983 */ /* 0x000ee20000300a00 */
[----:B------:R-:W-:-:S04]  /*5c030*/  IMAD.WIDE R218, R241, 0x4, R32 ;  /* 0x00000004f1da7825 */ /* 0x000fc800078e0220 */
[----:B------:R-:W-:-:S04]  /*5c040*/  IMAD.WIDE R234, R241, 0x4, R102 ;  /* 0x00000004f1ea7825 */ /* 0x000fc800078e0266 */
[----:B------:R-:W-:-:S04]  /*5c050*/  IMAD.WIDE R88, R241, 0x4, R172 ;  /* 0x00000004f1587825 */ /* 0x000fc800078e02ac */
[----:B----4-:R-:W-:-:S05]  /*5c060*/  IMAD.WIDE R14, R241, 0x4, R224 ;  /* 0x00000004f10e7825 */ /* 0x010fca00078e02e0 */
[----:B------:R1:W-:Y:S04]  /*5c070*/  STL.64 [R1+0x1070], R14 ;  /* 0x0010700e01007387 */ /* 0x0003e80000100a00 */
[----:B------:R-:W4:Y:S04]  /*5c080*/  LDL.LU.64 R222, [R1+0x1130] ;  /* 0x0011300001de7983 */ /* 0x000f280000300a00 */
[----:B------:R-:W4:Y:S01]  /*5c090*/  LDL.LU.64 R224, [R1+0x358] ;  /* 0x0003580001e07983 */ /* 0x000f220000300a00 */
[----:B-1----:R-:W-:-:S03]  /*5c0a0*/  IMAD.WIDE R14, R241, 0x4, R82 ;  /* 0x00000004f10e7825 */ /* 0x002fc600078e0252 */
[----:B------:R-:W-:Y:S04]  /*5c0b0*/  STL.64 [R1+0x1058], R218 ;  /* 0x001058da01007387 */ /* 0x000fe80000100a00 */
[----:B------:R-:W-:Y:S04]  /*5c0c0*/  STL.64 [R1+0x19e8], R218 ;  /* 0x0019e8da01007387 */ /* 0x000fe80000100a00 */
[----:B------:R-:W-:Y:S04]  /*5c0d0*/  STL.64 [R1+0x1060], R234 ;  /* 0x001060ea01007387 */ /* 0x000fe80000100a00 */
[----:B------:R-:W-:Y:S04]  /*5c0e0*/  STL.64 [R1+0x19f0], R234 ;  /* 0x0019f0ea01007387 */ /* 0x000fe80000100a00 */
[----:B------:R1:W-:Y:S04]  /*5c0f0*/  STL.64 [R1+0x1078], R14 ;  /* 0x0010780e01007387 */ /* 0x0003e80000100a00 */
[----:B------:R-:W-:Y:S04]  /*5c100*/  STL.64 [R1+0x1068], R88 ;  /* 0x0010685801007387 */ /* 0x000fe80000100a00 */
[----:B------:R-:W-:Y:S01]  /*5c110*/  STL.64 [R1+0x19f8], R88 ;  /* 0x0019f85801007387 */ /* 0x000fe20000100a00 */
[----:B-1----:R-:W-:-:S04]  /*5c120*/  IMAD.WIDE R14, R241, 0x4, R80 ;  /* 0x00000004f10e7825 */ /* 0x002fc800078e0250 */
[C---:B------:R-:W-:Y:S01]  /*5c130*/  IMAD.WIDE R16, R241.reuse, 0x4, R238 ;  /* 0x00000004f1107825 */ /* 0x040fe200078e02ee */
[----:B------:R1:W-:Y:S04]  /*5c140*/  STL.64 [R1+0x1080], R14 ;  /* 0x0010800e01007387 */ /* 0x0003e80000100a00 */
[----:B------:R-:W4:Y:S04]  /*5c150*/  LDL.LU.64 R80, [R1+0x1458] ;  /* 0x0014580001507983 */ /* 0x000f280000300a00 */
[----:B------:R-:W-:Y:S01]  /*5c160*/  STL.64 [R1+0x1088], R16 ;  /* 0x0010881001007387 */ /* 0x000fe20000100a00 */
[----:B-1----:R-:W-:-:S03]  /*5c170*/  IMAD.WIDE R14, R241, 0x4, R226 ;  /* 0x00000004f10e7825 */ /* 0x002fc600078e02e2 */
[----:B------:R-:W4:Y:S01]  /*5c180*/  LDL.LU.64 R226, [R1+0x1378] ;  /* 0x0013780001e27983 */ /* 0x000f220000300a00 */
[----:B------:R-:W-:-:S03]  /*5c190*/  IMAD.WIDE R148, R241, 0x4, R34 ;  /* 0x00000004f1947825 */ /* 0x000fc600078e0222 */
[----:B------:R-:W-:Y:S04]  /*5c1a0*/  STL.64 [R1+0x1090], R14 ;  /* 0x0010900e01007387 */ /* 0x000fe80000100a00 */
[----:B------:R-:W-:Y:S04]  /*5c1b0*/  STL.64 [R1+0x1098], R148 ;  /* 0x0010989401007387 */ /* 0x000fe80000100a00 */
[----:B------:R-:W-:Y:S01]  /*5c1c0*/  STL.64 [R1+0x1a00], R148 ;  /* 0x001a009401007387 */ /* 0x000fe20000100a00 */
[----:B------:R-:W-:-:S04]  /*5c1d0*/  IMAD.WIDE R238, R241, 0x4, R104 ;  /* 0x00000004f1ee7825 */ /* 0x000fc800078e0268 */
[----:B------:R-:W-:-:S05]  /*5c1e0*/  IMAD.WIDE R12, R241, 0x4, R12 ;  /* 0x00000004f10c7825 */ /* 0x000fca00078e020c */
[----:B------:R1:W-:Y:S04]  /*5c1f0*/  STL.64 [R1+0x10b0], R12 ;  /* 0x0010b00c01007387 */ /* 0x0003e80000100a00 */
[----:B------:R-:W4:Y:S01]  /*5c200*/  LDL.LU.64 R82, [R1+0x1280] ;  /* 0x0012800001527983 */ /* 0x000f220000300a00 */
[----:B------:R-:W-:-:S04]  /*5c210*/  IMAD.WIDE R86, R241, 0x4, R174 ;  /* 0x00000004f1567825 */ /* 0x000fc800078e02ae */
[----:B--2---:R-:W-:-:S05]  /*5c220*/  IMAD.WIDE R10, R241, 0x4, R10 ;  /* 0x00000004f10a7825 */ /* 0x004fca00078e020a */
[----:B------:R2:W-:Y:S04]  /*5c230*/  STL.64 [R1+0x10b8], R10 ;  /* 0x0010b80a01007387 */ /* 0x0005e80000100a00 */
[----:B-1----:R-:W4:Y:S04]  /*5c240*/  LDL.LU.64 R12, [R1+0x1150] ;  /* 0x00115000010c7983 */ /* 0x002f280000300a00 */
[----:B--2---:R-:W2:Y:S01]  /*5c250*/  LDL.LU.64 R10, [R1+0x348] ;  /* 0x00034800010a7983 */ /* 0x004ea20000300a00 */
[----:B---3--:R-:W-:-:S03]  /*5c260*/  IMAD.WIDE R14, R241, 0x4, R78 ;  /* 0x00000004f10e7825 */ /* 0x008fc600078e024e */
[----:B------:R-:W-:Y:S04]  /*5c270*/  STL.64 [R1+0x10a0], R238 ;  /* 0x0010a0ee01007387 */ /* 0x000fe80000100a00 */
[----:B------:R-:W-:Y:S04]  /*5c280*/  STL.64 [R1+0x1a08], R238 ;  /* 0x001a08ee01007387 */ /* 0x000fe80000100a00 */
[----:B------:R4:W-:Y:S04]  /*5c290*/  STL.64 [R1+0x10c0], R14 ;  /* 0x0010c00e01007387 */ /* 0x0009e80000100a00 */
[----:B------:R-:W-:Y:S04]  /*5c2a0*/  STL.64 [R1+0x10a8], R86 ;  /* 0x0010a85601007387 */ /* 0x000fe80000100a00 */
[----:B------:R-:W-:Y:S01]  /*5c2b0*/  STL.64 [R1+0x1a10], R86 ;  /* 0x001a105601007387 */ /* 0x000fe20000100a00 */
[----:B------:R-:W-:-:S04]  /*5c2c0*/  IMAD.WIDE R156, R241, 0x4, R36 ;  /* 0x00000004f19c7825 */ /* 0x000fc800078e0224 */
[----:B----4-:R-:W-:-:S04]  /*5c2d0*/  IMAD.WIDE R14, R241, 0x4, R222 ;  /* 0x00000004f10e7825 */ /* 0x010fc800078e02de */
[----:B------:R-:W-:Y:S01]  /*5c2e0*/  IMAD.MOV.U32 R222, RZ, RZ, R250 ;  /* 0x000000ffffde7224 */ /* 0x000fe200078e00fa */
[----:B------:R1:W-:Y:S01]  /*5c2f0*/  STL.64 [R1+0x10c8], R14 ;  /* 0x0010c80e01007387 */ /* 0x0003e20000100a00 */
[----:B------:R-:W-:-:S03]  /*5c300*/  IMAD.MOV.U32 R223, RZ, RZ, R251 ;  /* 0x000000ffffdf7224 */ /* 0x000fc600078e00fb */
[----:B------:R-:W3:Y:S01]  /*5c310*/  LDL.LU.64 R250, [R1+0x1468] ;  /* 0x0014680001fa7983 */ /* 0x000ee20000300a00 */
[----:B------:R-:W-:-:S03]  /*5c320*/  IMAD.WIDE R238, R241, 0x4, R224 ;  /* 0x00000004f1ee7825 */ /* 0x000fc600078e02e0 */
[----:B------:R-:W4:Y:S04]  /*5c330*/  LDL.LU.64 R78, [R1+0x1390] ;  /* 0x00139000014e7983 */ /* 0x000f280000300a00 */
[----:B------:R-:W-:Y:S04]  /*5c340*/  STL.64 [R1+0x10d0], R238 ;  /* 0x0010d0ee01007387 */ /* 0x000fe80000100a00 */
[----:B------:R-:W-:Y:S04]  /*5c350*/  STL.64 [R1+0x1a20], R238 ;  /* 0x001a20ee01007387 */ /* 0x000fe80000100a00 */
[----:B------:R-:W-:Y:S04]  /*5c360*/  STL.64 [R1+0x10d8], R156 ;  /* 0x0010d89c01007387 */ /* 0x000fe80000100a00 */
[----:B------:R-:W-:Y:S01]  /*5c370*/  STL.64 [R1+0x1a28], R156 ;  /* 0x001a289c01007387 */ /* 0x000fe20000100a00 */
[----:B-1----:R-:W-:-:S05]  /*5c380*/  IMAD.WIDE R14, R241, 0x4, R80 ;  /* 0x00000004f10e7825 */ /* 0x002fca00078e0250 */
[----:B------:R1:W-:Y:S04]  /*5c390*/  STL.64 [R1+0x10f0], R14 ;  /* 0x0010f00e01007387 */ /* 0x0003e80000100a00 */
[----:B------:R-:W4:Y:S04]  /*5c3a0*/  LDL.LU.64 R16, [R1+0x1298] ;  /* 0x0012980001107983 */ /* 0x000f280000300a00 */
[----:B------:R-:W4:Y:S01]  /*5c3b0*/  LDL.LU.64 R80, [R1+0x1170] ;  /* 0x0011700001507983 */ /* 0x000f220000300a00 */
[----:B-1----:R-:W-:-:S05]  /*5c3c0*/  IMAD.WIDE R14, R241, 0x4, R226 ;  /* 0x00000004f10e7825 */ /* 0x002fca00078e02e2 */
[----:B------:R-:W-:Y:S04]  /*5c3d0*/  STL.64 [R1+0x10f8], R14 ;  /* 0x0010f80e01007387 */ /* 0x000fe80000100a00 */
[----:B------:R-:W4:Y:S01]  /*5c3e0*/  LDL.LU.64 R226, [R1+0x338] ;  /* 0x0003380001e27983 */ /* 0x000f220000300a00 */
[----:B------:R-:W-:Y:S02]  /*5c3f0*/  IMAD.MOV.U32 R224, RZ, RZ, R6 ;  /* 0x000000ffffe07224 */ /* 0x000fe400078e0006 */
[----:B------:R-:W-:Y:S02]  /*5c400*/  IMAD.MOV.U32 R225, RZ, RZ, R7 ;  /* 0x000000ffffe17224 */ /* 0x000fe400078e0007 */
[----:B------:R-:W-:-:S04]  /*5c410*/  IMAD.WIDE R6, R241, 0x4, R106 ;  /* 0x00000004f1067825 */ /* 0x000fc800078e026a */
[C---:B------:R-:W-:Y:S01]  /*5c420*/  IMAD.WIDE R84, R241.reuse, 0x4, R176 ;  /* 0x00000004f1547825 */ /* 0x040fe200078e02b0 */
[----:B------:R-:W-:Y:S04]  /*5c430*/  STL.64 [R1+0x10e0], R6 ;  /* 0x0010e00601007387 */ /* 0x000fe80000100a00 */
[----:B------:R1:W-:Y:S04]  /*5c440*/  STL.64 [R1+0x1a30], R6 ;  /* 0x001a300601007387 */ /* 0x0003e80000100a00 */
[----:B------:R-:W-:Y:S04]  /*5c450*/  STL.64 [R1+0x10e8], R84 ;  /* 0x0010e85401007387 */ /* 0x000fe80000100a00 */
[----:B------:R-:W-:Y:S01]  /*5c460*/  STL.64 [R1+0x1a38], R84 ;  /* 0x001a385401007387 */ /* 0x000fe20000100a00 */
[----:B-1----:R-:W-:-:S05]  /*5c470*/  IMAD.WIDE R6, R241, 0x4, R82 ;  /* 0x00000004f1067825 */ /* 0x002fca00078e0252 */
[----:B------:R1:W-:Y:S01]  /*5c480*/  STL.64 [R1+0x1100], R6 ;  /* 0x0011000601007387 */ /* 0x0003e20000100a00 */
[----:B------:R-:W-:-:S04]  /*5c490*/  IMAD.WIDE R150, R241, 0x4, R38 ;  /* 0x00000004f1967825 */ /* 0x000fc800078e0226 */
[----:B-1----:R-:W-:-:S05]  /*5c4a0*/  IMAD.WIDE R6, R241, 0x4, R12 ;  /* 0x00000004f1067825 */ /* 0x002fca00078e020c */
[----:B------:R3:W-:Y:S04]  /*5c4b0*/  STL.64 [R1+0x1108], R6 ;  /* 0x0011080601007387 */ /* 0x0007e80000100a00 */
[----:B------:R-:W4:Y:S01]  /*5c4c0*/  LDL.LU.64 R14, [R1+0x1480] ;  /* 0x00148000010e7983 */ /* 0x000f220000300a00 */
[----:B--2---:R-:W-:-:S03]  /*5c4d0*/  IMAD.WIDE R148, R241, 0x4, R10 ;  /* 0x00000004f1947825 */ /* 0x004fc600078e020a */
[----:B------:R-:W2:Y:S04]  /*5c4e0*/  LDL.LU.64 R12, [R1+0x13a0] ;  /* 0x0013a000010c7983 */ /* 0x000ea80000300a00 */
[----:B------:R-:W-:Y:S04]  /*5c4f0*/  STL.64 [R1+0x1110], R148 ;  /* 0x0011109401007387 */ /* 0x000fe80000100a00 */
[----:B------:R-:W-:Y:S01]  /*5c500*/  STL.64 [R1+0x1a40], R148 ;  /* 0x001a409401007387 */ /* 0x000fe20000100a00 */
[----:B------:R-:W-:-:S04]  /*5c510*/  IMAD.WIDE R174, R241, 0x4, R108 ;  /* 0x00000004f1ae7825 */ /* 0x000fc800078e026c */
[----:B------:R-:W-:-:S04]  /*5c520*/  IMAD.WIDE R82, R241, 0x4, R178 ;  /* 0x00000004f1527825 */ /* 0x000fc800078e02b2 */
[C---:B---3--:R-:W-:Y:S02]  /*5c530*/  IMAD.WIDE R6, R241.reuse, 0x4, R250 ;  /* 0x00000004f1067825 */ /* 0x048fe400078e02fa */
[----:B------:R-:W3:Y:S04]  /*5c540*/  LDL.LU.64 R250, [R1+0x12b8] ;  /* 0x0012b80001fa7983 */ /* 0x000ee80000300a00 */
[----:B------:R-:W-:Y:S04]  /*5c550*/  STL.64 [R1+0x1118], R150 ;  /* 0x0011189601007387 */ /* 0x000fe80000100a00 */
[----:B------:R4:W-:Y:S04]  /*5c560*/  STL.64 [R1+0x1130], R6 ;  /* 0x0011300601007387 */ /* 0x0009e80000100a00 */
[----:B------:R-:W-:Y:S01]  /*5c570*/  STL.64 [R1+0x1a48], R150 ;  /* 0x001a489601007387 */ /* 0x000fe20000100a00 */
[----:B----4-:R-:W-:-:S05]  /*5c580*/  IMAD.WIDE R6, R241, 0x4, R78 ;  /* 0x00000004f1067825 */ /* 0x010fca00078e024e */
[----:B------:R1:W-:Y:S04]  /*5c590*/  STL.64 [R1+0x1138], R6 ;  /* 0x0011380601007387 */ /* 0x0003e80000100a00 */
[----:B------:R-:W4:Y:S04]  /*5c5a0*/  LDL.LU.64 R10, [R1+0x1190] ;  /* 0x00119000010a7983 */ /* 0x000f280000300a00 */
[----:B------:R-:W4:Y:S04]  /*5c5b0*/  LDL.LU.64 R78, [R1+0x328] ;  /* 0x00032800014e7983 */ /* 0x000f280000300a00 */
[----:B------:R-:W-:Y:S04]  /*5c5c0*/  STL.64 [R1+0x1120], R174 ;  /* 0x001120ae01007387 */ /* 0x000fe80000100a00 */
[----:B------:R-:W-:Y:S01]  /*5c5d0*/  STL.64 [R1+0x1a50], R174 ;  /* 0x001a50ae01007387 */ /* 0x000fe20000100a00 */
[----:B-1----:R-:W-:-:S03]  /*5c5e0*/  IMAD.WIDE R6, R241, 0x4, R16 ;  /* 0x00000004f1067825 */ /* 0x002fc600078e0210 */
[----:B------:R-:W-:Y:S04]  /*5c5f0*/  STL.64 [R1+0x1128], R82 ;  /* 0x0011285201007387 */ /* 0x000fe80000100a00 */
[----:B------:R-:W-:Y:S04]  /*5c600*/  STL.64 [R1+0x1a58], R82 ;  /* 0x001a585201007387 */ /* 0x000fe80000100a00 */
[----:B------:R1:W-:Y:S01]  /*5c610*/  STL.64 [R1+0x1140], R6 ;  /* 0x0011400601007387 */ /* 0x0003e20000100a00 */
[----:B------:R-:W-:-:S03]  /*5c620*/  IMAD.WIDE R88, R241, 0x4, R226 ;  /* 0x00000004f1587825 */ /* 0x000fc600078e02e2 */
[----:B------:R-:W4:Y:S01]  /*5c630*/  LDL.LU.64 R226, [R1+0x14a0] ;  /* 0x0014a00001e27983 */ /* 0x000f220000300a00 */
[----:B-1----:R-:W-:-:S05]  /*5c640*/  IMAD.WIDE R6, R241, 0x4, R80 ;  /* 0x00000004f1067825 */ /* 0x002fca00078e0250 */
[----:B------:R1:W-:Y:S01]  /*5c650*/  STL.64 [R1+0x1148], R6 ;  /* 0x0011480601007387 */ /* 0x0003e20000100a00 */
[----:B------:R-:W-:-:S03]  /*5c660*/  IMAD.WIDE R154, R241, 0x4, R40 ;  /* 0x00000004f19a7825 */ /* 0x000fc600078e0228 */
[----:B------:R-:W-:Y:S04]  /*5c670*/  STL.64 [R1+0x1150], R88 ;  /* 0x0011505801007387 */ /* 0x000fe80000100a00 */
[----:B------:R-:W-:Y:S04]  /*5c680*/  STL.64 [R1+0x1a60], R88 ;  /* 0x001a605801007387 */ /* 0x000fe80000100a00 */
[----:B------:R-:W4:Y:S01]  /*5c690*/  LDL.LU.64 R16, [R1+0x13c0] ;  /* 0x0013c00001107983 */ /* 0x000f220000300a00 */
[----:B------:R-:W-:-:S04]  /*5c6a0*/  IMAD.WIDE R172, R241, 0x4, R110 ;  /* 0x00000004f1ac7825 */ /* 0x000fc800078e026e */
[----:B------:R-:W-:-:S04]  /*5c6b0*/  IMAD.WIDE R80, R241, 0x4, R180 ;  /* 0x00000004f1507825 */ /* 0x000fc800078e02b4 */
[----:B-1----:R-:W-:-:S05]  /*5c6c0*/  IMAD.WIDE R6, R241, 0x4, R14 ;  /* 0x00000004f1067825 */ /* 0x002fca00078e020e */
[----:B------:R2:W-:Y:S04]  /*5c6d0*/  STL.64 [R1+0x1170], R6 ;  /* 0x0011700601007387 */ /* 0x0005e80000100a00 */
[----:B------:R-:W-:Y:S04]  /*5c6e0*/  STL.64 [R1+0x1158], R154 ;  /* 0x0011589a01007387 */ /* 0x000fe80000100a00 */
[----:B------:R-:W-:Y:S04]  /*5c6f0*/  STL.64 [R1+0x1a68], R154 ;  /* 0x001a689a01007387 */ /* 0x000fe80000100a00 */
[----:B------:R-:W4:Y:S01]  /*5c700*/  LDL.LU.64 R14, [R1+0x12d0] ;  /* 0x0012d000010e7983 */ /* 0x000f220000300a00 */
[----:B--2---:R-:W-:-:S03]  /*5c710*/  IMAD.WIDE R6, R241, 0x4, R12 ;  /* 0x00000004f1067825 */ /* 0x004fc600078e020c */
[----:B------:R-:W-:Y:S04]  /*5c720*/  STL.64 [R1+0x1160], R172 ;  /* 0x001160ac01007387 */ /* 0x000fe80000100a00 */
[----:B------:R3:W-:Y:S04]  /*5c730*/  STL.64 [R1+0x1178], R6 ;  /* 0x0011780601007387 */ /* 0x0007e80000100a00 */
[----:B------:R-:W-:Y:S04]  /*5c740*/  STL.64 [R1+0x1a70], R172 ;  /* 0x001a70ac01007387 */ /* 0x000fe80000100a00 */
[----:B------:R-:W2:Y:S01]  /*5c750*/  LDL.LU.64 R12, [R1+0x11c8] ;  /* 0x0011c800010c7983 */ /* 0x000ea20000300a00 */
[----:B---3--:R-:W-:-:S03]  /*5c760*/  IMAD.WIDE R6, R241, 0x4, R250 ;  /* 0x00000004f1067825 */ /* 0x008fc600078e02fa */
[----:B------:R-:W3:Y:S04]  /*5c770*/  LDL.LU.64 R250, [R1+0x318] ;  /* 0x0003180001fa7983 */ /* 0x000ee80000300a00 */
[----:B------:R1:W-:Y:S04]  /*5c780*/  STL.64 [R1+0x1180], R6 ;  /* 0x0011800601007387 */ /* 0x0003e80000100a00 */
[----:B------:R-:W-:Y:S04]  /*5c790*/  STL.64 [R1+0x1168], R80 ;  /* 0x0011685001007387 */ /* 0x000fe80000100a00 */
[----:B------:R-:W-:Y:S01]  /*5c7a0*/  STL.64 [R1+0x1a78], R80 ;  /* 0x001a785001007387 */ /* 0x000fe20000100a00 */
[----:B----4-:R-:W-:-:S03]  /*5c7b0*/  IMAD.WIDE R154, R241, 0x4, R10 ;  /* 0x00000004f19a7825 */ /* 0x010fc600078e020a */
[----:B------:R-:W4:Y:S01]  /*5c7c0*/  LDL.LU.64 R10, [R1+0x14b8] ;  /* 0x0014b800010a7983 */ /* 0x000f220000300a00 */
[----:B------:R-:W-:-:S03]  /*5c7d0*/  IMAD.WIDE R234, R241, 0x4, R78 ;  /* 0x00000004f1ea7825 */ /* 0x000fc600078e024e */
[----:B------:R-:W-:Y:S04]  /*5c7e0*/  STL.64 [R1+0x1188], R154 ;  /* 0x0011889a01007387 */ /* 0x000fe80000100a00 */
[----:B------:R-:W-:Y:S04]  /*5c7f0*/  STL.64 [R1+0x1a80], R154 ;  /* 0x001a809a01007387 */ /* 0x000fe80000100a00 */
[----:B------:R-:W-:Y:S04]  /*5c800*/  STL.64 [R1+0x1190], R234 ;  /* 0x001190ea01007387 */ /* 0x000fe80000100a00 */
[----:B------:R-:W-:Y:S01]  /*5c810*/  STL.64 [R1+0x1a88], R234 ;  /* 0x001a88ea01007387 */ /* 0x000fe20000100a00 */
[----:B-1----:R-:W-:-:S03]  /*5c820*/  IMAD.WIDE R6, R241, 0x4, R226 ;  /* 0x00000004f1067825 */ /* 0x002fc600078e02e2 */
[----:B------:R-:W4:Y:S01]  /*5c830*/  LDL.LU.64 R226, [R1+0x13d8] ;  /* 0x0013d80001e27983 */ /* 0x000f220000300a00 */
[----:B------:R-:W-:-:S05]  /*5c840*/  IMAD.WIDE R152, R241, 0x4, R42 ;  /* 0x00000004f1987825 */ /* 0x000fca00078e022a */
[----:B------:R-:W-:Y:S01]  /*5c850*/  STL.64 [R1+0x1198], R152 ;  /* 0x0011989801007387 */ /* 0x000fe20000100a00 */
[----:B------:R-:W-:-:S03]  /*5c860*/  IMAD.WIDE R170, R241, 0x4, R112 ;  /* 0x00000004f1aa7825 */ /* 0x000fc600078e0270 */
[----:B------:R1:W-:Y:S04]  /*5c870*/  STL.64 [R1+0x11b0], R6 ;  /* 0x0011b00601007387 */ /* 0x0003e80000100a00 */
[----:B------:R-:W-:Y:S04]  /*5c880*/  STL.64 [R1+0x1a90], R152 ;  /* 0x001a909801007387 */ /* 0x000fe80000100a00 */
[----:B------:R-:W4:Y:S01]  /*5c890*/  LDL.LU.64 R158, [R1+0x12e8] ;  /* 0x0012e800019e7983 */ /* 0x000f220000300a00 */
[----:B-1----:R-:W-:-:S05]  /*5c8a0*/  IMAD.WIDE R6, R241, 0x4, R16 ;  /* 0x00000004f1067825 */ /* 0x002fca00078e0210 */
[----:B------:R1:W-:Y:S04]  /*5c8b0*/  STL.64 [R1+0x11b8], R6 ;  /* 0x0011b80601007387 */ /* 0x0003e80000100a00 */
[----:B------:R-:W-:Y:S04]  /*5c8c0*/  STL.64 [R1+0x11a0], R170 ;  /* 0x0011a0aa01007387 */ /* 0x000fe80000100a00 */
[----:B------:R-:W-:Y:S04]  /*5c8d0*/  STL.64 [R1+0x1a98], R170 ;  /* 0x001a98aa01007387 */ /* 0x000fe80000100a00 */
[----:B------:R-:W4:Y:S01]  /*5c8e0*/  LDL.LU.64 R18, [R1+0x4e8] ;  /* 0x0004e80001127983 */ /* 0x000f220000300a00 */
[----:B------:R-:W-:-:S03]  /*5c8f0*/  IMAD.WIDE R78, R241, 0x4, R182 ;  /* 0x00000004f14e7825 */ /* 0x000fc600078e02b6 */
[----:B------:R-:W4:Y:S01]  /*5c900*/  LDL.LU.64 R16, [R1+0x1208] ;  /* 0x0012080001107983 */ /* 0x000f220000300a00 */
[----:B-1----:R-:W-:-:S05]  /*5c910*/  IMAD.WIDE R6, R241, 0x4, R14 ;  /* 0x00000004f1067825 */ /* 0x002fca00078e020e */
[----:B------:R4:W-:Y:S04]  /*5c920*/  STL.64 [R1+0x11c0], R6 ;  /* 0x0011c00601007387 */ /* 0x0009e80000100a00 */
[----:B------:R-:W4:Y:S04]  /*5c930*/  LDL.LU.64 R14, [R1+0x308] ;  /* 0x00030800010e7983 */ /* 0x000f280000300a00 */
[----:B------:R-:W-:Y:S01]  /*5c940*/  STL.64 [R1+0x11a8], R78 ;  /* 0x0011a84e01007387 */ /* 0x000fe20000100a00 */
[----:B--2---:R-:W-:-:S03]  /*5c950*/  IMAD.WIDE R88, R241, 0x4, R12 ;  /* 0x00000004f1587825 */ /* 0x004fc600078e020c */
[----:B------:R-:W-:Y:S04]  /*5c960*/  STL.64 [R1+0x1aa0], R78 ;  /* 0x001aa04e01007387 */ /* 0x000fe80000100a00 */
[----:B------:R-:W2:Y:S04]  /*5c970*/  LDL.LU.64 R12, [R1+0x14e0] ;  /* 0x0014e000010c7983 */ /* 0x000ea80000300a00 */
[----:B------:R-:W-:Y:S04]  /*5c980*/  STL.64 [R1+0x11c8], R88 ;  /* 0x0011c85801007387 */ /* 0x000fe80000100a00 */
[----:B------:R-:W-:Y:S01]  /*5c990*/  STL.64 [R1+0x1aa8], R88 ;  /* 0x001aa85801007387 */ /* 0x000fe20000100a00 */
[----:B---3--:R-:W-:-:S05]  /*5c9a0*/  IMAD.WIDE R218, R241, 0x4, R250 ;  /* 0x00000004f1da7825 */ /* 0x008fca00078e02fa */
[----:B------:R-:W-:Y:S01]  /*5c9b0*/  STL.64 [R1+0x11d0], R218 ;  /* 0x0011d0da01007387 */ /* 0x000fe20000100a00 */
[----:B------:R-:W-:-:S03]  /*5c9c0*/  IMAD.WIDE R250, R241, 0x4, R44 ;  /* 0x00000004f1fa7825 */ /* 0x000fc600078e022c */
[----:B------:R-:W-:Y:S01]  /*5c9d0*/  STL.64 [R1+0x1ab0], R218 ;  /* 0x001ab0da01007387 */ /* 0x000fe20000100a00 */
[----:B----4-:R-:W-:Y:S01]  /*5c9e0*/  IMAD.WIDE R6, R241, 0x4, R10 ;  /* 0x00000004f1067825 */ /* 0x010fe200078e020a */
[----:B------:R-:W-:-:S03]  /*5c9f0*/  MOV R10, R224 ;  /* 0x000000e0000a7202 */ /* 0x000fc60000000f00 */
[----:B------:R-:W-:Y:S01]  /*5ca00*/  IMAD.MOV.U32 R11, RZ, RZ, R225 ;  /* 0x000000ffff0b7224 */ /* 0x000fe200078e00e1 */
[----:B------:R1:W-:Y:S04]  /*5ca10*/  STL.64 [R1+0x11f0], R6 ;  /* 0x0011f00601007387 */ /* 0x0003e80000100a00 */
[----:B------:R-:W3:Y:S04]  /*5ca20*/  LDL.LU.64 R224, [R1+0x1408] ;  /* 0x0014080001e07983 */ /* 0x000ee80000300a00 */
        /* <DEDUP_REMOVED lines=8> */
[----:B------:R-:W-:Y:S01]  /*5cab0*/  STL.64 [R1+0x1ac0], R112 ;  /* 0x001ac07001007387 */ /* 0x000fe20000100a00 */
[----:B-1----:R-:W-:-:S05]  /*5cac0*/  IMAD.WIDE R6, R241, 0x4, R158 ;  /* 0x00000004f1067825 */ /* 0x002fca00078e029e */
[----:B------:R2:W-:Y:S04]  /*5cad0*/  STL.64 [R1+0x1200], R6 ;  /* 0x0012000601007387 */ /* 0x0005e80000100a00 */
[----:B------:R-:W-:Y:S04]  /*5cae0*/  STL.64 [R1+0x11e8], R42 ;  /* 0x0011e82a01007387 */ /* 0x000fe80000100a00 */
[----:B------:R-:W-:Y:S01]  /*5caf0*/  STL.64 [R1+0x1ac8], R42 ;  /* 0x001ac82a01007387 */ /* 0x000fe20000100a00 */
[----:B------:R-:W-:-:S03]  /*5cb00*/  IMAD.WIDE R86, R241, 0x4, R18 ;  /* 0x00000004f1567825 */ /* 0x000fc600078e0212 */
[----:B------:R-:W4:Y:S01]  /*5cb10*/  LDL.LU.64 R158, [R1+0x1270] ;  /* 0x00127000019e7983 */ /* 0x000f220000300a00 */
[----:B------:R-:W-:-:S04]  /*5cb20*/  IMAD.WIDE R82, R241, 0x4, R16 ;  /* 0x00000004f1527825 */ /* 0x000fc800078e0210 */
[----:B------:R-:W-:-:S04]  /*5cb30*/  IMAD.WIDE R184, R241, 0x4, R46 ;  /* 0x00000004f1b87825 */ /* 0x000fc800078e022e */
[----:B------:R-:W-:-:S04]  /*5cb40*/  IMAD.WIDE R110, R241, 0x4, R116 ;  /* 0x00000004f16e7825 */ /* 0x000fc800078e0274 */
[C---:B------:R-:W-:Y:S02]  /*5cb50*/  IMAD.WIDE R90, R241.reuse, 0x4, R14 ;  /* 0x00000004f15a7825 */ /* 0x040fe400078e020e */
[----:B------:R-:W4:Y:S04]  /*5cb60*/  LDL.LU.64 R14, [R1+0x2f8] ;  /* 0x0002f800010e7983 */ /* 0x000f280000300a00 */
[----:B------:R-:W-:Y:S04]  /*5cb70*/  STL.64 [R1+0x918], R86 ;  /* 0x0009185601007387 */ /* 0x000fe80000100a00 */
[----:B------:R-:W-:Y:S01]  /*5cb80*/  STL.64 [R1+0x1ad0], R86 ;  /* 0x001ad05601007387 */ /* 0x000fe20000100a00 */
[----:B--2---:R-:W-:-:S03]  /*5cb90*/  IMAD.WIDE R6, R241, 0x4, R12 ;  /* 0x00000004f1067825 */ /* 0x004fc600078e020c */
[----:B------:R-:W-:Y:S04]  /*5cba0*/  STL.64 [R1+0x1208], R82 ;  /* 0x0012085201007387 */ /* 0x000fe80000100a00 */
[----:B------:R-:W-:Y:S04]  /*5cbb0*/  STL.64 [R1+0x1ae0], R82 ;  /* 0x001ae05201007387 */ /* 0x000fe80000100a00 */
[----:B------:R-:W-:Y:S04]  /*5cbc0*/  STL.64 [R1+0x1210], R90 ;  /* 0x0012105a01007387 */ /* 0x000fe80000100a00 */
[----:B------:R-:W-:Y:S04]  /*5cbd0*/  STL.64 [R1+0x1ae8], R90 ;  /* 0x001ae85a01007387 */ /* 0x000fe80000100a00 */
[----:B------:R-:W2:Y:S04]  /*5cbe0*/  LDL.LU.64 R12, [R1+0x14e8] ;  /* 0x0014e800010c7983 */ /* 0x000ea80000300a00 */
[----:B------:R3:W-:Y:S04]  /*5cbf0*/  STL.64 [R1+0x1258], R6 ;  /* 0x0012580601007387 */ /* 0x0007e80000100a00 */
[----:B------:R-:W-:Y:S04]  /*5cc00*/  STL.64 [R1+0x1218], R184 ;  /* 0x001218b801007387 */ /* 0x000fe80000100a00 */
[----:B------:R-:W-:Y:S01]  /*5cc10*/  STL.64 [R1+0x1af0], R184 ;  /* 0x001af0b801007387 */ /* 0x000fe20000100a00 */
[----:B---3--:R-:W-:-:S03]  /*5cc20*/  IMAD.WIDE R6, R241, 0x4, R224 ;  /* 0x00000004f1067825 */ /* 0x008fc600078e02e0 */
[----:B------:R-:W3:Y:S04]  /*5cc30*/  LDL.LU.64 R224, [R1+0x1418] ;  /* 0x0014180001e07983 */ /* 0x000ee80000300a00 */
[----:B------:R-:W-:Y:S04]  /*5cc40*/  STL.64 [R1+0x1220], R110 ;  /* 0x0012206e01007387 */ /* 0x000fe80000100a00 */
[----:B------:R2:W-:Y:S04]  /*5cc50*/  STL.64 [R1+0x1260], R6 ;  /* 0x0012600601007387 */ /* 0x0005e80000100a00 */
[----:B------:R-:W-:Y:S04]  /*5cc60*/  STL.64 [R1+0x1af8], R110 ;  /* 0x001af86e01007387 */ /* 0x000fe80000100a00 */
[----:B------:R-:W3:Y:S04]  /*5cc70*/  LDL.LU.64 R18, [R1+0x1338] ;  /* 0x0013380001127983 */ /* 0x000ee80000300a00 */
[----:B------:R-:W3:Y:S01]  /*5cc80*/  LDL.LU.64 R16, [R1+0x12b0] ;  /* 0x0012b00001107983 */ /* 0x000ee20000300a00 */
[----:B----4-:R-:W-:-:S04]  /*5cc90*/  IMAD.WIDE R112, R241, 0x4, R226 ;  /* 0x00000004f1707825 */ /* 0x010fc800078e02e2 */
[----:B------:R-:W-:Y:S02]  /*5cca0*/  IMAD.MOV.U32 R226, RZ, RZ, R230 ;  /* 0x000000ffffe27224 */ /* 0x000fe400078e00e6 */
[----:B------:R-:W-:Y:S02]  /*5ccb0*/  IMAD.MOV.U32 R227, RZ, RZ, R231 ;  /* 0x000000ffffe37224 */ /* 0x000fe400078e00e7 */
[----:B------:R-:W-:Y:S02]  /*5ccc0*/  IMAD.MOV.U32 R230, RZ, RZ, R236 ;  /* 0x000000ffffe67224 */ /* 0x000fe400078e00ec */
[----:B------:R-:W-:Y:S02]  /*5ccd0*/  IMAD.MOV.U32 R231, RZ, RZ, R237 ;  /* 0x000000ffffe77224 */ /* 0x000fe400078e00ed */
[----:B------:R-:W-:Y:S02]  /*5cce0*/  IMAD.MOV.U32 R236, RZ, RZ, R8 ;  /* 0x000000ffffec7224 */ /* 0x000fe400078e0008 */
[----:B------:R-:W-:-:S02]  /*5ccf0*/  IMAD.MOV.U32 R237, RZ, RZ, R9 ;  /* 0x000000ffffed7224 */ /* 0x000fc400078e0009 */
[----:B------:R-:W4:Y:S01]  /*5cd00*/  LDL.LU.64 R8, [R1+0x2e8] ;  /* 0x0002e80001087983 */ /* 0x000f220000300a00 */
[----:B------:R-:W-:-:S05]  /*5cd10*/  IMAD.WIDE R40, R241, 0x4, R186 ;  /* 0x00000004f1287825 */ /* 0x000fca00078e02ba */
[----:B------:R-:W-:Y:S04]  /*5cd20*/  STL.64 [R1+0x1250], R40 ;  /* 0x0012502801007387 */ /* 0x000fe80000100a00 */
[----:B------:R-:W-:Y:S01]  /*5cd30*/  STL.64 [R1+0x1b00], R40 ;  /* 0x001b002801007387 */ /* 0x000fe20000100a00 */
[----:B------:R-:W-:-:S04]  /*5cd40*/  IMAD.WIDE R182, R241, 0x4, R48 ;  /* 0x00000004f1b67825 */ /* 0x000fc800078e0230 */
[----:B------:R-:W-:-:S04]  /*5cd50*/  IMAD.WIDE R174, R241, 0x4, R158 ;  /* 0x00000004f1ae7825 */ /* 0x000fc800078e029e */
[----:B------:R-:W-:-:S04]  /*5cd60*/  IMAD.WIDE R108, R241, 0x4, R118 ;  /* 0x00000004f16c7825 */ /* 0x000fc800078e0276 */
[----:B------:R-:W-:-:S04]  /*5cd70*/  IMAD.WIDE R38, R241, 0x4, R188 ;  /* 0x00000004f1267825 */ /* 0x000fc800078e02bc */
[C---:B------:R-:W-:Y:S02]  /*5cd80*/  IMAD.WIDE R228, R241.reuse, 0x4, R14 ;  /* 0x00000004f1e47825 */ /* 0x040fe400078e020e */
[----:B------:R-:W4:Y:S04]  /*5cd90*/  LDL.LU.64 R14, [R1+0x14f0] ;  /* 0x0014f000010e7983 */ /* 0x000f280000300a00 */
[----:B------:R-:W-:Y:S04]  /*5cda0*/  STL.64 [R1+0x1268], R112 ;  /* 0x0012687001007387 */ /* 0x000fe80000100a00 */
[----:B------:R-:W-:Y:S04]  /*5cdb0*/  STL.64 [R1+0x1b08], R112 ;  /* 0x001b087001007387 */ /* 0x000fe80000100a00 */
[----:B------:R-:W-:Y:S04]  /*5cdc0*/  STL.64 [R1+0x1270], R174 ;  /* 0x001270ae01007387 */ /* 0x000fe80000100a00 */
[----:B------:R-:W-:Y:S04]  /*5cdd0*/  STL.64 [R1+0x1b10], R174 ;  /* 0x001b10ae01007387 */ /* 0x000fe80000100a00 */
[----:B------:R-:W-:Y:S04]  /*5cde0*/  STL.64 [R1+0x1278], R228 ;  /* 0x001278e401007387 */ /* 0x000fe80000100a00 */
[----:B------:R-:W-:Y:S01]  /*5cdf0*/  STL.64 [R1+0x1b18], R228 ;  /* 0x001b18e401007387 */ /* 0x000fe20000100a00 */
[----:B--2---:R-:W-:-:S03]  /*5ce00*/  IMAD.WIDE R6, R241, 0x4, R12 ;  /* 0x00000004f1067825 */ /* 0x004fc600078e020c */
        /* <DEDUP_REMOVED lines=9> */
[----:B------:R-:W-:Y:S01]  /*5cea0*/  STL.64 [R1+0x1290], R38 ;  /* 0x0012902601007387 */ /* 0x000fe20000100a00 */
[----:B------:R-:W-:-:S03]  /*5ceb0*/  IMAD.WIDE R150, R241, 0x4, R16 ;  /* 0x00000004f1967825 */ /* 0x000fc600078e0210 */
[----:B------:R-:W-:Y:S04]  /*5cec0*/  STL.64 [R1+0x1b30], R38 ;  /* 0x001b302601007387 */ /* 0x000fe80000100a00 */
[----:B------:R-:W3:Y:S01]  /*5ced0*/  LDL.LU.64 R16, [R1+0x12f0] ;  /* 0x0012f00001107983 */ /* 0x000ee20000300a00 */
[----:B----4-:R-:W-:-:S03]  /*5cee0*/  IMAD.WIDE R94, R241, 0x4, R8 ;  /* 0x00000004f15e7825 */ /* 0x010fc600078e0208 */
[----:B------:R-:W4:Y:S01]  /*5cef0*/  LDL.LU.64 R8, [R1+0x2d8] ;  /* 0x0002d80001087983 */ /* 0x000f220000300a00 */
[----:B------:R-:W-:-:S04]  /*5cf00*/  IMAD.WIDE R250, R241, 0x4, R18 ;  /* 0x00000004f1fa7825 */ /* 0x000fc800078e0212 */
[C---:B------:R-:W-:Y:S01]  /*5cf10*/  IMAD.WIDE R180, R241.reuse, 0x4, R50 ;  /* 0x00000004f1b47825 */ /* 0x040fe200078e0232 */
[----:B------:R-:W-:Y:S04]  /*5cf20*/  STL.64 [R1+0x12a8], R250 ;  /* 0x0012a8fa01007387 */ /* 0x000fe80000100a00 */
[----:B------:R-:W-:Y:S04]  /*5cf30*/  STL.64 [R1+0x1b38], R250 ;  /* 0x001b38fa01007387 */ /* 0x000fe80000100a00 */
[----:B------:R-:W-:Y:S04]  /*5cf40*/  STL.64 [R1+0x12b0], R150 ;  /* 0x0012b09601007387 */ /* 0x000fe80000100a00 */
[----:B------:R-:W-:Y:S04]  /*5cf50*/  STL.64 [R1+0x1b40], R150 ;  /* 0x001b409601007387 */ /* 0x000fe80000100a00 */
[----:B------:R-:W-:Y:S04]  /*5cf60*/  STL.64 [R1+0x12b8], R94 ;  /* 0x0012b85e01007387 */ /* 0x000fe80000100a00 */
[----:B------:R-:W-:Y:S01]  /*5cf70*/  STL.64 [R1+0x1b48], R94 ;  /* 0x001b485e01007387 */ /* 0x000fe20000100a00 */
[----:B------:R-:W-:-:S03]  /*5cf80*/  IMAD.WIDE R106, R241, 0x4, R120 ;  /* 0x00000004f16a7825 */ /* 0x000fc600078e0278 */
[----:B------:R-:W-:Y:S04]  /*5cf90*/  STL.64 [R1+0x12c0], R180 ;  /* 0x0012c0b401007387 */ /* 0x000fe80000100a00 */
[----:B------:R-:W-:Y:S01]  /*5cfa0*/  STL.64 [R1+0x1b50], R180 ;  /* 0x001b50b401007387 */ /* 0x000fe20000100a00 */
[----:B------:R-:W-:-:S04]  /*5cfb0*/  IMAD.WIDE R36, R241, 0x4, R190 ;  /* 0x00000004f1247825 */ /* 0x000fc800078e02be */
[----:B-1----:R-:W-:-:S05]  /*5cfc0*/  IMAD.WIDE R6, R241, 0x4, R14 ;  /* 0x00000004f1067825 */ /* 0x002fca00078e020e */
[----:B------:R1:W-:Y:S04]  /*5cfd0*/  STL.64 [R1+0x12d8], R6 ;  /* 0x0012d80601007387 */ /* 0x0003e80000100a00 */
[----:B------:R-:W1:Y:S04]  /*5cfe0*/  LDL.LU.64 R14, [R1+0x14f8] ;  /* 0x0014f800010e7983 */ /* 0x000e680000300a00 */
[----:B------:R-:W4:Y:S04]  /*5cff0*/  LDL.LU.64 R158, [R1+0x1450] ;  /* 0x00145000019e7983 */ /* 0x000f280000300a00 */
[----:B------:R-:W-:Y:S04]  /*5d000*/  STL.64 [R1+0x12c8], R106 ;  /* 0x0012c86a01007387 */ /* 0x000fe80000100a00 */
[----:B------:R-:W-:Y:S01]  /*5d010*/  STL.64 [R1+0x1b58], R106 ;  /* 0x001b586a01007387 */ /* 0x000fe20000100a00 */
[----:B--2---:R-:W-:Y:S01]  /*5d020*/  IMAD.WIDE R228, R241, 0x4, R12 ;  /* 0x00000004f1e47825 */ /* 0x004fe200078e020c */
[----:B------:R-:W-:-:S03]  /*5d030*/  MOV R12, R10 ;  /* 0x0000000a000c7202 */ /* 0x000fc60000000f00 */
[----:B------:R-:W-:Y:S02]  /*5d040*/  IMAD.MOV.U32 R13, RZ, RZ, R11 ;  /* 0x000000ffff0d7224 */ /* 0x000fe400078e000b */
[----:B------:R-:W-:Y:S02]  /*5d050*/  IMAD.MOV.U32 R10, RZ, RZ, R222 ;  /* 0x000000ffff0a7224 */ /* 0x000fe400078e00de */
[----:B------:R-:W-:Y:S02]  /*5d060*/  IMAD.MOV.U32 R11, RZ, RZ, R223 ;  /* 0x000000ffff0b7224 */ /* 0x000fe400078e00df */
[----:B------:R-:W2:Y:S04]  /*5d070*/  LDL.LU.64 R222, [R1+0x1368] ;  /* 0x0013680001de7983 */ /* 0x000ea80000300a00 */
[----:B------:R-:W2:Y:S01]  /*5d080*/  LDL.LU.64 R18, [R1+0x1330] ;  /* 0x0013300001127983 */ /* 0x000ea20000300a00 */
[----:B---3--:R-:W-:-:S04]  /*5d090*/  IMAD.WIDE R218, R241, 0x4, R224 ;  /* 0x00000004f1da7825 */ /* 0x008fc800078e02e0 */
[----:B------:R-:W-:Y:S02]  /*5d0a0*/  IMAD.MOV.U32 R224, RZ, RZ, R230 ;  /* 0x000000ffffe07224 */ /* 0x000fe400078e00e6 */
[----:B------:R-:W-:Y:S02]  /*5d0b0*/  IMAD.MOV.U32 R225, RZ, RZ, R231 ;  /* 0x000000ffffe17224 */ /* 0x000fe400078e00e7 */
[----:B------:R-:W3:Y:S04]  /*5d0c0*/  LDL.LU.64 R230, [R1+0x2c8] ;  /* 0x0002c80001e67983 */ /* 0x000ee80000300a00 */
[----:B------:R-:W-:Y:S04]  /*5d0d0*/  STL.64 [R1+0x12d0], R36 ;  /* 0x0012d02401007387 */ /* 0x000fe80000100a00 */
[----:B------:R-:W-:Y:S04]  /*5d0e0*/  STL.64 [R1+0x1b60], R36 ;  /* 0x001b602401007387 */ /* 0x000fe80000100a00 */
[----:B------:R-:W-:Y:S04]  /*5d0f0*/  STL.64 [R1+0x12e0], R228 ;  /* 0x0012e0e401007387 */ /* 0x000fe80000100a00 */
[----:B------:R3:W-:Y:S01]  /*5d100*/  STL.64 [R1+0x1b68], R228 ;  /* 0x001b68e401007387 */ /* 0x0007e20000100a00 */
[----:B----4-:R-:W-:-:S03]  /*5d110*/  IMAD.WIDE R92, R241, 0x4, R8 ;  /* 0x00000004f15c7825 */ /* 0x010fc600078e0208 */
[----:B------:R-:W4:Y:S01]  /*5d120*/  LDL.LU.64 R8, [R1+0x1500] ;  /* 0x0015000001087983 */ /* 0x000f220000300a00 */
[----:B------:R-:W-:-:S03]  /*5d130*/  IMAD.WIDE R148, R241, 0x4, R16 ;  /* 0x00000004f1947825 */ /* 0x000fc600078e0210 */
[----:B------:R-:W4:Y:S01]  /*5d140*/  LDL.LU.64 R16, [R1+0x1460] ;  /* 0x0014600001107983 */ /* 0x000f220000300a00 */
[----:B------:R-:W-:-:S03]  /*5d150*/  IMAD.WIDE R178, R241, 0x4, R52 ;  /* 0x00000004f1b27825 */ /* 0x000fc600078e0234 */
[----:B------:R-:W-:Y:S04]  /*5d160*/  STL.64 [R1+0x12e8], R218 ;  /* 0x0012e8da01007387 */ /* 0x000fe80000100a00 */
[----:B------:R-:W-:Y:S01]  /*5d170*/  STL.64 [R1+0x1b70], R218 ;  /* 0x001b70da01007387 */ /* 0x000fe20000100a00 */
[----:B------:R-:W-:-:S03]  /*5d180*/  IMAD.WIDE R104, R241, 0x4, R122 ;  /* 0x00000004f1687825 */ /* 0x000fc600078e027a */
[----:B------:R-:W-:Y:S04]  /*5d190*/  STL.64 [R1+0x12f0], R148 ;  /* 0x0012f09401007387 */ /* 0x000fe80000100a00 */
[----:B------:R-:W-:Y:S04]  /*5d1a0*/  STL.64 [R1+0x1b78], R148 ;  /* 0x001b789401007387 */ /* 0x000fe80000100a00 */
[----:B------:R-:W-:Y:S04]  /*5d1b0*/  STL.64 [R1+0x12f8], R92 ;  /* 0x0012f85c01007387 */ /* 0x000fe80000100a00 */
[----:B------:R-:W-:Y:S01]  /*5d1c0*/  STL.64 [R1+0x1b80], R92 ;  /* 0x001b805c01007387 */ /* 0x000fe20000100a00 */
[----:B------:R-:W-:-:S04]  /*5d1d0*/  IMAD.WIDE R34, R241, 0x4, R192 ;  /* 0x00000004f1227825 */ /* 0x000fc800078e02c0 */
[C---:B-1----:R-:W-:Y:S02]  /*5d1e0*/  IMAD.WIDE R6, R241.reuse, 0x4, R14 ;  /* 0x00000004f1067825 */ /* 0x042fe400078e020e */
[----:B------:R-:W4:Y:S02]  /*5d1f0*/  LDL.LU.64 R14, [R1+0x1388] ;  /* 0x00138800010e7983 */ /* 0x000f240000300a00 */
[C---:B------:R-:W-:Y:S02]  /*5d200*/  IMAD.WIDE R174, R241.reuse, 0x4, R158 ;  /* 0x00000004f1ae7825 */ /* 0x040fe400078e029e */
[----:B------:R-:W-:Y:S04]  /*5d210*/  STL.64 [R1+0x1300], R178 ;  /* 0x001300b201007387 */ /* 0x000fe80000100a00 */
[----:B------:R1:W-:Y:S04]  /*5d220*/  STL.64 [R1+0x1318], R6 ;  /* 0x0013180601007387 */ /* 0x0003e80000100a00 */
[----:B------:R-:W-:Y:S04]  /*5d230*/  STL.64 [R1+0x1308], R104 ;  /* 0x0013086801007387 */ /* 0x000fe80000100a00 */
[----:B------:R-:W1:Y:S01]  /*5d240*/  LDL.LU.64 R158, [R1+0x1370] ;  /* 0x00137000019e7983 */ /* 0x000e620000300a00 */
[----:B--2---:R-:W-:-:S03]  /*5d250*/  IMAD.WIDE R88, R241, 0x4, R222 ;  /* 0x00000004f1587825 */ /* 0x004fc600078e02de */
[----:B------:R-:W2:Y:S01]  /*5d260*/  LDL.LU.64 R222, [R1+0x2b8] ;  /* 0x0002b80001de7983 */ /* 0x000ea20000300a00 */
[----:B------:R-:W-:-:S03]  /*5d270*/  IMAD.WIDE R84, R241, 0x4, R18 ;  /* 0x00000004f1547825 */ /* 0x000fc600078e0212 */
[----:B------:R-:W-:Y:S04]  /*5d280*/  STL.64 [R1+0x1310], R34 ;  /* 0x0013102201007387 */ /* 0x000fe80000100a00 */
[----:B------:R-:W-:Y:S01]  /*5d290*/  STL.64 [R1+0x1320], R174 ;  /* 0x001320ae01007387 */ /* 0x000fe20000100a00 */
[----:B---3--:R-:W-:-:S03]  /*5d2a0*/  IMAD.WIDE R220, R241, 0x4, R230 ;  /* 0x00000004f1dc7825 */ /* 0x008fc600078e02e6 */
[----:B------:R-:W3:Y:S04]  /*5d2b0*/  LDL.LU.64 R230, [R1+0x1518] ;  /* 0x0015180001e67983 */ /* 0x000ee80000300a00 */
[----:B------:R-:W3:Y:S04]  /*5d2c0*/  LDL.LU.64 R18, [R1+0x1478] ;  /* 0x0014780001127983 */ /* 0x000ee80000300a00 */
[----:B------:R-:W-:Y:S04]  /*5d2d0*/  STL.64 [R1+0x1328], R88 ;  /* 0x0013285801007387 */ /* 0x000fe80000100a00 */
[----:B------:R-:W-:Y:S04]  /*5d2e0*/  STL.64 [R1+0x1330], R84 ;  /* 0x0013305401007387 */ /* 0x000fe80000100a00 */
        /* <DEDUP_REMOVED lines=9> */
[----:B------:R4:W-:Y:S04]  /*5d380*/  STL.64 [R1+0x1358], R228 ;  /* 0x001358e401007387 */ /* 0x0009e80000100a00 */
[----:B------:R-:W4:Y:S01]  /*5d390*/  LDL.LU.64 R16, [R1+0x13b0] ;  /* 0x0013b00001107983 */ /* 0x000f220000300a00 */
[----:B------:R-:W-:-:S04]  /*5d3a0*/  IMAD.WIDE R124, R241, 0x4, R56 ;  /* 0x00000004f17c7825 */ /* 0x000fc800078e0238 */
[----:B------:R-:W-:-:S04]  /*5d3b0*/  IMAD.WIDE R100, R241, 0x4, R126 ;  /* 0x00000004f1647825 */ /* 0x000fc800078e027e */
[C---:B------:R-:W-:Y:S02]  /*5d3c0*/  IMAD.WIDE R78, R241.reuse, 0x4, R14 ;  /* 0x00000004f14e7825 */ /* 0x040fe400078e020e */
[----:B------:R-:W4:Y:S04]  /*5d3d0*/  LDL.LU.64 R14, [R1+0x2b0] ;  /* 0x0002b000010e7983 */ /* 0x000f280000300a00 */
[----:B------:R-:W-:Y:S04]  /*5d3e0*/  STL.64 [R1+0x1350], R32 ;  /* 0x0013502001007387 */ /* 0x000fe80000100a00 */
[----:B------:R-:W-:Y:S01]  /*5d3f0*/  STL.64 [R1+0x1360], R112 ;  /* 0x0013607001007387 */ /* 0x000fe20000100a00 */
[----:B-1----:R-:W-:-:S04]  /*5d400*/  IMAD.WIDE R6, R241, 0x4, R158 ;  /* 0x00000004f1067825 */ /* 0x002fc800078e029e */
[C---:B--2---:R-:W-:Y:S02]  /*5d410*/  IMAD.WIDE R194, R241.reuse, 0x4, R222 ;  /* 0x00000004f1c27825 */ /* 0x044fe400078e02de */
[----:B------:R-:W2:Y:S04]  /*5d420*/  LDL.LU.64 R222, [R1+0x1520] ;  /* 0x0015200001de7983 */ /* 0x000ea80000300a00 */
[----:B------:R-:W2:Y:S04]  /*5d430*/  LDL.LU.64 R158, [R1+0x1498] ;  /* 0x00149800019e7983 */ /* 0x000ea80000300a00 */
[----:B------:R-:W-:Y:S04]  /*5d440*/  STL.64 [R1+0x1368], R78 ;  /* 0x0013684e01007387 */ /* 0x000fe80000100a00 */
[----:B------:R-:W-:Y:S04]  /*5d450*/  STL.64 [R1+0x1370], R6 ;  /* 0x0013700601007387 */ /* 0x000fe80000100a00 */
[----:B------:R-:W-:Y:S01]  /*5d460*/  STL.64 [R1+0x1378], R194 ;  /* 0x001378c201007387 */ /* 0x000fe20000100a00 */
[----:B---3--:R-:W-:-:S03]  /*5d470*/  IMAD.WIDE R36, R241, 0x4, R230 ;  /* 0x00000004f1247825 */ /* 0x008fc600078e02e6 */
[----:B------:R-:W3:Y:S01]  /*5d480*/  LDL.LU.64 R230, [R1+0x13f0] ;  /* 0x0013f00001e67983 */ /* 0x000ee20000300a00 */
[----:B------:R-:W-:-:S03]  /*5d490*/  IMAD.WIDE R40, R241, 0x4, R18 ;  /* 0x00000004f1287825 */ /* 0x000fc600078e0212 */
[----:B------:R-:W-:Y:S04]  /*5d4a0*/  STL.64 [R1+0x1380], R124 ;  /* 0x0013807c01007387 */ /* 0x000fe80000100a00 */
[----:B------:R-:W-:Y:S04]  /*5d4b0*/  STL.64 [R1+0x1388], R100 ;  /* 0x0013886401007387 */ /* 0x000fe80000100a00 */
[----:B------:R1:W-:Y:S04]  /*5d4c0*/  STL.64 [R1+0x1398], R36 ;  /* 0x0013982401007387 */ /* 0x0003e80000100a00 */
[----:B------:R-:W3:Y:S01]  /*5d4d0*/  LDL.LU.64 R18, [R1+0x1400] ;  /* 0x0014000001127983 */ /* 0x000ee20000300a00 */
[----:B----4-:R-:W-:-:S03]  /*5d4e0*/  IMAD.WIDE R170, R241, 0x4, R8 ;  /* 0x00000004f1aa7825 */ /* 0x010fc600078e0208 */
[----:B------:R-:W4:Y:S01]  /*5d4f0*/  LDL.LU.64 R8, [R1+0x2a8] ;  /* 0x0002a80001087983 */ /* 0x000f220000300a00 */
[----:B------:R-:W-:-:S05]  /*5d500*/  IMAD.WIDE R30, R241, 0x4, R196 ;  /* 0x00000004f11e7825 */ /* 0x000fca00078e02c4 */
[----:B------:R-:W-:Y:S01]  /*5d510*/  STL.64 [R1+0x1390], R30 ;  /* 0x0013901e01007387 */ /* 0x000fe20000100a00 */
[----:B------:R-:W-:-:S03]  /*5d520*/  IMAD.WIDE R122, R241, 0x4, R58 ;  /* 0x00000004f17a7825 */ /* 0x000fc600078e023a */
[----:B------:R-:W-:Y:S01]  /*5d530*/  STL.64 [R1+0x13a0], R40 ;  /* 0x0013a02801007387 */ /* 0x000fe20000100a00 */
[----:B------:R-:W-:-:S04]  /*5d540*/  IMAD.WIDE R98, R241, 0x4, R128 ;  /* 0x00000004f1627825 */ /* 0x000fc800078e0280 */
[C---:B------:R-:W-:Y:S02]  /*5d550*/  IMAD.WIDE R156, R241.reuse, 0x4, R16 ;  /* 0x00000004f19c7825 */ /* 0x040fe400078e0210 */
[----:B------:R-:W4:Y:S02]  /*5d560*/  LDL.LU.64 R16, [R1+0x1528] ;  /* 0x0015280001107983 */ /* 0x000f240000300a00 */
[----:B------:R-:W-:-:S04]  /*5d570*/  IMAD.WIDE R28, R241, 0x4, R198 ;  /* 0x00000004f11c7825 */ /* 0x000fc800078e02c6 */
[C---:B------:R-:W-:Y:S02]  /*5d580*/  IMAD.WIDE R192, R241.reuse, 0x4, R14 ;  /* 0x00000004f1c07825 */ /* 0x040fe400078e020e */
[----:B------:R-:W4:Y:S04]  /*5d590*/  LDL.LU.64 R14, [R1+0x14b0] ;  /* 0x0014b000010e7983 */ /* 0x000f280000300a00 */
[----:B------:R-:W-:Y:S04]  /*5d5a0*/  STL.64 [R1+0x13a8], R170 ;  /* 0x0013a8aa01007387 */ /* 0x000fe80000100a00 */
[----:B------:R-:W-:Y:S04]  /*5d5b0*/  STL.64 [R1+0x13b0], R156 ;  /* 0x0013b09c01007387 */ /* 0x000fe80000100a00 */
[----:B------:R-:W-:Y:S01]  /*5d5c0*/  STL.64 [R1+0x13b8], R192 ;  /* 0x0013b8c001007387 */ /* 0x000fe20000100a00 */
[----:B--2---:R-:W-:-:S03]  /*5d5d0*/  IMAD.WIDE R106, R241, 0x4, R222 ;  /* 0x00000004f16a7825 */ /* 0x004fc600078e02de */
[----:B------:R-:W2:Y:S01]  /*5d5e0*/  LDL.LU.64 R222, [R1+0x1440] ;  /* 0x0014400001de7983 */ /* 0x000ea20000300a00 */
[----:B------:R-:W-:-:S03]  /*5d5f0*/  IMAD.WIDE R110, R241, 0x4, R158 ;  /* 0x00000004f16e7825 */ /* 0x000fc600078e029e */
[----:B------:R-:W-:Y:S04]  /*5d600*/  STL.64 [R1+0x13c0], R122 ;  /* 0x0013c07a01007387 */ /* 0x000fe80000100a00 */
[----:B------:R-:W-:Y:S04]  /*5d610*/  STL.64 [R1+0x13d0], R98 ;  /* 0x0013d06201007387 */ /* 0x000fe80000100a00 */
[----:B------:R1:W-:Y:S04]  /*5d620*/  STL.64 [R1+0x13e0], R106 ;  /* 0x0013e06a01007387 */ /* 0x0003e80000100a00 */
[----:B------:R-:W2:Y:S01]  /*5d630*/  LDL.LU.64 R158, [R1+0x1448] ;  /* 0x00144800019e7983 */ /* 0x000ea20000300a00 */
[----:B---3--:R-:W-:-:S03]  /*5d640*/  IMAD.WIDE R152, R241, 0x4, R230 ;  /* 0x00000004f1987825 */ /* 0x008fc600078e02e6 */
[----:B------:R-:W3:Y:S04]  /*5d650*/  LDL.LU.64 R230, [R1+0x2a0] ;  /* 0x0002a00001e67983 */ /* 0x000ee80000300a00 */
        /* <DEDUP_REMOVED lines=8> */
[----:B------:R-:W4:Y:S01]  /*5d6e0*/  LDL.LU.64 R18, [R1+0x14c8] ;  /* 0x0014c80001127983 */ /* 0x000f220000300a00 */
[----:B------:R-:W-:-:S04]  /*5d6f0*/  IMAD.WIDE R120, R241, 0x4, R60 ;  /* 0x00000004f1787825 */ /* 0x000fc800078e023c */
[C---:B------:R-:W-:Y:S01]  /*5d700*/  IMAD.WIDE R96, R241.reuse, 0x4, R130 ;  /* 0x00000004f1607825 */ /* 0x040fe200078e0282 */
[----:B------:R-:W-:Y:S03]  /*5d710*/  STL.64 [R1+0x1410], R120 ;  /* 0x0014107801007387 */ /* 0x000fe60000100a00 */
[C---:B------:R-:W-:Y:S02]  /*5d720*/  IMAD.WIDE R182, R241.reuse, 0x4, R16 ;  /* 0x00000004f1b67825 */ /* 0x040fe400078e0210 */
[----:B------:R-:W4:Y:S02]  /*5d730*/  LDL.LU.64 R16, [R1+0x1488] ;  /* 0x0014880001107983 */ /* 0x000f240000300a00 */
[C---:B------:R-:W-:Y:S02]  /*5d740*/  IMAD.WIDE R26, R241.reuse, 0x4, R200 ;  /* 0x00000004f11a7825 */ /* 0x040fe400078e02c8 */
[----:B------:R-:W-:Y:S04]  /*5d750*/  STL.64 [R1+0x1418], R96 ;  /* 0x0014186001007387 */ /* 0x000fe80000100a00 */
[----:B------:R1:W-:Y:S01]  /*5d760*/  STL.64 [R1+0x1428], R182 ;  /* 0x001428b601007387 */ /* 0x0003e20000100a00 */
[----:B------:R-:W-:-:S04]  /*5d770*/  IMAD.WIDE R184, R241, 0x4, R14 ;  /* 0x00000004f1b87825 */ /* 0x000fc800078e020e */
[----:B------:R-:W-:Y:S01]  /*5d780*/  IMAD.MOV.U32 R14, RZ, RZ, R12 ;  /* 0x000000ffff0e7224 */ /* 0x000fe200078e000c */
[----:B------:R-:W-:Y:S01]  /*5d790*/  MOV R12, R224 ;  /* 0x000000e0000c7202 */ /* 0x000fe20000000f00 */
[----:B------:R-:W-:Y:S02]  /*5d7a0*/  IMAD.MOV.U32 R15, RZ, RZ, R13 ;  /* 0x000000ffff0f7224 */ /* 0x000fe400078e000d */
[----:B------:R-:W-:Y:S02]  /*5d7b0*/  IMAD.MOV.U32 R13, RZ, RZ, R225 ;  /* 0x000000ffff0d7224 */ /* 0x000fe400078e00e1 */
[----:B------:R-:W-:Y:S02]  /*5d7c0*/  IMAD.MOV.U32 R224, RZ, RZ, R248 ;  /* 0x000000ffffe07224 */ /* 0x000fe400078e00f8 */
[----:B------:R-:W-:Y:S02]  /*5d7d0*/  IMAD.MOV.U32 R225, RZ, RZ, R249 ;  /* 0x000000ffffe17224 */ /* 0x000fe400078e00f9 */
[----:B------:R-:W4:Y:S01]  /*5d7e0*/  LDL.LU.64 R248, [R1+0x1490] ;  /* 0x0014900001f87983 */ /* 0x000f220000300a00 */
[----:B--2---:R-:W-:-:S03]  /*5d7f0*/  IMAD.WIDE R234, R241, 0x4, R222 ;  /* 0x00000004f1ea7825 */ /* 0x004fc600078e02de */
[----:B------:R-:W2:Y:S04]  /*5d800*/  LDL.LU.64 R222, [R1+0x298] ;  /* 0x0002980001de7983 */ /* 0x000ea80000300a00 */
[----:B------:R-:W-:Y:S04]  /*5d810*/  STL.64 [R1+0x1420], R26 ;  /* 0x0014201a01007387 */ /* 0x000fe80000100a00 */
[----:B------:R-:W-:Y:S01]  /*5d820*/  STL.64 [R1+0x1430], R184 ;  /* 0x001430b801007387 */ /* 0x000fe20000100a00 */
[----:B------:R-:W-:-:S04]  /*5d830*/  IMAD.WIDE R200, R241, 0x4, R158 ;  /* 0x00000004f1c87825 */ /* 0x000fc800078e029e */
[----:B---3--:R-:W-:-:S04]  /*5d840*/  IMAD.WIDE R188, R241, 0x4, R230 ;  /* 0x00000004f1bc7825 */ /* 0x008fc800078e02e6 */
[----:B------:R-:W-:Y:S02]  /*5d850*/  IMAD.MOV.U32 R230, RZ, RZ, R232 ;  /* 0x000000ffffe67224 */ /* 0x000fe400078e00e8 */
[----:B------:R-:W-:Y:S02]  /*5d860*/  IMAD.MOV.U32 R231, RZ, RZ, R233 ;  /* 0x000000ffffe77224 */ /* 0x000fe400078e00e9 */
[----:B------:R-:W-:Y:S02]  /*5d870*/  IMAD.MOV.U32 R232, RZ, RZ, R246 ;  /* 0x000000ffffe87224 */ /* 0x000fe400078e00f6 */
[----:B------:R-:W-:Y:S02]  /*5d880*/  IMAD.MOV.U32 R233, RZ, RZ, R247 ;  /* 0x000000ffffe97224 */ /* 0x000fe400078e00f7 */
[----:B------:R-:W3:Y:S04]  /*5d890*/  LDL.LU.64 R246, [R1+0x1538] ;  /* 0x0015380001f67983 */ /* 0x000ee80000300a00 */
[----:B------:R-:W-:Y:S04]  /*5d8a0*/  STL.64 [R1+0x1440], R234 ;  /* 0x001440ea01007387 */ /* 0x000fe80000100a00 */
[----:B------:R-:W-:Y:S04]  /*5d8b0*/  STL.64 [R1+0x1448], R200 ;  /* 0x001448c801007387 */ /* 0x000fe80000100a00 */
[----:B------:R-:W-:Y:S01]  /*5d8c0*/  STL.64 [R1+0x1450], R188 ;  /* 0x001450bc01007387 */ /* 0x000fe20000100a00 */
[----:B----4-:R-:W-:-:S03]  /*5d8d0*/  IMAD.WIDE R180, R241, 0x4, R8 ;  /* 0x00000004f1b47825 */ /* 0x010fc600078e0208 */
[----:B------:R-:W4:Y:S01]  /*5d8e0*/  LDL.LU.64 R8, [R1+0x14d0] ;  /* 0x0014d00001087983 */ /* 0x000f220000300a00 */
[----:B------:R-:W-:-:S05]  /*5d8f0*/  IMAD.WIDE R114, R241, 0x4, R62 ;  /* 0x00000004f1727825 */ /* 0x000fca00078e023e */
[----:B------:R-:W-:Y:S01]  /*5d900*/  STL.64 [R1+0x1458], R114 ;  /* 0x0014587201007387 */ /* 0x000fe20000100a00 */
[----:B------:R-:W-:-:S04]  /*5d910*/  IMAD.WIDE R58, R241, 0x4, R132 ;  /* 0x00000004f13a7825 */ /* 0x000fc800078e0284 */
[C---:B------:R-:W-:Y:S02]  /*5d920*/  IMAD.WIDE R90, R241.reuse, 0x4, R18 ;  /* 0x00000004f15a7825 */ /* 0x040fe400078e0212 */
[----:B------:R-:W4:Y:S02]  /*5d930*/  LDL.LU.64 R18, [R1+0x14d8] ;  /* 0x0014d80001127983 */ /* 0x000f240000300a00 */
[C---:B------:R-:W-:Y:S02]  /*5d940*/  IMAD.WIDE R24, R241.reuse, 0x4, R202 ;  /* 0x00000004f1187825 */ /* 0x040fe400078e02ca */
[----:B------:R-:W-:Y:S04]  /*5d950*/  STL.64 [R1+0x1460], R58 ;  /* 0x0014603a01007387 */ /* 0x000fe80000100a00 */
[----:B------:R1:W-:Y:S01]  /*5d960*/  STL.64 [R1+0x1478], R180 ;  /* 0x001478b401007387 */ /* 0x0003e20000100a00 */
[----:B------:R-:W-:-:S03]  /*5d970*/  IMAD.WIDE R154, R241, 0x4, R16 ;  /* 0x00000004f19a7825 */ /* 0x000fc600078e0210 */
[----:B------:R-:W4:Y:S04]  /*5d980*/  LDL.LU.64 R158, [R1+0x14c0] ;  /* 0x0014c000019e7983 */ /* 0x000f280000300a00 */
[----:B------:R-:W4:Y:S01]  /*5d990*/  LDL.LU.64 R16, [R1+0x290] ;  /* 0x0002900001107983 */ /* 0x000f220000300a00 */
[----:B------:R-:W-:-:S03]  /*5d9a0*/  IMAD.WIDE R118, R241, 0x4, R64 ;  /* 0x00000004f1767825 */ /* 0x000fc600078e0240 */
[----:B------:R-:W-:Y:S04]  /*5d9b0*/  STL.64 [R1+0x1468], R24 ;  /* 0x0014681801007387 */ /* 0x000fe80000100a00 */
[----:B------:R-:W-:Y:S01]  /*5d9c0*/  STL.64 [R1+0x1480], R90 ;  /* 0x0014805a01007387 */ /* 0x000fe20000100a00 */
[----:B------:R-:W-:-:S04]  /*5d9d0*/  IMAD.WIDE R248, R241, 0x4, R248 ;  /* 0x00000004f1f87825 */ /* 0x000fc800078e02f8 */
[C---:B--2---:R-:W-:Y:S02]  /*5d9e0*/  IMAD.WIDE R186, R241.reuse, 0x4, R222 ;  /* 0x00000004f1ba7825 */ /* 0x044fe400078e02de */
[----:B------:R-:W2:Y:S04]  /*5d9f0*/  LDL.LU.64 R222, [R1+0x1550] ;  /* 0x0015500001de7983 */ /* 0x000ea80000300a00 */
[----:B------:R-:W-:Y:S04]  /*5da00*/  STL.64 [R1+0x1488], R154 ;  /* 0x0014889a01007387 */ /* 0x000fe80000100a00 */
[----:B------:R-:W-:Y:S04]  /*5da10*/  STL.64 [R1+0x1490], R248 ;  /* 0x001490f801007387 */ /* 0x000fe80000100a00 */
[----:B------:R-:W-:Y:S01]  /*5da20*/  STL.64 [R1+0x1498], R186 ;  /* 0x001498ba01007387 */ /* 0x000fe20000100a00 */
[----:B---3--:R-:W-:-:S03]  /*5da30*/  IMAD.WIDE R94, R241, 0x4, R246 ;  /* 0x00000004f15e7825 */ /* 0x008fc600078e02f6 */
[----:B------:R-:W3:Y:S04]  /*5da40*/  LDL.LU.64 R246, [R1+0x1508] ;  /* 0x0015080001f67983 */ /* 0x000ee80000300a00 */
[----:B------:R-:W-:Y:S01]  /*5da50*/  STL.64 [R1+0x14a0], R118 ;  /* 0x0014a07601007387 */ /* 0x000fe20000100a00 */
[----:B----4-:R-:W-:-:S03]  /*5da60*/  IMAD.WIDE R82, R241, 0x4, R8 ;  /* 0x00000004f1527825 */ /* 0x010fc600078e0208 */
[----:B------:R-:W4:Y:S01]  /*5da70*/  LDL.LU.64 R8, [R1+0x1510] ;  /* 0x0015100001087983 */ /* 0x000f220000300a00 */
[----:B------:R-:W-:-:S05]  /*5da80*/  IMAD.WIDE R56, R241, 0x4, R134 ;  /* 0x00000004f1387825 */ /* 0x000fca00078e0286 */
[----:B------:R-:W-:Y:S01]  /*5da90*/  STL.64 [R1+0x14b0], R56 ;  /* 0x0014b03801007387 */ /* 0x000fe20000100a00 */
[----:B------:R-:W-:-:S03]  /*5daa0*/  IMAD.WIDE R22, R241, 0x4, R204 ;  /* 0x00000004f1167825 */ /* 0x000fc600078e02cc */
[----:B------:R1:W-:Y:S01]  /*5dab0*/  STL.64 [R1+0x14c8], R94 ;  /* 0x0014c85e01007387 */ /* 0x0003e20000100a00 */
[----:B------:R-:W-:-:S03]  /*5dac0*/  IMAD.WIDE R80, R241, 0x4, R18 ;  /* 0x00000004f1507825 */ /* 0x000fc600078e0212 */
[----:B------:R-:W3:Y:S04]  /*5dad0*/  LDL.LU.64 R162, [R1+0x14a8] ;  /* 0x0014a80001a27983 */ /* 0x000ee80000300a00 */
[----:B------:R-:W3:Y:S04]  /*5dae0*/  LDL.LU.64 R18, [R1+0x288] ;  /* 0x0002880001127983 */ /* 0x000ee80000300a00 */
[----:B------:R-:W-:Y:S04]  /*5daf0*/  STL.64 [R1+0x14b8], R22 ;  /* 0x0014b81601007387 */ /* 0x000fe80000100a00 */
[----:B------:R-:W-:Y:S01]  /*5db00*/  STL.64 [R1+0x14d0], R82 ;  /* 0x0014d05201007387 */ /* 0x000fe20000100a00 */
[----:B------:R-:W-:-:S03]  /*5db10*/  IMAD.WIDE R202, R241, 0x4, R158 ;  /* 0x00000004f1ca7825 */ /* 0x000fc600078e029e */
[----:B------:R-:W3:Y:S01]  /*5db20*/  LDL.LU.64 R160, [R1+0x1558] ;  /* 0x0015580001a07983 */ /* 0x000ee20000300a00 */
[----:B------:R-:W-:-:S03]  /*5db30*/  IMAD.WIDE R132, R241, 0x4, R16 ;  /* 0x00000004f1847825 */ /* 0x000fc600078e0210 */
[----:B------:R-:W3:Y:S01]  /*5db40*/  LDL.LU.64 R158, [R1+0x1540] ;  /* 0x00154000019e7983 */ /* 0x000ee20000300a00 */
[----:B------:R-:W-:-:S03]  /*5db50*/  IMAD.WIDE R116, R241, 0x4, R66 ;  /* 0x00000004f1747825 */ /* 0x000fc600078e0242 */
[----:B------:R-:W-:Y:S01]  /*5db60*/  STL.64 [R1+0x14d8], R80 ;  /* 0x0014d85001007387 */ /* 0x000fe20000100a00 */
[----:B------:R-:W-:Y:S01]  /*5db70*/  IMAD.WIDE R54, R241, 0x4, R136 ;  /* 0x00000004f1367825 */ /* 0x000fe200078e0288 */
[----:B------:R-:W-:Y:S02]  /*5db80*/  MOV R16, R10 ;  /* 0x0000000a00107202 */ /* 0x000fe40000000f00 */
[----:B------:R-:W-:Y:S01]  /*5db90*/  STL.64 [R1+0x14c0], R202 ;  /* 0x0014c0ca01007387 */ /* 0x000fe20000100a00 */
[----:B------:R-:W-:-:S03]  /*5dba0*/  IMAD.MOV.U32 R17, RZ, RZ, R11 ;  /* 0x000000ffff117224 */ /* 0x000fc600078e000b */
[----:B------:R-:W-:Y:S01]  /*5dbb0*/  STL.64 [R1+0x14e0], R132 ;  /* 0x0014e08401007387 */ /* 0x000fe20000100a00 */
[----:B------:R-:W-:Y:S02]  /*5dbc0*/  IMAD.MOV.U32 R10, RZ, RZ, R224 ;  /* 0x000000ffff0a7224 */ /* 0x000fe400078e00e0 */
[----:B------:R-:W-:Y:S01]  /*5dbd0*/  IMAD.MOV.U32 R11, RZ, RZ, R225 ;  /* 0x000000ffff0b7224 */ /* 0x000fe200078e00e1 */
[----:B------:R-:W-:Y:S01]  /*5dbe0*/  STL.64 [R1+0x14e8], R116 ;  /* 0x0014e87401007387 */ /* 0x000fe20000100a00 */
[----:B------:R-:W-:Y:S02]  /*5dbf0*/  IMAD.MOV.U32 R224, RZ, RZ, R230 ;  /* 0x000000ffffe07224 */ /* 0x000fe400078e00e6 */
[----:B------:R-:W-:Y:S02]  /*5dc00*/  IMAD.MOV.U32 R225, RZ, RZ, R231 ;  /* 0x000000ffffe17224 */ /* 0x000fe400078e00e7 */
[----:B------:R-:W-:Y:S02]  /*5dc10*/  IMAD.MOV.U32 R230, RZ, RZ, R232 ;  /* 0x000000ffffe67224 */ /* 0x000fe400078e00e8 */
[----:B------:R-:W-:-:S02]  /*5dc20*/  IMAD.MOV.U32 R231, RZ, RZ, R233 ;  /* 0x000000ffffe77224 */ /* 0x000fc400078e00e9 */
[C---:B--2---:R-:W-:Y:S02]  /*5dc30*/  IMAD.WIDE R150, R241.reuse, 0x4, R222 ;  /* 0x00000004f1967825 */ /* 0x044fe400078e02de */
[----:B------:R-:W2:Y:S04]  /*5dc40*/  LDL.LU.64 R222, [R1+0x1548] ;  /* 0x0015480001de7983 */ /* 0x000ea80000300a00 */
[----:B------:R-:W-:Y:S04]  /*5dc50*/  STL.64 [R1+0x14f0], R54 ;  /* 0x0014f03601007387 */ /* 0x000fe80000100a00 */
[----:B------:R1:W-:Y:S04]  /*5dc60*/  STL.64 [R1+0x1500], R150 ;  /* 0x0015009601007387 */ /* 0x0003e80000100a00 */
[----:B------:R-:W2:Y:S01]  /*5dc70*/  LDL.LU.64 R232, [R1+0x1470] ;  /* 0x0014700001e87983 */ /* 0x000ea20000300a00 */
[----:B----4-:R-:W-:-:S03]  /*5dc80*/  IMAD.WIDE R172, R241, 0x4, R8 ;  /* 0x00000004f1ac7825 */ /* 0x010fc600078e0208 */
[----:B------:R-:W4:Y:S01]  /*5dc90*/  LDL.LU.64 R8, [R1+0x280] ;  /* 0x0002800001087983 */ /* 0x000f220000300a00 */
[----:B------:R-:W-:-:S04]  /*5dca0*/  IMAD.WIDE R20, R241, 0x4, R206 ;  /* 0x00000004f1147825 */ /* 0x000fc800078e02ce */
[C---:B---3--:R-:W-:Y:S01]  /*5dcb0*/  IMAD.WIDE R246, R241.reuse, 0x4, R246 ;  /* 0x00000004f1f67825 */ /* 0x048fe200078e02f6 */
        /* <DEDUP_REMOVED lines=8> */
[----:B------:R-:W-:Y:S04]  /*5dd40*/  STL.64 [R1+0x1518], R130 ;  /* 0x0015188201007387 */ /* 0x000fe80000100a00 */
[----:B------:R-:W-:Y:S01]  /*5dd50*/  STL.64 [R1+0x1520], R68 ;  /* 0x0015204401007387 */ /* 0x000fe20000100a00 */
[----:B------:R-:W-:-:S03]  /*5dd60*/  IMAD.WIDE R38, R241, 0x4, R160 ;  /* 0x00000004f1267825 */ /* 0x000fc600078e02a0 */
[----:B------:R-:W3:Y:S01]  /*5dd70*/  LDL.LU.64 R168, [R1+0x1570] ;  /* 0x0015700001a87983 */ /* 0x000ee20000300a00 */
[----:B------:R-:W-:-:S03]  /*5dd80*/  IMAD.WIDE R18, R241, 0x4, R208 ;  /* 0x00000004f1127825 */ /* 0x000fc600078e02d0 */
[----:B------:R-:W3:Y:S01]  /*5dd90*/  LDL.LU.64 R42, [R1+0x1578] ;  /* 0x00157800012a7983 */ /* 0x000ee20000300a00 */
[----:B------:R-:W-:-:S03]  /*5dda0*/  IMAD.WIDE R86, R241, 0x4, R158 ;  /* 0x00000004f1567825 */ /* 0x000fc600078e029e */
[----:B------:R-:W-:Y:S04]  /*5ddb0*/  STL.64 [R1+0x1528], R52 ;  /* 0x0015283401007387 */ /* 0x000fe80000100a00 */
[----:B------:R1:W-:Y:S04]  /*5ddc0*/  STL.64 [R1+0x1538], R38 ;  /* 0x0015382601007387 */ /* 0x0003e80000100a00 */
[----:B------:R-:W3:Y:S01]  /*5ddd0*/  LDL.LU.64 R160, [R1+0x1580] ;  /* 0x0015800001a07983 */ /* 0x000ee20000300a00 */
[----:B------:R-:W-:-:S03]  /*5dde0*/  IMAD.MOV.U32 R164, RZ, RZ, R14 ;  /* 0x000000ffffa47224 */ /* 0x000fc600078e000e */
[----:B------:R-:W-:Y:S01]  /*5ddf0*/  STL.64 [R1+0x1530], R18 ;  /* 0x0015301201007387 */ /* 0x000fe20000100a00 */
[----:B------:R-:W-:-:S03]  /*5de00*/  IMAD.MOV.U32 R165, RZ, RZ, R15 ;  /* 0x000000ffffa57224 */ /* 0x000fc600078e000f */
[----:B------:R-:W-:Y:S04]  /*5de10*/  STL.64 [R1+0x1540], R86 ;  /* 0x0015405601007387 */ /* 0x000fe80000100a00 */
[----:B------:R-:W3:Y:S04]  /*5de20*/  LDL.LU.64 R44, [R1+0x1438] ;  /* 0x00143800012c7983 */ /* 0x000ee80000300a00 */
[----:B------:R-:W3:Y:S01]  /*5de30*/  LDL.LU.64 R14, [R1+0x278] ;  /* 0x00027800010e7983 */ /* 0x000ee20000300a00 */
[----:B----4-:R-:W-:-:S03]  /*5de40*/  IMAD.WIDE R126, R241, 0x4, R8 ;  /* 0x00000004f17e7825 */ /* 0x010fc600078e0208 */
[----:B------:R-:W4:Y:S01]  /*5de50*/  LDL.LU.64 R8, [R1+0x15a8] ;  /* 0x0015a80001087983 */ /* 0x000f220000300a00 */
[----:B--2---:R-:W-:-:S04]  /*5de60*/  IMAD.WIDE R208, R241, 0x4, R222 ;  /* 0x00000004f1d07825 */ /* 0x004fc800078e02de */
[----:B------:R-:W-:Y:S01]  /*5de70*/  IMAD.WIDE R196, R241, 0x4, R232 ;  /* 0x00000004f1c47825 */ /* 0x000fe200078e02e8 */
[----:B------:R-:W-:Y:S03]  /*5de80*/  STL.64 [R1+0x1548], R208 ;  /* 0x001548d001007387 */ /* 0x000fe60000100a00 */
[----:B------:R-:W-:Y:S01]  /*5de90*/  IMAD.MOV.U32 R166, RZ, RZ, R10 ;  /* 0x000000ffffa67224 */ /* 0x000fe200078e000a */
[----:B------:R-:W-:Y:S01]  /*5dea0*/  MOV R10, R224 ;  /* 0x000000e0000a7202 */ /* 0x000fe20000000f00 */
[----:B------:R-:W-:Y:S01]  /*5deb0*/  IMAD.MOV.U32 R167, RZ, RZ, R11 ;  /* 0x000000ffffa77224 */ /* 0x000fe200078e000b */
[----:B------:R-:W2:Y:S01]  /*5dec0*/  LDL.64 R222, [R1+0x470] ;  /* 0x0004700001de7983 */ /* 0x000ea20000100a00 */
[----:B------:R-:W-:Y:S02]  /*5ded0*/  IMAD.MOV.U32 R11, RZ, RZ, R225 ;  /* 0x000000ffff0b7224 */ /* 0x000fe400078e00e1 */
[----:B------:R-:W-:Y:S01]  /*5dee0*/  IMAD.MOV.U32 R162, RZ, RZ, R12 ;  /* 0x000000ffffa27224 */ /* 0x000fe200078e000c */
[----:B------:R-:W2:Y:S01]  /*5def0*/  LDL.64 R224, [R1+0x480] ;  /* 0x0004800001e07983 */ /* 0x000ea20000100a00 */
[----:B------:R-:W-:-:S02]  /*5df00*/  IMAD.MOV.U32 R163, RZ, RZ, R13 ;  /* 0x000000ffffa37224 */ /* 0x000fc400078e000d */
[----:B------:R-:W-:Y:S01]  /*5df10*/  IMAD.MOV.U32 R12, RZ, RZ, R230 ;  /* 0x000000ffff0c7224 */ /* 0x000fe200078e00e6 */
[----:B------:R-:W-:Y:S01]  /*5df20*/  STL.64 [R1+0x1470], R196 ;  /* 0x001470c401007387 */ /* 0x000fe20000100a00 */
[----:B------:R-:W-:Y:S02]  /*5df30*/  IMAD.MOV.U32 R13, RZ, RZ, R231 ;  /* 0x000000ffff0d7224 */ /* 0x000fe400078e00e7 */
[C---:B------:R-:W-:Y:S01]  /*5df40*/  IMAD.WIDE R66, R241.reuse, 0x4, R70 ;  /* 0x00000004f1427825 */ /* 0x040fe200078e0246 */
[----:B------:R-:W2:Y:S03]  /*5df50*/  LDL.64 R230, [R1+0x570] ;  /* 0x0005700001e67983 */ /* 0x000ea60000100a00 */
[C---:B------:R-:W-:Y:S01]  /*5df60*/  IMAD.WIDE R50, R241.reuse, 0x4, R140 ;  /* 0x00000004f1327825 */ /* 0x040fe200078e028c */
[----:B------:R-:W-:Y:S03]  /*5df70*/  STL.64 [R1+0x1550], R126 ;  /* 0x0015507e01007387 */ /* 0x000fe60000100a00 */
[----:B---3--:R-:W-:Y:S01]  /*5df80*/  IMAD.WIDE R108, R241, 0x4, R168 ;  /* 0x00000004f16c7825 */ /* 0x008fe200078e02a8 */
[----:B------:R-:W3:Y:S01]  /*5df90*/  LDL.64 R232, [R1+0x580] ;  /* 0x0005800001e87983 */ /* 0x000ee20000100a00 */
[----:B------:R-:W-:-:S02]  /*5dfa0*/  MOV R158, R16 ;  /* 0x00000010009e7202 */ /* 0x000fc40000000f00 */
[----:B------:R-:W-:Y:S01]  /*5dfb0*/  IMAD.MOV.U32 R159, RZ, RZ, R17 ;  /* 0x000000ffff9f7224 */ /* 0x000fe200078e0011 */
[----:B------:R-:W3:Y:S01]  /*5dfc0*/  LDL.LU.64 R168, [R1+0x15b0] ;  /* 0x0015b00001a87983 */ /* 0x000ee20000300a00 */
[----:B------:R-:W-:-:S03]  /*5dfd0*/  IMAD.WIDE R16, R241, 0x4, R210 ;  /* 0x00000004f1107825 */ /* 0x000fc600078e02d2 */
[----:B------:R-:W-:Y:S01]  /*5dfe0*/  STL.64 [R1+0x1558], R66 ;  /* 0x0015584201007387 */ /* 0x000fe20000100a00 */
[----:B------:R-:W-:-:S03]  /*5dff0*/  IMAD.WIDE R204, R241, 0x4, R42 ;  /* 0x00000004f1cc7825 */ /* 0x000fc600078e022a */
[----:B------:R-:W-:Y:S01]  /*5e000*/  STL.64 [R1+0x1560], R50 ;  /* 0x0015603201007387 */ /* 0x000fe20000100a00 */
[----:B------:R-:W-:-:S03]  /*5e010*/  IMAD.WIDE R206, R241, 0x4, R160 ;  /* 0x00000004f1ce7825 */ /* 0x000fc600078e02a0 */
[----:B------:R1:W-:Y:S01]  /*5e020*/  STL.64 [R1+0x1570], R108 ;  /* 0x0015706c01007387 */ /* 0x0003e20000100a00 */
[----:B------:R-:W-:Y:S02]  /*5e030*/  IMAD.MOV.U32 R160, RZ, RZ, R12 ;  /* 0x000000ffffa07224 */ /* 0x000fe400078e000c */
[----:B------:R-:W-:Y:S01]  /*5e040*/  IMAD.MOV.U32 R161, RZ, RZ, R13 ;  /* 0x000000ffffa17224 */ /* 0x000fe200078e000d */
[----:B------:R-:W3:Y:S04]  /*5e050*/  LDL.LU.64 R148, [R1+0x15b8] ;  /* 0x0015b80001947983 */ /* 0x000ee80000300a00 */
[----:B------:R-:W3:Y:S01]  /*5e060*/  LDL.LU.64 R46, [R1+0x13f8] ;  /* 0x0013f800012e7983 */ /* 0x000ee20000300a00 */
[----:B------:R-:W-:-:S03]  /*5e070*/  IMAD.WIDE R140, R241, 0x4, R44 ;  /* 0x00000004f18c7825 */ /* 0x000fc600078e022c */
[----:B------:R-:W3:Y:S01]  /*5e080*/  LDL.LU.64 R12, [R1+0x270] ;  /* 0x00027000010c7983 */ /* 0x000ee20000300a00 */
[----:B------:R-:W-:-:S03]  /*5e090*/  IMAD.WIDE R128, R241, 0x4, R14 ;  /* 0x00000004f1807825 */ /* 0x000fc600078e020e */
[----:B------:R-:W-:Y:S04]  /*5e0a0*/  STL.64 [R1+0x1568], R16 ;  /* 0x0015681001007387 */ /* 0x000fe80000100a00 */
[----:B------:R-:W-:Y:S04]  /*5e0b0*/  STL.64 [R1+0x1578], R204 ;  /* 0x001578cc01007387 */ /* 0x000fe80000100a00 */
        /* <DEDUP_REMOVED lines=11> */
[----:B------:R-:W4:Y:S03]  /*5e170*/  LDL.LU.64 R44, [R1+0x13c8] ;  /* 0x0013c800012c7983 */ /* 0x000f260000300a00 */
[----:B------:R-:W-:Y:S01]  /*5e180*/  IMAD.WIDE R62, R241, 0x4, R74 ;  /* 0x00000004f13e7825 */ /* 0x000fe200078e024a */
[----:B------:R-:W-:Y:S01]  /*5e190*/  ISETP.NE.U32.AND P3, PT, R3, RZ, PT ;  /* 0x000000ff0300720c */ /* 0x000fe20003f65070 */
[----:B--2---:R-:W-:Y:S02]  /*5e1a0*/  LDGSTS.E [R243+-0x5e000], desc[UR48][R222.64], P4 ;  /* 0xa2000000def37fae */ /* 0x004fe4000a121870 */
[C---:B---3--:R-:W-:Y:S01]  /*5e1b0*/  IMAD.WIDE R212, R241.reuse, 0x4, R168 ;  /* 0x00000004f1d47825 */ /* 0x048fe200078e02a8 */
[----:B------:R-:W-:Y:S01]  /*5e1c0*/  ISETP.NE.U32.AND P5, PT, R0, RZ, PT ;  /* 0x000000ff0000720c */ /* 0x000fe20003fa5070 */
[----:B------:R-:W2:Y:S04]  /*5e1d0*/  LDL.LU.64 R168, [R1+0x268] ;  /* 0x0002680001a87983 */ /* 0x000ea80000300a00 */
[----:B------:R-:W-:Y:S04]  /*5e1e0*/  STL.64 [R1+0x1598], R48 ;  /* 0x0015983001007387 */ /* 0x000fe80000100a00 */
[----:B------:R3:W-:Y:S01]  /*5e1f0*/  STL.64 [R1+0x15a8], R250 ;  /* 0x0015a8fa01007387 */ /* 0x0007e20000100a00 */
[----:B------:R-:W-:-:S03]  /*5e200*/  IMAD.WIDE R138, R241, 0x4, R148 ;  /* 0x00000004f18a7825 */ /* 0x000fc600078e0294 */
[----:B------:R-:W-:Y:S01]  /*5e210*/  STL.64 [R1+0x15a0], R14 ;  /* 0x0015a00e01007387 */ /* 0x000fe20000100a00 */
        /* <DEDUP_REMOVED lines=11> */
[----:B------:R-:W-:Y:S04]  /*5e2d0*/  STL.64 [R1+0x15d0], R46 ;  /* 0x0015d02e01007387 */ /* 0x000fe80000100a00 */
[----:B------:R3:W-:Y:S04]  /*5e2e0*/  STL.64 [R1+0x15e0], R144 ;  /* 0x0015e09001007387 */ /* 0x0007e80000100a00 */
[----:B------:R-:W3:Y:S01]  /*5e2f0*/  LDL.64 R148, [R1+0x628] ;  /* 0x0006280001947983 */ /* 0x000ee20000100a00 */
[----:B------:R-:W-:-:S03]  /*5e300*/  IMAD.WIDE R60, R241, 0x4, R76 ;  /* 0x00000004f13c7825 */ /* 0x000fc600078e024c */
[----:B------:R-:W-:Y:S01]  /*5e310*/  LDGSTS.E [R243+-0x5dff8], desc[UR48][R224.64], P0 ;  /* 0xa2008000e0f37fae */ /* 0x000fe20008121870 */
[----:B----4-:R-:W-:-:S03]  /*5e320*/  IMAD.WIDE R136, R241, 0x4, R8 ;  /* 0x00000004f1887825 */ /* 0x010fc600078e0208 */
[----:B------:R-:W-:Y:S04]  /*5e330*/  LDGSTS.E [R243+-0x5c000], desc[UR48][R230.64], P6 ;  /* 0xa4000000e6f37fae */ /* 0x000fe8000b121870 */
[----:B------:R-:W4:Y:S04]  /*5e340*/  LDL.64 R8, [R1+0x638] ;  /* 0x0006380001087983 */ /* 0x000f280000100a00 */
[----:B------:R-:W-:Y:S04]  /*5e350*/  STL.64 [R1+0x15d8], R12 ;  /* 0x0015d80c01007387 */ /* 0x000fe80000100a00 */
[----:B------:R1:W-:Y:S04]  /*5e360*/  STL.64 [R1+0x15e8], R42 ;  /* 0x0015e82a01007387 */ /* 0x0003e80000100a00 */
[----:B------:R-:W4:Y:S04]  /*5e370*/  LDL.64 R218, [R1+0x668] ;  /* 0x0006680001da7983 */ /* 0x000f280000100a00 */
[----:B------:R-:W4:Y:S04]  /*5e380*/  LDL.64 R214, [R1+0x700] ;  /* 0x0007000001d67983 */ /* 0x000f280000100a00 */
[----:B------:R-:W4:Y:S04]  /*5e390*/  LDL.64 R142, [R1+0x738] ;  /* 0x00073800018e7983 */ /* 0x000f280000100a00 */
[----:B------:R-:W4:Y:S04]  /*5e3a0*/  LDL.64 R210, [R1+0x770] ;  /* 0x0007700001d27983 */ /* 0x000f280000100a00 */
[----:B------:R1:W-:Y:S04]  /*5e3b0*/  STL.64 [R1+0x15f0], R136 ;  /* 0x0015f08801007387 */ /* 0x0003e80000100a00 */
[----:B------:R-:W4:Y:S01]  /*5e3c0*/  LDL.64 R76, [R1+0x6b8] ;  /* 0x0006b800014c7983 */ /* 0x000f220000100a00 */
[----:B------:R-:W-:-:S03]  /*5e3d0*/  IMAD.WIDE R74, R241, 0x4, R44 ;  /* 0x00000004f14a7825 */ /* 0x000fc600078e022c */
[----:B------:R-:W-:Y:S01]  /*5e3e0*/  LDGSTS.E [R243+-0x5bff8], desc[UR48][R232.64], P1 ;  /* 0xa4008000e8f37fae */ /* 0x000fe20008921870 */
[----:B--2---:R-:W-:-:S04]  /*5e3f0*/  IMAD.WIDE R70, R241, 0x4, R168 ;  /* 0x00000004f1467825 */ /* 0x004fc800078e02a8 */
[----:B------:R-:W-:Y:S01]  /*5e400*/  IMAD.MOV.U32 R168, RZ, RZ, R166 ;  /* 0x000000ffffa87224 */ /* 0x000fe200078e00a6 */
[----:B------:R-:W-:Y:S01]  /*5e410*/  MOV R166, R162 ;  /* 0x000000a200a67202 */ /* 0x000fe20000000f00 */
[----:B------:R-:W-:Y:S02]  /*5e420*/  IMAD.MOV.U32 R169, RZ, RZ, R167 ;  /* 0x000000ffffa97224 */ /* 0x000fe400078e00a7 */
[----:B------:R-:W-:Y:S02]  /*5e430*/  IMAD.MOV.U32 R167, RZ, RZ, R163 ;  /* 0x000000ffffa77224 */ /* 0x000fe400078e00a3 */
[----:B------:R-:W-:Y:S02]  /*5e440*/  IMAD.MOV.U32 R162, RZ, RZ, R10 ;  /* 0x000000ffffa27224 */ /* 0x000fe400078e000a */
[----:B------:R-:W-:Y:S02]  /*5e450*/  IMAD.MOV.U32 R163, RZ, RZ, R11 ;  /* 0x000000ffffa37224 */ /* 0x000fe400078e000b */
[C---:B------:R-:W-:Y:S01]  /*5e460*/  IMAD.WIDE R44, R241.reuse, 0x4, R146 ;  /* 0x00000004f12c7825 */ /* 0x040fe200078e0292 */
[----:B------:R-:W-:Y:S03]  /*5e470*/  STL.64 [R1+0x13c8], R74 ;  /* 0x0013c84a01007387 */ /* 0x000fe60000100a00 */
[----:B------:R-:W-:Y:S01]  /*5e480*/  IMAD.WIDE R10, R241, 0x4, R216 ;  /* 0x00000004f10a7825 */ /* 0x000fe200078e02d8 */
[----:B------:R-:W-:Y:S03]  /*5e490*/  STL.64 [R1+0x15f8], R70 ;  /* 0x0015f84601007387 */ /* 0x000fe60000100a00 */
[C---:B------:R-:W-:Y:S01]  /*5e4a0*/  VIADD R3, R244.reuse, 0x100000 ;  /* 0x00100000f4037836 */ /* 0x040fe20000000000 */
[----:B------:R-:W-:Y:S01]  /*5e4b0*/  STL.64 [R1+0x1600], R60 ;  /* 0x0016003c01007387 */ /* 0x000fe20000100a00 */
[----:B------:R-:W-:-:S03]  /*5e4c0*/  VIADD R0, R244, 0x100000 ;  /* 0x00100000f4007836 */ /* 0x000fc60000000000 */
[----:B------:R2:W-:Y:S04]  /*5e4d0*/  STL.64 [R1+0x1610], R44 ;  /* 0x0016102c01007387 */ /* 0x0005e80000100a00 */
[----:B------:R1:W-:Y:S04]  /*5e4e0*/  STL.64 [R1+0x1608], R10 ;  /* 0x0016080a01007387 */ /* 0x0003e80000100a00 */
[----:B------:R-:W2:Y:S04]  /*5e4f0*/  LDL.64 R92, [R1+0x7a8] ;  /* 0x0007a800015c7983 */ /* 0x000ea80000100a00 */
[----:B------:R-:W2:Y:S04]  /*5e500*/  LDL.64 R216, [R1+0x7e0] ;  /* 0x0007e00001d87983 */ /* 0x000ea80000100a00 */
[----:B---3--:R-:W-:Y:S04]  /*5e510*/  LDGSTS.E [R243+-0x5a000], desc[UR48][R148.64], P2 ;  /* 0xa600000094f37fae */ /* 0x008fe80009121870 */
[----:B------:R-:W3:Y:S04]  /*5e520*/  LDL.64 R146, [R1+0x850] ;  /* 0x0008500001927983 */ /* 0x000ee80000100a00 */
[----:B------:R-:W3:Y:S04]  /*5e530*/  LDL.64 R240, [R1+0xcb0] ;  /* 0x000cb00001f07983 */ /* 0x000ee80000100a00 */
[----:B------:R-:W3:Y:S04]  /*5e540*/  LDL.64 R148, [R1+0x818] ;  /* 0x0008180001947983 */ /* 0x000ee80000100a00 */
[----:B----4-:R4:W-:Y:S04]  /*5e550*/  LDGSTS.E [R243+-0x59ff8], desc[UR48][R8.64], P3 ;  /* 0xa600800008f37fae */ /* 0x0109e80009921870 */
[----:B------:R-:W0:Y:S04]  /*5e560*/  LDGDEPBAR ;  /* 0x00000000000079af */ /* 0x000e280000000000 */
[----:B------:R-:W-:Y:S01]  /*5e570*/  LDGSTS.E [R3], desc[UR48][R4.64], P5 ;  /* 0x0000000004037fae */ /* 0x000fe2000a921870 */
[----:B----4-:R-:W-:-:S03]  /*5e580*/  VIADD R9, R244, 0x100000 ;  /* 0x00100000f4097836 */ /* 0x010fc60000000000 */
[----:B------:R-:W-:Y:S01]  /*5e590*/  LDGSTS.E [R0+0x400], desc[UR48][R218.64], P5 ;  /* 0x00400000da007fae */ /* 0x000fe2000a921870 */
[----:B------:R-:W-:-:S03]  /*5e5a0*/  VIADD R8, R244, 0x100000 ;  /* 0x00100000f4087836 */ /* 0x000fc60000000000 */
[----:B------:R-:W4:Y:S04]  /*5e5b0*/  LDL.64 R242, [R1+0x1130] ;  /* 0x0011300001f27983 */ /* 0x000f280000100a00 */
[----:B------:R-:W4:Y:S04]  /*5e5c0*/  LDL.64 R218, [R1+0x888] ;  /* 0x0008880001da7983 */ /* 0x000f280000100a00 */
[----:B------:R-:W-:Y:S04]  /*5e5d0*/  LDGSTS.E [R9+0x800], desc[UR48][R76.64], P5 ;  /* 0x008000004c097fae */ /* 0x000fe8000a921870 */
[----:B------:R-:W-:Y:S04]  /*5e5e0*/  LDGSTS.E [R8+0xc00], desc[UR48][R214.64], P5 ;  /* 0x00c00000d6087fae */ /* 0x000fe8000a921870 */
[----:B------:R-:W-:Y:S04]  /*5e5f0*/  LDGSTS.E [R3+0x1000], desc[UR48][R142.64], P5 ;  /* 0x010000008e037fae */ /* 0x000fe8000a921870 */
[----:B------:R-:W4:Y:S04]  /*5e600*/  LDL.64 R76, [R1+0x8c0] ;  /* 0x0008c000014c7983 */ /* 0x000f280000100a00 */
[----:B------:R-:W4:Y:S04]  /*5e610*/  LDL.64 R214, [R1+0x8f8] ;  /* 0x0008f80001d67983 */ /* 0x000f280000100a00 */
[----:B------:R-:W-:Y:S04]  /*5e620*/  LDGSTS.E [R0+0x1400], desc[UR48][R210.64], P5 ;  /* 0x01400000d2007fae */ /* 0x000fe8000a921870 */
[----:B------:R-:W4:Y:S04]  /*5e630*/  LDL.64 R142, [R1+0x938] ;  /* 0x00093800018e7983 */ /* 0x000f280000100a00 */
[----:B------:R-:W4:Y:S04]  /*5e640*/  LDL.64 R210, [R1+0x978] ;  /* 0x0009780001d27983 */ /* 0x000f280000100a00 */
[----:B--2---:R-:W-:Y:S04]  /*5e650*/  LDGSTS.E [R8+0x1800], desc[UR48][R92.64], P5 ;  /* 0x018000005c087fae */ /* 0x004fe8000a921870 */
[----:B------:R-:W-:Y:S04]  /*5e660*/  LDGSTS.E [R3+0x1c00], desc[UR48][R216.64], P5 ;  /* 0x01c00000d8037fae */ /* 0x000fe8000a921870 */
[----:B------:R-:W2:Y:S04]  /*5e670*/  LDL.64 R92, [R1+0x9b8] ;  /* 0x0009b800015c7983 */ /* 0x000ea80000100a00 */
[----:B------:R-:W2:Y:S04]  /*5e680*/  LDL.64 R216, [R1+0xa38] ;  /* 0x000a380001d87983 */ /* 0x000ea80000100a00 */
[----:B---3--:R-:W-:Y:S04]  /*5e690*/  LDGSTS.E [R0+0x2000], desc[UR48][R148.64], P5 ;  /* 0x0200000094007fae */ /* 0x008fe8000a921870 */
[----:B------:R-:W-:Y:S04]  /*5e6a0*/  LDGSTS.E [R9+0x2400], desc[UR48][R146.64], P5 ;  /* 0x0240000092097fae */ /* 0x000fe8000a921870 */
[----:B------:R-:W3:Y:S04]  /*5e6b0*/  LDL.64 R148, [R1+0x9f8] ;  /* 0x0009f80001947983 */ /* 0x000ee80000100a00 */
[----:B------:R-:W3:Y:S04]  /*5e6c0*/  LDL.64 R146, [R1+0xa78] ;  /* 0x000a780001927983 */ /* 0x000ee80000100a00 */
[----:B----4-:R-:W-:Y:S04]  /*5e6d0*/  LDGSTS.E [R8+0x2800], desc[UR48][R218.64], P5 ;  /* 0x02800000da087fae */ /* 0x010fe8000a921870 */
[----:B------:R-:W4:Y:S04]  /*5e6e0*/  LDL.64 R218, [R1+0xab8] ;  /* 0x000ab80001da7983 */ /* 0x000f280000100a00 */
        /* <DEDUP_REMOVED lines=9> */
[----:B------:R-:W2:Y:S04]  /*5e780*/  LDL.64 R92, [R1+0xbf0] ;  /* 0x000bf000015c7983 */ /* 0x000ea80000100a00 */
[----:B---3--:R-:W-:Y:S04]  /*5e790*/  LDGSTS.E [R8+0x4000], desc[UR48][R148.64], P5 ;  /* 0x0400000094087fae */ /* 0x008fe8000a921870 */
[----:B------:R-:W-:Y:S04]  /*5e7a0*/  LDGSTS.E [R3+0x4400], desc[UR48][R216.64], P5 ;  /* 0x04400000d8037fae */ /* 0x000fe8000a921870 */
[----:B------:R-:W-:Y:S04]  /*5e7b0*/  LDGSTS.E [R0+0x4800], desc[UR48][R146.64], P5 ;  /* 0x0480000092007fae */ /* 0x000fe8000a921870 */
[----:B------:R-:W3:Y:S04]  /*5e7c0*/  LDL.64 R148, [R1+0xc30] ;  /* 0x000c300001947983 */ /* 0x000ee80000100a00 */
        /* <DEDUP_REMOVED lines=15> */
[----:B------:R-:W3:Y:S04]  /*5e8c0*/  LDL.64 R148, [R1+0xeb0] ;  /* 0x000eb00001947983 */ /* 0x000ee80000100a00 */
[----:B----4-:R-:W-:Y:S04]  /*5e8d0*/  LDGSTS.E [R8+0x6800], desc[UR48][R218.64], P5 ;  /* 0x06800000da087fae */ /* 0x010fe8000a921870 */
[----:B------:R-:W-:Y:S04]  /*5e8e0*/  LDGSTS.E [R3+0x6c00], desc[UR48][R240.64], P5 ;  /* 0x06c00000f0037fae */ /* 0x000fe8000a921870 */
[----:B------:R-:W-:Y:S04]  /*5e8f0*/  LDGSTS.E [R0+0x7000], desc[UR48][R216.64], P5 ;  /* 0x07000000d8007fae */ /* 0x000fe8000a921870 */
[----:B------:R-:W4:Y:S04]  /*5e900*/  LDL.64 R218, [R1+0xef0] ;  /* 0x000ef00001da7983 */ /* 0x000f280000100a00 */
[----:B------:R-:W-:Y:S04]  /*5e910*/  LDGSTS.E [R9+0x7400], desc[UR48][R146.64], P5 ;  /* 0x0740000092097fae */ /* 0x000fe8000a921870 */
[----:B------:R-:W-:Y:S04]  /*5e920*/  LDGSTS.E [R8+0x7800], desc[UR48][R76.64], P5 ;  /* 0x078000004c087fae */ /* 0x000fe8000a921870 */
[----:B------:R-:W4:Y:S04]  /*5e930*/  LDL.64 R240, [R1+0x1170] ;  /* 0x0011700001f07983 */ /* 0x000f280000100a00 */
[----:B------:R-:W4:Y:S04]  /*5e940*/  LDL.64 R146, [R1+0xf30] ;  /* 0x000f300001927983 */ /* 0x000f280000100a00 */
[----:B------:R-:W4:Y:S04]  /*5e950*/  LDL.64 R76, [R1+0xf70] ;  /* 0x000f7000014c7983 */ /* 0x000f280000100a00 */
[----:B------:R-:W-:Y:S04]  /*5e960*/  LDGSTS.E [R0+0x7c00], desc[UR48][R214.64], P5 ;  /* 0x07c00000d6007fae */ /* 0x000fe8000a921870 */
[----:B------:R-:W-:Y:S04]  /*5e970*/  LDGSTS.E [R9+0x20000], desc[UR48][R142.64], P5 ;  /* 0x200000008e097fae */ /* 0x000fe8000a921870 */
[----:B------:R-:W-:Y:S04]  /*5e980*/  LDGSTS.E [R8+0x20400], desc[UR48][R210.64], P5 ;  /* 0x20400000d2087fae */ /* 0x000fe8000a921870 */
[----:B------:R-:W4:Y:S04]  /*5e990*/  LDL.64 R214, [R1+0xfb0] ;  /* 0x000fb00001d67983 */ /* 0x000f280000100a00 */
[----:B------:R-:W4:Y:S04]  /*5e9a0*/  LDL.64 R142, [R1+0xff0] ;  /* 0x000ff000018e7983 */ /* 0x000f280000100a00 */
[----:B------:R-:W4:Y:S04]  /*5e9b0*/  LDL.64 R210, [R1+0x1030] ;  /* 0x0010300001d27983 */ /* 0x000f280000100a00 */
[----:B--2---:R-:W-:Y:S04]  /*5e9c0*/  LDGSTS.E [R3+0x20800], desc[UR48][R92.64], P5 ;  /* 0x208000005c037fae */ /* 0x004fe8000a921870 */
[----:B------:R-:W2:Y:S04]  /*5e9d0*/  LDL.64 R216, [R1+0x11b0] ;  /* 0x0011b00001d87983 */ /* 0x000ea80000100a00 */
[----:B------:R-:W2:Y:S04]  /*5e9e0*/  LDL.64 R92, [R1+0x1070] ;  /* 0x00107000015c7983 */ /* 0x000ea80000100a00 */
[----:B---3--:R-:W-:Y:S04]  /*5e9f0*/  LDGSTS.E [R0+0x20c00], desc[UR48][R148.64], P5 ;  /* 0x20c0000094007fae */ /* 0x008fe8000a921870 */
[----:B------:R-:W3:Y:S04]  /*5ea00*/  LDL.64 R148, [R1+0x10b0] ;  /* 0x0010b00001947983 */ /* 0x000ee80000100a00 */
[----:B----4-:R-:W-:Y:S04]  /*5ea10*/  LDGSTS.E [R8+0x21000], desc[UR48][R218.64], P5 ;  /* 0x21000000da087fae */ /* 0x010fe8000a921870 */
[----:B------:R-:W4:Y:S04]  /*5ea20*/  LDL.64 R218, [R1+0x10f0] ;  /* 0x0010f00001da7983 */ /* 0x000f280000100a00 */
[----:B------:R-:W-:Y:S04]  /*5ea30*/  LDGSTS.E [R3+0x21400], desc[UR48][R146.64], P5 ;  /* 0x2140000092037fae */ /* 0x000fe8000a921870 */
[----:B------:R-:W-:Y:S04]  /*5ea40*/  LDGSTS.E [R0+0x21800], desc[UR48][R76.64], P5 ;  /* 0x218000004c007fae */ /* 0x000fe8000a921870 */
        /* <DEDUP_REMOVED lines=9> */
[----:B------:R-:W2:Y:S04]  /*5eae0*/  LDL.LU.64 R92, [R1+0x1b80] ;  /* 0x001b8000015c7983 */ /* 0x000ea80000300a00 */
[----:B---3--:R-:W-:Y:S04]  /*5eaf0*/  LDGSTS.E [R8+0x22c00], desc[UR48][R148.64], P5 ;  /* 0x22c0000094087fae */ /* 0x008fe8000a921870 */
[----:B------:R-:W3:Y:S04]  /*5eb00*/  LDL.LU.64 R148, [R1+0x1b78] ;  /* 0x001b780001947983 */ /* 0x000ee80000300a00 */
[----:B----4-:R-:W-:Y:S04]  /*5eb10*/  LDGSTS.E [R3+0x23000], desc[UR48][R218.64], P5 ;  /* 0x23000000da037fae */ /* 0x010fe8000a921870 */
        /* <DEDUP_REMOVED lines=12> */
[----:B------:R-:W2:Y:S04]  /*5ebe0*/  LDL.LU.64 R228, [R1+0x1b68] ;  /* 0x001b680001e47983 */ /* 0x000ea80000300a00 */
[----:B-1----:R-:W3:Y:S04]  /*5ebf0*/  LDL.LU.64 R36, [R1+0x1b60] ;  /* 0x001b600001247983 */ /* 0x002ee80000300a00 */
[----:B------:R-:W3:Y:S04]  /*5ec00*/  LDL.LU.64 R106, [R1+0x1b58] ;  /* 0x001b5800016a7983 */ /* 0x000ee80000300a00 */
[----:B------:R-:W-:Y:S04]  /*5ec10*/  LDGSTS.E [R8+0x26000], desc[UR48][R182.64], P5 ;  /* 0x26000000b6087fae */ /* 0x000fe8000a921870 */
[----:B------:R-:W4:Y:S04]  /*5ec20*/  LDL.64 R142, [R1+0x608] ;  /* 0x00060800018e7983 */ /* 0x000f280000100a00 */
[----:B------:R1:W-:Y:S04]  /*5ec30*/  LDGSTS.E [R3+0x26400], desc[UR48][R180.64], P5 ;  /* 0x26400000b4037fae */ /* 0x0003e8000a921870 */
[----:B------:R-:W2:Y:S04]  /*5ec40*/  LDL.64 R182, [R1+0x670] ;  /* 0x0006700001b67983 */ /* 0x000ea80000100a00 */
[----:B------:R-:W-:Y:S04]  /*5ec50*/  LDGSTS.E [R0+0x26800], desc[UR48][R94.64], P5 ;  /* 0x268000005e007fae */ /* 0x000fe8000a921870 */
[----:B------:R-:W3:Y:S01]  /*5ec60*/  LDL.LU.64 R180, [R1+0x1b50] ;  /* 0x001b500001b47983 */ /* 0x000ee20000300a00 */
[----:B------:R-:W-:Y:S01]  /*5ec70*/  IADD3 R244, R244, 0x100000, RZ ;  /* 0x00100000f4f47810 */ /* 0x000fe20007ffe0ff */
[----:B-1----:R-:W-:-:S02]  /*5ec80*/  VIADD R3, R245, 0x100000 ;  /* 0x00100000f5037836 */ /* 0x002fc40000000000 */
[----:B------:R-:W-:Y:S04]  /*5ec90*/  LDGSTS.E [R9+0x26c00], desc[UR48][R150.64], P5 ;  /* 0x26c0000096097fae */ /* 0x000fe8000a921870 */
[----:B------:R-:W3:Y:S04]  /*5eca0*/  LDL.LU.64 R94, [R1+0x1b48] ;  /* 0x001b4800015e7983 */ /* 0x000ee80000300a00 */
[----:B------:R-:W3:Y:S04]  /*5ecb0*/  LDL.64 R210, [R1+0x6c0] ;  /* 0x0006c00001d27983 */ /* 0x000ee80000100a00 */
[----:B------:R-:W-:Y:S04]  /*5ecc0*/  LDGSTS.E [R8+0x27000], desc[UR48][R38.64], P5 ;  /* 0x2700000026087fae */ /* 0x000fe8000a921870 */
[----:B------:R-:W3:Y:S04]  /*5ecd0*/  LDL.LU.64 R150, [R1+0x1b40] ;  /* 0x001b400001967983 */ /* 0x000ee80000300a00 */
[----:B------:R1:W-:Y:S04]  /*5ece0*/  LDGSTS.E [R0+0x27400], desc[UR48][R108.64], P5 ;  /* 0x274000006c007fae */ /* 0x0003e8000a921870 */
[----:B------:R-:W3:Y:S04]  /*5ecf0*/  LDL.64 R146, [R1+0x708] ;  /* 0x0007080001927983 */ /* 0x000ee80000100a00 */
[----:B------:R-:W3:Y:S01]  /*5ed00*/  LDL.64 R38, [R1+0x740] ;  /* 0x0007400001267983 */ /* 0x000ee20000100a00 */
[----:B-1----:R-:W-:-:S03]  /*5ed10*/  VIADD R0, R245, 0x100000 ;  /* 0x00100000f5007836 */ /* 0x002fc60000000000 */
[----:B------:R-:W3:Y:S04]  /*5ed20*/  LDL.64 R76, [R1+0x778] ;  /* 0x00077800014c7983 */ /* 0x000ee80000100a00 */
[----:B------:R-:W3:Y:S04]  /*5ed30*/  LDL.64 R108, [R1+0x7b0] ;  /* 0x0007b000016c7983 */ /* 0x000ee80000100a00 */
[----:B------:R1:W-:Y:S04]  /*5ed40*/  LDGSTS.E [R8+0x27800], desc[UR48][R250.64], P5 ;  /* 0x27800000fa087fae */ /* 0x0003e8000a921870 */
[----:B------:R-:W-:Y:S04]  /*5ed50*/  LDGSTS.E [R244+0x27c00], desc[UR48][R144.64], P5 ;  /* 0x27c0000090f47fae */ /* 0x000fe8000a921870 */
[----:B------:R-:W3:Y:S04]  /*5ed60*/  LDL.LU.64 R250, [R1+0x1b38] ;  /* 0x001b380001fa7983 */ /* 0x000ee80000300a00 */
[----:B------:R-:W3:Y:S04]  /*5ed70*/  LDL.64 R214, [R1+0x7e8] ;  /* 0x0007e80001d67983 */ /* 0x000ee80000100a00 */
[----:B------:R-:W3:Y:S01]  /*5ed80*/  LDL.64 R144, [R1+0x820] ;  /* 0x0008200001907983 */ /* 0x000ee20000100a00 */
[----:B-1----:R-:W-:-:S02]  /*5ed90*/  VIADD R8, R245, 0x100000 ;  /* 0x00100000f5087836 */ /* 0x002fc40000000000 */
[C---:B------:R-:W-:Y:S01]  /*5eda0*/  VIADD R9, R245.reuse, 0x100000 ;  /* 0x00100000f5097836 */ /* 0x040fe20000000000 */
[----:B------:R-:W3:Y:S04]  /*5edb0*/  LDL.64 R216, [R1+0xbb8] ;  /* 0x000bb80001d87983 */ /* 0x000ee80000100a00 */
[----:B------:R-:W3:Y:S04]  /*5edc0*/  LDL.64 R242, [R1+0x1078] ;  /* 0x0010780001f27983 */ /* 0x000ee80000100a00 */
[----:B------:R-:W3:Y:S04]  /*5edd0*/  LDL.64 R240, [R1+0x10b8] ;  /* 0x0010b80001f07983 */ /* 0x000ee80000100a00 */
[----:B----4-:R-:W-:Y:S04]  /*5ede0*/  LDGSTS.E [R3+0x80], desc[UR48][R142.64], P5 ;  /* 0x000800008e037fae */ /* 0x010fe8000a921870 */
[----:B--2---:R-:W-:Y:S04]  /*5edf0*/  LDGSTS.E [R0+0x480], desc[UR48][R182.64], P5 ;  /* 0x00480000b6007fae */ /* 0x004fe8000a921870 */
[----:B------:R-:W2:Y:S04]  /*5ee00*/  LDL.64 R142, [R1+0x890] ;  /* 0x00089000018e7983 */ /* 0x000ea80000100a00 */
[----:B------:R-:W4:Y:S04]  /*5ee10*/  LDL.64 R182, [R1+0x858] ;  /* 0x0008580001b67983 */ /* 0x000f280000100a00 */
[----:B---3--:R-:W-:Y:S04]  /*5ee20*/  LDGSTS.E [R8+0x880], desc[UR48][R210.64], P5 ;  /* 0x00880000d2087fae */ /* 0x008fe8000a921870 */
[----:B------:R-:W3:Y:S04]  /*5ee30*/  LDL.64 R210, [R1+0x8c8] ;  /* 0x0008c80001d27983 */ /* 0x000ee80000100a00 */
[----:B------:R-:W-:Y:S04]  /*5ee40*/  LDGSTS.E [R3+0xc80], desc[UR48][R146.64], P5 ;  /* 0x00c8000092037fae */ /* 0x000fe8000a921870 */
[----:B------:R-:W-:Y:S04]  /*5ee50*/  LDGSTS.E [R0+0x1080], desc[UR48][R38.64], P5 ;  /* 0x0108000026007fae */ /* 0x000fe8000a921870 */
[----:B------:R-:W-:Y:S04]  /*5ee60*/  LDGSTS.E [R9+0x1480], desc[UR48][R76.64], P5 ;  /* 0x014800004c097fae */ /* 0x000fe8000a921870 */
[----:B------:R-:W-:Y:S04]  /*5ee70*/  LDGSTS.E [R8+0x1880], desc[UR48][R108.64], P5 ;  /* 0x018800006c087fae */ /* 0x000fe8000a921870 */
[----:B------:R-:W3:Y:S04]  /*5ee80*/  LDL.64 R38, [R1+0x900] ;  /* 0x0009000001267983 */ /* 0x000ee80000100a00 */
[----:B------:R-:W3:Y:S04]  /*5ee90*/  LDL.64 R146, [R1+0x940] ;  /* 0x0009400001927983 */ /* 0x000ee80000100a00 */
[----:B------:R-:W3:Y:S04]  /*5eea0*/  LDL.64 R108, [R1+0x980] ;  /* 0x00098000016c7983 */ /* 0x000ee80000100a00 */
[----:B------:R-:W3:Y:S04]  /*5eeb0*/  LDL.64 R76, [R1+0x9c0] ;  /* 0x0009c000014c7983 */ /* 0x000ee80000100a00 */
[----:B------:R-:W-:Y:S04]  /*5eec0*/  LDGSTS.E [R0+0x1c80], desc[UR48][R214.64], P5 ;  /* 0x01c80000d6007fae */ /* 0x000fe8000a921870 */
[----:B------:R-:W-:Y:S04]  /*5eed0*/  LDGSTS.E [R9+0x2080], desc[UR48][R144.64], P5 ;  /* 0x0208000090097fae */ /* 0x000fe8000a921870 */
        /* <DEDUP_REMOVED lines=11> */
[----:B------:R-:W3:Y:S04]  /*5ef90*/  LDL.64 R38, [R1+0xb40] ;  /* 0x000b400001267983 */ /* 0x000ee80000100a00 */
[----:B------:R-:W-:Y:S04]  /*5efa0*/  LDGSTS.E [R9+0x3c80], desc[UR48][R76.64], P5 ;  /* 0x03c800004c097fae */ /* 0x000fe8000a921870 */
[----:B------:R-:W3:Y:S04]  /*5efb0*/  LDL.64 R108, [R1+0xb78] ;  /* 0x000b7800016c7983 */ /* 0x000ee80000100a00 */
[----:B------:R-:W3:Y:S04]  /*5efc0*/  LDL.64 R146, [R1+0xcf8] ;  /* 0x000cf80001927983 */ /* 0x000ee80000100a00 */
[----:B------:R-:W-:Y:S04]  /*5efd0*/  LDGSTS.E [R8+0x4080], desc[UR48][R214.64], P5 ;  /* 0x04080000d6087fae */ /* 0x000fe8000a921870 */
[----:B------:R-:W3:Y:S04]  /*5efe0*/  LDL.64 R76, [R1+0xbf8] ;  /* 0x000bf800014c7983 */ /* 0x000ee80000100a00 */
[----:B------:R-:W3:Y:S04]  /*5eff0*/  LDL.64 R214, [R1+0xc78] ;  /* 0x000c780001d67983 */ /* 0x000ee80000100a00 */
[----:B--2---:R-:W-:Y:S04]  /*5f000*/  LDGSTS.E [R0+0x4480], desc[UR48][R182.64], P5 ;  /* 0x04480000b6007fae */ /* 0x004fe8000a921870 */
[----:B------:R-:W-:Y:S04]  /*5f010*/  LDGSTS.E [R9+0x4880], desc[UR48][R144.64], P5 ;  /* 0x0488000090097fae */ /* 0x000fe8000a921870 */
[----:B----4-:R-:W-:Y:S04]  /*5f020*/  LDGSTS.E [R8+0x4c80], desc[UR48][R142.64], P5 ;  /* 0x04c800008e087fae */ /* 0x010fe8000a921870 */
[----:B------:R-:W2:Y:S04]  /*5f030*/  LDL.64 R182, [R1+0xc38] ;  /* 0x000c380001b67983 */ /* 0x000ea80000100a00 */
[----:B------:R-:W4:Y:S04]  /*5f040*/  LDL.64 R144, [R1+0xcb8] ;  /* 0x000cb80001907983 */ /* 0x000f280000100a00 */
[----:B---3--:R-:W-:Y:S04]  /*5f050*/  LDGSTS.E [R3+0x5080], desc[UR48][R210.64], P5 ;  /* 0x05080000d2037fae */ /* 0x008fe8000a921870 */
[----:B------:R-:W3:Y:S04]  /*5f060*/  LDL.64 R142, [R1+0xd38] ;  /* 0x000d3800018e7983 */ /* 0x000ee80000100a00 */
        /* <DEDUP_REMOVED lines=8> */
[----:B------:R-:W3:Y:S04]  /*5f0f0*/  LDL.64 R76, [R1+0xe78] ;  /* 0x000e7800014c7983 */ /* 0x000ee80000100a00 */
[----:B--2---:R-:W-:Y:S04]  /*5f100*/  LDGSTS.E [R9+0x6480], desc[UR48][R182.64], P5 ;  /* 0x06480000b6097fae */ /* 0x004fe8000a921870 */
[----:B------:R-:W-:Y:S04]  /*5f110*/  LDGSTS.E [R8+0x6880], desc[UR48][R214.64], P5 ;  /* 0x06880000d6087fae */ /* 0x000fe8000a921870 */
[----:B----4-:R-:W-:Y:S04]  /*5f120*/  LDGSTS.E [R0+0x6c80], desc[UR48][R144.64], P5 ;  /* 0x06c8000090007fae */ /* 0x010fe8000a921870 */
[----:B------:R-:W2:Y:S04]  /*5f130*/  LDL.64 R182, [R1+0xe38] ;  /* 0x000e380001b67983 */ /* 0x000ea80000100a00 */
[----:B------:R-:W4:Y:S04]  /*5f140*/  LDL.64 R214, [R1+0xeb8] ;  /* 0x000eb80001d67983 */ /* 0x000f280000100a00 */
[----:B------:R-:W-:Y:S04]  /*5f150*/  LDGSTS.E [R9+0x7080], desc[UR48][R146.64], P5 ;  /* 0x0708000092097fae */ /* 0x000fe8000a921870 */
[----:B------:R-:W4:Y:S04]  /*5f160*/  LDL.64 R144, [R1+0xef8] ;  /* 0x000ef80001907983 */ /* 0x000f280000100a00 */
[----:B---3--:R-:W-:Y:S04]  /*5f170*/  LDGSTS.E [R8+0x7480], desc[UR48][R142.64], P5 ;  /* 0x074800008e087fae */ /* 0x008fe8000a921870 */
[----:B------:R-:W-:Y:S04]  /*5f180*/  LDGSTS.E [R3+0x7880], desc[UR48][R210.64], P5 ;  /* 0x07880000d2037fae */ /* 0x000fe8000a921870 */
[----:B------:R-:W3:Y:S04]  /*5f190*/  LDL.64 R146, [R1+0x1138] ;  /* 0x0011380001927983 */ /* 0x000ee80000100a00 */
[----:B------:R-:W3:Y:S04]  /*5f1a0*/  LDL.64 R142, [R1+0xf38] ;  /* 0x000f3800018e7983 */ /* 0x000ee80000100a00 */
[----:B------:R-:W3:Y:S04]  /*5f1b0*/  LDL.64 R210, [R1+0xf78] ;  /* 0x000f780001d27983 */ /* 0x000ee80000100a00 */
[----:B------:R-:W-:Y:S04]  /*5f1c0*/  LDGSTS.E [R0+0x7c80], desc[UR48][R38.64], P5 ;  /* 0x07c8000026007fae */ /* 0x000fe8000a921870 */
        /* <DEDUP_REMOVED lines=11> */
[----:B------:R-:W3:Y:S04]  /*5f280*/  LDL.64 R144, [R1+0x11f8] ;  /* 0x0011f80001907983 */ /* 0x000ee80000100a00 */
[----:B------:R-:W-:Y:S04]  /*5f290*/  LDGSTS.E [R9+0x21880], desc[UR48][R210.64], P5 ;  /* 0x21880000d2097fae */ /* 0x000fe8000a921870 */
[----:B------:R-:W3:Y:S04]  /*5f2a0*/  LDL.64 R142, [R1+0x1260] ;  /* 0x00126000018e7983 */ /* 0x000ee80000100a00 */
[----:B------:R-:W3:Y:S04]  /*5f2b0*/  LDL.64 R210, [R1+0x12a0] ;  /* 0x0012a00001d27983 */ /* 0x000ee80000100a00 */
[----:B------:R-:W-:Y:S04]  /*5f2c0*/  LDGSTS.E [R8+0x21c80], desc[UR48][R38.64], P5 ;  /* 0x21c8000026087fae */ /* 0x000fe8000a921870 */
[----:B------:R-:W-:Y:S04]  /*5f2d0*/  LDGSTS.E [R3+0x22080], desc[UR48][R108.64], P5 ;  /* 0x220800006c037fae */ /* 0x000fe8000a921870 */
[----:B------:R-:W3:Y:S04]  /*5f2e0*/  LDL.LU.64 R38, [R1+0x1b30] ;  /* 0x001b300001267983 */ /* 0x000ee80000300a00 */
[----:B------:R-:W3:Y:S04]  /*5f2f0*/  LDL.LU.64 R108, [R1+0x1b28] ;  /* 0x001b2800016c7983 */ /* 0x000ee80000300a00 */
[----:B--2---:R-:W-:Y:S04]  /*5f300*/  LDGSTS.E [R0+0x22480], desc[UR48][R182.64], P5 ;  /* 0x22480000b6007fae */ /* 0x004fe8000a921870 */
[----:B------:R-:W-:Y:S04]  /*5f310*/  LDGSTS.E [R8+0x22880], desc[UR48][R242.64], P5 ;  /* 0x22880000f2087fae */ /* 0x000fe8000a921870 */
[----:B------:R-:W-:Y:S04]  /*5f320*/  LDGSTS.E [R3+0x22c80], desc[UR48][R240.64], P5 ;  /* 0x22c80000f0037fae */ /* 0x000fe8000a921870 */
[----:B------:R-:W-:Y:S04]  /*5f330*/  LDGSTS.E [R0+0x23080], desc[UR48][R216.64], P5 ;  /* 0x23080000d8007fae */ /* 0x000fe8000a921870 */
[----:B------:R-:W-:Y:S04]  /*5f340*/  LDGSTS.E [R9+0x23480], desc[UR48][R146.64], P5 ;  /* 0x2348000092097fae */ /* 0x000fe8000a921870 */
[----:B----4-:R-:W-:Y:S04]  /*5f350*/  LDGSTS.E [R8+0x23880], desc[UR48][R76.64], P5 ;  /* 0x238800004c087fae */ /* 0x010fe8000a921870 */
[----:B------:R-:W-:Y:S04]  /*5f360*/  LDGSTS.E [R0+0x23c80], desc[UR48][R214.64], P5 ;  /* 0x23c80000d6007fae */ /* 0x000fe8000a921870 */
[----:B---3--:R-:W-:Y:S04]  /*5f370*/  LDGSTS.E [R9+0x24080], desc[UR48][R144.64], P5 ;  /* 0x2408000090097fae */ /* 0x008fe8000a921870 */
[----:B------:R-:W-:Y:S04]  /*5f380*/  LDGSTS.E [R8+0x24480], desc[UR48][R142.64], P5 ;  /* 0x244800008e087fae */ /* 0x000fe8000a921870 */
[----:B------:R-:W-:Y:S04]  /*5f390*/  LDGSTS.E [R3+0x24880], desc[UR48][R210.64], P5 ;  /* 0x24880000d2037fae */ /* 0x000fe8000a921870 */
[----:B------:R-:W2:Y:S04]  /*5f3a0*/  LDL.LU.64 R182, [R1+0x1b20] ;  /* 0x001b200001b67983 */ /* 0x000ea80000300a00 */
[----:B------:R-:W-:Y:S04]  /*5f3b0*/  LDGSTS.E [R0+0x24c80], desc[UR48][R228.64], P5 ;  /* 0x24c80000e4007fae */ /* 0x000fe8000a921870 */
[----:B------:R-:W-:Y:S04]  /*5f3c0*/  LDGSTS.E [R8+0x25080], desc[UR48][R174.64], P5 ;  /* 0x25080000ae087fae */ /* 0x000fe8000a921870 */
[----:B------:R-:W-:Y:S04]  /*5f3d0*/  LDGSTS.E [R3+0x25480], desc[UR48][R112.64], P5 ;  /* 0x2548000070037fae */ /* 0x000fe8000a921870 */
[----:B------:R-:W3:Y:S04]  /*5f3e0*/  LDL.LU.64 R228, [R1+0x1b18] ;  /* 0x001b180001e47983 */ /* 0x000ee80000300a00 */
[----:B------:R-:W4:Y:S04]  /*5f3f0*/  LDL.LU.64 R174, [R1+0x1b10] ;  /* 0x001b100001ae7983 */ /* 0x000f280000300a00 */
[----:B------:R-:W2:Y:S04]  /*5f400*/  LDL.LU.64 R112, [R1+0x1b08] ;  /* 0x001b080001707983 */ /* 0x000ea80000300a00 */
[----:B------:R-:W-:Y:S04]  /*5f410*/  LDGSTS.E [R0+0x25880], desc[UR48][R40.64], P5 ;  /* 0x2588000028007fae */ /* 0x000fe8000a921870 */
[----:B------:R-:W-:Y:S04]  /*5f420*/  LDGSTS.E [R9+0x25c80], desc[UR48][R110.64], P5 ;  /* 0x25c800006e097fae */ /* 0x000fe8000a921870 */
[----:B------:R-:W-:Y:S04]  /*5f430*/  LDGSTS.E [R8+0x26080], desc[UR48][R184.64], P5 ;  /* 0x26080000b8087fae */ /* 0x000fe8000a921870 */
[----:B------:R-:W3:Y:S04]  /*5f440*/  LDL.LU.64 R40, [R1+0x1b00] ;  /* 0x001b000001287983 */ /* 0x000ee80000300a00 */
[----:B------:R-:W3:Y:S04]  /*5f450*/  LDL.LU.64 R110, [R1+0x1af8] ;  /* 0x001af800016e7983 */ /* 0x000ee80000300a00 */
[----:B------:R-:W3:Y:S04]  /*5f460*/  LDL.LU.64 R184, [R1+0x1af0] ;  /* 0x001af00001b87983 */ /* 0x000ee80000300a00 */
[----:B------:R-:W4:Y:S04]  /*5f470*/  LDL.64 R142, [R1+0x620] ;  /* 0x00062000018e7983 */ /* 0x000f280000100a00 */
[----:B------:R-:W-:Y:S04]  /*5f480*/  LDGSTS.E [R0+0x26480], desc[UR48][R90.64], P5 ;  /* 0x264800005a007fae */ /* 0x000fe8000a921870 */
[----:B------:R-:W-:Y:S04]  /*5f490*/  LDGSTS.E [R9+0x26880], desc[UR48][R82.64], P5 ;  /* 0x2688000052097fae */ /* 0x000fe8000a921870 */
[----:B------:R-:W-:Y:S04]  /*5f4a0*/  LDGSTS.E [R8+0x26c80], desc[UR48][R246.64], P5 ;  /* 0x26c80000f6087fae */ /* 0x000fe8000a921870 */
[----:B------:R-:W3:Y:S04]  /*5f4b0*/  LDL.LU.64 R90, [R1+0x1ae8] ;  /* 0x001ae800015a7983 */ /* 0x000ee80000300a00 */
[----:B------:R-:W2:Y:S04]  /*5f4c0*/  LDL.64 R214, [R1+0x678] ;  /* 0x0006780001d67983 */ /* 0x000ea80000100a00 */
[----:B------:R-:W3:Y:S04]  /*5f4d0*/  LDL.64 R210, [R1+0x6d0] ;  /* 0x0006d00001d27983 */ /* 0x000ee80000100a00 */
[----:B------:R-:W3:Y:S04]  /*5f4e0*/  LDL.LU.64 R82, [R1+0x1ae0] ;  /* 0x001ae00001527983 */ /* 0x000ee80000300a00 */
[----:B------:R-:W4:Y:S04]  /*5f4f0*/  LDL.LU.64 R246, [R1+0x1ad8] ;  /* 0x001ad80001f67983 */ /* 0x000f280000300a00 */
[----:B------:R-:W3:Y:S04]  /*5f500*/  LDL.64 R144, [R1+0x710] ;  /* 0x0007100001907983 */ /* 0x000ee80000100a00 */
[----:B------:R-:W-:Y:S04]  /*5f510*/  LDGSTS.E [R3+0x27080], desc[UR48][R86.64], P5 ;  /* 0x2708000056037fae */ /* 0x000fe8000a921870 */
[----:B------:R4:W-:Y:S01]  /*5f520*/  LDGSTS.E [R0+0x27480], desc[UR48][R204.64], P5 ;  /* 0x27480000cc007fae */ /* 0x0009e2000a921870 */
[----:B------:R-:W-:-:S03]  /*5f530*/  VIADD R245, R245, 0x100000 ;  /* 0x00100000f5f57836 */ /* 0x000fc60000000000 */
[----:B------:R1:W-:Y:S04]  /*5f540*/  LDGSTS.E [R8+0x27880], desc[UR48][R212.64], P5 ;  /* 0x27880000d4087fae */ /* 0x0003e8000a921870 */
[----:B------:R-:W3:Y:S04]  /*5f550*/  LDL.LU.64 R86, [R1+0x1ad0] ;  /* 0x001ad00001567983 */ /* 0x000ee80000300a00 */
[----:B------:R-:W3:Y:S04]  /*5f560*/  LDL.64 R216, [R1+0x748] ;  /* 0x0007480001d87983 */ /* 0x000ee80000100a00 */
[----:B------:R-:W3:Y:S04]  /*5f570*/  LDL.64 R204, [R1+0x780] ;  /* 0x0007800001cc7983 */ /* 0x000ee80000100a00 */
[----:B------:R-:W3:Y:S04]  /*5f580*/  LDL.64 R146, [R1+0x7b8] ;  /* 0x0007b80001927983 */ /* 0x000ee80000100a00 */
[----:B------:R-:W3:Y:S04]  /*5f590*/  LDL.64 R212, [R1+0x7f0] ;  /* 0x0007f00001d47983 */ /* 0x000ee80000100a00 */
[----:B------:R-:W-:Y:S04]  /*5f5a0*/  LDGSTS.E [R245+0x27c80], desc[UR48][R42.64], P5 ;  /* 0x27c800002af57fae */ /* 0x000fe8000a921870 */
[----:B------:R-:W3:Y:S04]  /*5f5b0*/  LDL.LU.64 R42, [R1+0x1ac8] ;  /* 0x001ac800012a7983 */ /* 0x000ee80000300a00 */
[----:B------:R-:W3:Y:S04]  /*5f5c0*/  LDL.64 R76, [R1+0x860] ;  /* 0x00086000014c7983 */ /* 0x000ee80000100a00 */
[----:B------:R-:W3:Y:S04]  /*5f5d0*/  LDL.64 R240, [R1+0xbc0] ;  /* 0x000bc00001f07983 */ /* 0x000ee80000100a00 */
[----:B------:R-:W3:Y:S04]  /*5f5e0*/  LDL.64 R244, [R1+0xf00] ;  /* 0x000f000001f47983 */ /* 0x000ee80000100a00 */
[----:B------:R-:W3:Y:S01]  /*5f5f0*/  LDL.64 R242, [R1+0xf80] ;  /* 0x000f800001f27983 */ /* 0x000ee20000100a00 */
[C---:B----4-:R-:W-:Y:S01]  /*5f600*/  VIADD R0, R246.reuse, 0x100000 ;  /* 0x00100000f6007836 */ /* 0x050fe20000000000 */
[C---:B------:R-:W-:Y:S01]  /*5f610*/  IADD3 R3, R246.reuse, 0x100000, RZ ;  /* 0x00100000f6037810 */ /* 0x040fe20007ffe0ff */
[----:B-1----:R-:W-:-:S02]  /*5f620*/  VIADD R8, R246, 0x100000 ;  /* 0x00100000f6087836 */ /* 0x002fc40000000000 */
[C---:B------:R-:W-:Y:S01]  /*5f630*/  VIADD R9, R246.reuse, 0x100000 ;  /* 0x00100000f6097836 */ /* 0x040fe20000000000 */
[----:B------:R-:W-:Y:S04]  /*5f640*/  LDGSTS.E [R0+0x100], desc[UR48][R142.64], P5 ;  /* 0x001000008e007fae */ /* 0x000fe8000a921870 */
[----:B--2---:R-:W-:Y:S04]  /*5f650*/  LDGSTS.E [R8+0x500], desc[UR48][R214.64], P5 ;  /* 0x00500000d6087fae */ /* 0x004fe8000a921870 */
[----:B---3--:R-:W-:Y:S04]  /*5f660*/  LDGSTS.E [R3+0x900], desc[UR48][R210.64], P5 ;  /* 0x00900000d2037fae */ /* 0x008fe8000a921870 */
[----:B------:R-:W2:Y:S04]  /*5f670*/  LDL.64 R142, [R1+0x828] ;  /* 0x00082800018e7983 */ /* 0x000ea80000100a00 */
[----:B------:R-:W-:Y:S04]  /*5f680*/  LDGSTS.E [R0+0xd00], desc[UR48][R144.64], P5 ;  /* 0x00d0000090007fae */ /* 0x000fe8000a921870 */
[----:B------:R-:W3:Y:S04]  /*5f690*/  LDL.64 R210, [R1+0x898] ;  /* 0x0008980001d27983 */ /* 0x000ee80000100a00 */
[----:B------:R-:W4:Y:S04]  /*5f6a0*/  LDL.64 R214, [R1+0x8d0] ;  /* 0x0008d00001d67983 */ /* 0x000f280000100a00 */
[----:B------:R-:W-:Y:S04]  /*5f6b0*/  LDGSTS.E [R9+0x1100], desc[UR48][R216.64], P5 ;  /* 0x01100000d8097fae */ /* 0x000fe8000a921870 */
[----:B------:R-:W4:Y:S04]  /*5f6c0*/  LDL.64 R144, [R1+0x908] ;  /* 0x0009080001907983 */ /* 0x000f280000100a00 */
[----:B------:R-:W-:Y:S04]  /*5f6d0*/  LDGSTS.E [R8+0x1500], desc[UR48][R204.64], P5 ;  /* 0x01500000cc087fae */ /* 0x000fe8000a921870 */
[----:B------:R-:W-:Y:S04]  /*5f6e0*/  LDGSTS.E [R3+0x1900], desc[UR48][R146.64], P5 ;  /* 0x0190000092037fae */ /* 0x000fe8000a921870 */
[----:B------:R-:W-:Y:S04]  /*5f6f0*/  LDGSTS.E [R0+0x1d00], desc[UR48][R212.64], P5 ;  /* 0x01d00000d4007fae */ /* 0x000fe8000a921870 */
[----:B------:R-:W4:Y:S04]  /*5f700*/  LDL.64 R204, [R1+0x948] ;  /* 0x0009480001cc7983 */ /* 0x000f280000100a00 */
[----:B------:R-:W4:Y:S04]  /*5f710*/  LDL.64 R216, [R1+0x988] ;  /* 0x0009880001d87983 */ /* 0x000f280000100a00 */
[----:B------:R-:W4:Y:S04]  /*5f720*/  LDL.64 R146, [R1+0x9c8] ;  /* 0x0009c80001927983 */ /* 0x000f280000100a00 */
[----:B------:R-:W4:Y:S04]  /*5f730*/  LDL.64 R212, [R1+0xa08] ;  /* 0x000a080001d47983 */ /* 0x000f280000100a00 */
[----:B--2---:R-:W-:Y:S04]  /*5f740*/  LDGSTS.E [R8+0x2100], desc[UR48][R142.64], P5 ;  /* 0x021000008e087fae */ /* 0x004fe8000a921870 */
[----:B------:R-:W-:Y:S04]  /*5f750*/  LDGSTS.E [R3+0x2500], desc[UR48][R76.64], P5 ;  /* 0x025000004c037fae */ /* 0x000fe8000a921870 */
[----:B---3--:R-:W-:Y:S04]  /*5f760*/  LDGSTS.E [R0+0x2900], desc[UR48][R210.64], P5 ;  /* 0x02900000d2007fae */ /* 0x008fe8000a921870 */
[----:B------:R-:W2:Y:S04]  /*5f770*/  LDL.64 R142, [R1+0xa48] ;  /* 0x000a4800018e7983 */ /* 0x000ea80000100a00 */
[----:B----4-:R-:W-:Y:S04]  /*5f780*/  LDGSTS.E [R9+0x2d00], desc[UR48][R214.64], P5 ;  /* 0x02d00000d6097fae */ /* 0x010fe8000a921870 */
[----:B------:R-:W3:Y:S04]  /*5f790*/  LDL.64 R210, [R1+0xa88] ;  /* 0x000a880001d27983 */ /* 0x000ee80000100a00 */
        /* <DEDUP_REMOVED lines=8> */
[----:B------:R-:W-:Y:S04]  /*5f820*/  LDGSTS.E [R3+0x4100], desc[UR48][R212.64], P5 ;  /* 0x04100000d4037fae */ /* 0x000fe8000a921870 */
[----:B------:R-:W4:Y:S04]  /*5f830*/  LDL.64 R216, [R1+0xc00] ;  /* 0x000c000001d87983 */ /* 0x000f280000100a00 */
        /* <DEDUP_REMOVED lines=20> */
[----:B--2---:R-:W-:Y:S04]  /*5f980*/  LDGSTS.E [R3+0x6900], desc[UR48][R142.64], P5 ;  /* 0x069000008e037fae */ /* 0x004fe8000a921870 */
[----:B---3--:R-:W-:Y:S04]  /*5f990*/  LDGSTS.E [R0+0x6d00], desc[UR48][R210.64], P5 ;  /* 0x06d00000d2007fae */ /* 0x008fe8000a921870 */
[----:B------:R-:W2:Y:S04]  /*5f9a0*/  LDL.64 R142, [R1+0xe80] ;  /* 0x000e8000018e7983 */ /* 0x000ea80000100a00 */
[----:B------:R-:W-:Y:S04]  /*5f9b0*/  LDGSTS.E [R8+0x7100], desc[UR48][R146.64], P5 ;  /* 0x0710000092087fae */ /* 0x000fe8000a921870 */
[----:B------:R-:W3:Y:S04]  /*5f9c0*/  LDL.64 R210, [R1+0xec0] ;  /* 0x000ec00001d27983 */ /* 0x000ee80000100a00 */
[----:B----4-:R-:W-:Y:S04]  /*5f9d0*/  LDGSTS.E [R3+0x7500], desc[UR48][R76.64], P5 ;  /* 0x075000004c037fae */ /* 0x010fe8000a921870 */
        /* <DEDUP_REMOVED lines=16> */
[----:B------:R-:W-:Y:S04]  /*5fae0*/  LDGSTS.E [R8+0x21900], desc[UR48][R242.64], P5 ;  /* 0x21900000f2087fae */ /* 0x000fe8000a921870 */
        /* <DEDUP_REMOVED lines=20> */
[----:B------:R-:W2:Y:S04]  /*5fc30*/  LDL.LU.64 R88, [R1+0x1aa8] ;  /* 0x001aa80001587983 */ /* 0x000ea80000300a00 */
[----:B------:R-:W3:Y:S04]  /*5fc40*/  LDL.LU.64 R78, [R1+0x1aa0] ;  /* 0x001aa000014e7983 */ /* 0x000ee80000300a00 */
[----:B------:R-:W3:Y:S04]  /*5fc50*/  LDL.LU.64 R170, [R1+0x1a98] ;  /* 0x001a980001aa7983 */ /* 0x000ee80000300a00 */
[----:B------:R-:W-:Y:S04]  /*5fc60*/  LDGSTS.E [R8+0x25d00], desc[UR48][R152.64], P5 ;  /* 0x25d0000098087fae */ /* 0x000fe8000a921870 */
[----:B------:R-:W-:Y:S04]  /*5fc70*/  LDGSTS.E [R3+0x26100], desc[UR48][R234.64], P5 ;  /* 0x26100000ea037fae */ /* 0x000fe8000a921870 */
[----:B------:R-:W-:Y:S04]  /*5fc80*/  LDGSTS.E [R0+0x26500], desc[UR48][R154.64], P5 ;  /* 0x265000009a007fae */ /* 0x000fe8000a921870 */
[----:B------:R-:W3:Y:S04]  /*5fc90*/  LDL.LU.64 R152, [R1+0x1a90] ;  /* 0x001a900001987983 */ /* 0x000ee80000300a00 */
[----:B------:R-:W4:Y:S04]  /*5fca0*/  LDL.LU.64 R234, [R1+0x1a88] ;  /* 0x001a880001ea7983 */ /* 0x000f280000300a00 */
[----:B------:R-:W2:Y:S04]  /*5fcb0*/  LDL.LU.64 R154, [R1+0x1a80] ;  /* 0x001a8000019a7983 */ /* 0x000ea80000300a00 */
[----:B------:R-:W3:Y:S04]  /*5fcc0*/  LDL.64 R144, [R1+0x640] ;  /* 0x0006400001907983 */ /* 0x000ee80000100a00 */
[----:B------:R-:W4:Y:S04]  /*5fcd0*/  LDL.64 R204, [R1+0x688] ;  /* 0x0006880001cc7983 */ /* 0x000f280000100a00 */
[----:B------:R-:W-:Y:S01]  /*5fce0*/  LDGSTS.E [R8+0x26900], desc[UR48][R80.64], P5 ;  /* 0x2690000050087fae */ /* 0x000fe2000a921870 */
[----:B------:R-:W-:-:S03]  /*5fcf0*/  VIADD R246, R246, 0x100000 ;  /* 0x00100000f6f67836 */ /* 0x000fc60000000000 */
[----:B------:R-:W-:Y:S04]  /*5fd00*/  LDGSTS.E [R3+0x26d00], desc[UR48][R172.64], P5 ;  /* 0x26d00000ac037fae */ /* 0x000fe8000a921870 */
[----:B------:R-:W-:Y:S04]  /*5fd10*/  LDGSTS.E [R0+0x27100], desc[UR48][R208.64], P5 ;  /* 0x27100000d0007fae */ /* 0x000fe8000a921870 */
[----:B------:R-:W2:Y:S04]  /*5fd20*/  LDL.LU.64 R80, [R1+0x1a78] ;  /* 0x001a780001507983 */ /* 0x000ea80000300a00 */
[----:B------:R-:W2:Y:S04]  /*5fd30*/  LDL.64 R212, [R1+0x6d8] ;  /* 0x0006d80001d47983 */ /* 0x000ea80000100a00 */
[----:B------:R-:W2:Y:S04]  /*5fd40*/  LDL.64 R210, [R1+0x718] ;  /* 0x0007180001d27983 */ /* 0x000ea80000100a00 */
[----:B------:R-:W2:Y:S04]  /*5fd50*/  LDL.LU.64 R172, [R1+0x1a70] ;  /* 0x001a700001ac7983 */ /* 0x000ea80000300a00 */
[----:B------:R-:W2:Y:S04]  /*5fd60*/  LDL.64 R208, [R1+0x750] ;  /* 0x0007500001d07983 */ /* 0x000ea80000100a00 */
[----:B------:R1:W-:Y:S04]  /*5fd70*/  LDGSTS.E [R9+0x27500], desc[UR48][R206.64], P5 ;  /* 0x27500000ce097fae */ /* 0x0003e8000a921870 */
[----:B------:R1:W-:Y:S04]  /*5fd80*/  LDGSTS.E [R8+0x27900], desc[UR48][R138.64], P5 ;  /* 0x279000008a087fae */ /* 0x0003e8000a921870 */
[----:B------:R-:W2:Y:S01]  /*5fd90*/  LDL.64 R142, [R1+0x788] ;  /* 0x00078800018e7983 */ /* 0x000ea20000100a00 */
[----:B-1----:R-:W-:-:S03]  /*5fda0*/  VIADD R9, R247, 0x100000 ;  /* 0x00100000f7097836 */ /* 0x002fc60000000000 */
[----:B------:R-:W2:Y:S01]  /*5fdb0*/  LDL.64 R206, [R1+0x7f8] ;  /* 0x0007f80001ce7983 */ /* 0x000ea20000100a00 */
[----:B------:R-:W-:-:S03]  /*5fdc0*/  VIADD R8, R247, 0x100000 ;  /* 0x00100000f7087836 */ /* 0x000fc60000000000 */
[----:B------:R-:W2:Y:S04]  /*5fdd0*/  LDL.64 R138, [R1+0x7c0] ;  /* 0x0007c000018a7983 */ /* 0x000ea80000100a00 */
[----:B------:R-:W-:Y:S01]  /*5fde0*/  LDGSTS.E [R246+0x27d00], desc[UR48][R136.64], P5 ;  /* 0x27d0000088f67fae */ /* 0x000fe2000a921870 */
[C---:B------:R-:W-:Y:S02]  /*5fdf0*/  VIADD R3, R247.reuse, 0x100000 ;  /* 0x00100000f7037836 */ /* 0x040fe40000000000 */
[C---:B------:R-:W-:Y:S01]  /*5fe00*/  VIADD R0, R247.reuse, 0x100000 ;  /* 0x00100000f7007836 */ /* 0x040fe20000000000 */
[----:B------:R-:W2:Y:S04]  /*5fe10*/  LDL.64 R214, [R1+0xb10] ;  /* 0x000b100001d67983 */ /* 0x000ea80000100a00 */
[----:B------:R-:W2:Y:S04]  /*5fe20*/  LDL.64 R76, [R1+0xec8] ;  /* 0x000ec800014c7983 */ /* 0x000ea80000100a00 */
[----:B------:R-:W2:Y:S04]  /*5fe30*/  LDL.64 R136, [R1+0x830] ;  /* 0x0008300001887983 */ /* 0x000ea80000100a00 */
[----:B---3--:R-:W-:Y:S04]  /*5fe40*/  LDGSTS.E [R9+0x180], desc[UR48][R144.64], P5 ;  /* 0x0018000090097fae */ /* 0x008fe8000a921870 */
[----:B----4-:R-:W-:Y:S04]  /*5fe50*/  LDGSTS.E [R8+0x580], desc[UR48][R204.64], P5 ;  /* 0x00580000cc087fae */ /* 0x010fe8000a921870 */
[----:B------:R-:W3:Y:S04]  /*5fe60*/  LDL.64 R144, [R1+0x8a0] ;  /* 0x0008a00001907983 */ /* 0x000ee80000100a00 */
[----:B------:R-:W4:Y:S04]  /*5fe70*/  LDL.64 R204, [R1+0x868] ;  /* 0x0008680001cc7983 */ /* 0x000f280000100a00 */
[----:B--2---:R-:W-:Y:S04]  /*5fe80*/  LDGSTS.E [R3+0x980], desc[UR48][R212.64], P5 ;  /* 0x00980000d4037fae */ /* 0x004fe8000a921870 */
[----:B------:R-:W-:Y:S04]  /*5fe90*/  LDGSTS.E [R0+0xd80], desc[UR48][R210.64], P5 ;  /* 0x00d80000d2007fae */ /* 0x000fe8000a921870 */
[----:B------:R-:W2:Y:S04]  /*5fea0*/  LDL.64 R212, [R1+0x8d8] ;  /* 0x0008d80001d47983 */ /* 0x000ea80000100a00 */
[----:B------:R-:W2:Y:S04]  /*5feb0*/  LDL.64 R210, [R1+0x910] ;  /* 0x0009100001d27983 */ /* 0x000ea80000100a00 */
[----:B------:R-:W-:Y:S04]  /*5fec0*/  LDGSTS.E [R8+0x1180], desc[UR48][R208.64], P5 ;  /* 0x01180000d0087fae */ /* 0x000fe8000a921870 */
[----:B------:R-:W-:Y:S04]  /*5fed0*/  LDGSTS.E [R3+0x1580], desc[UR48][R142.64], P5 ;  /* 0x015800008e037fae */ /* 0x000fe8000a921870 */
[----:B------:R-:W2:Y:S04]  /*5fee0*/  LDL.64 R208, [R1+0x950] ;  /* 0x0009500001d07983 */ /* 0x000ea80000100a00 */
[----:B------:R-:W-:Y:S04]  /*5fef0*/  LDGSTS.E [R0+0x1980], desc[UR48][R138.64], P5 ;  /* 0x019800008a007fae */ /* 0x000fe8000a921870 */
[----:B------:R-:W-:Y:S04]  /*5ff00*/  LDGSTS.E [R9+0x1d80], desc[UR48][R206.64], P5 ;  /* 0x01d80000ce097fae */ /* 0x000fe8000a921870 */
[----:B------:R-:W2:Y:S04]  /*5ff10*/  LDL.64 R142, [R1+0x9d0] ;  /* 0x0009d000018e7983 */ /* 0x000ea80000100a00 */
[----:B------:R-:W2:Y:S04]  /*5ff20*/  LDL.64 R138, [R1+0x990] ;  /* 0x00099000018a7983 */ /* 0x000ea80000100a00 */
[----:B------:R-:W2:Y:S04]  /*5ff30*/  LDL.64 R206, [R1+0xa10] ;  /* 0x000a100001ce7983 */ /* 0x000ea80000100a00 */
[----:B------:R-:W-:Y:S04]  /*5ff40*/  LDGSTS.E [R8+0x2180], desc[UR48][R136.64], P5 ;  /* 0x0218000088087fae */ /* 0x000fe8000a921870 */
[----:B------:R-:W2:Y:S04]  /*5ff50*/  LDL.64 R136, [R1+0xa50] ;  /* 0x000a500001887983 */ /* 0x000ea80000100a00 */
[----:B----4-:R-:W-:Y:S04]  /*5ff60*/  LDGSTS.E [R0+0x2580], desc[UR48][R204.64], P5 ;  /* 0x02580000cc007fae */ /* 0x010fe8000a921870 */
[----:B---3--:R-:W-:Y:S04]  /*5ff70*/  LDGSTS.E [R9+0x2980], desc[UR48][R144.64], P5 ;  /* 0x0298000090097fae */ /* 0x008fe8000a921870 */
[----:B------:R-:W3:Y:S04]  /*5ff80*/  LDL.64 R204, [R1+0xa90] ;  /* 0x000a900001cc7983 */ /* 0x000ee80000100a00 */
[----:B------:R-:W4:Y:S04]  /*5ff90*/  LDL.64 R144, [R1+0xb50] ;  /* 0x000b500001907983 */ /* 0x000f280000100a00 */
[----:B--2---:R-:W-:Y:S04]  /*5ffa0*/  LDGSTS.E [R8+0x2d80], desc[UR48][R212.64], P5 ;  /* 0x02d80000d4087fae */ /* 0x004fe8000a921870 */
[----:B------:R-:W-:Y:S04]  /*5ffb0*/  LDGSTS.E [R3+0x3180], desc[UR48][R210.64], P5 ;  /* 0x03180000d2037fae */ /* 0x000fe8000a921870 */
[----:B------:R-:W2:Y:S04]  /*5ffc0*/  LDL.64 R212, [R1+0xc48] ;  /* 0x000c480001d47983 */ /* 0x000ea80000100a00 */
[----:B------:R-:W4:Y:S04]  /*5ffd0*/  LDL.64 R210, [R1+0xad0] ;  /* 0x000ad00001d27983 */ /* 0x000f280000100a00 */
[----:B------:R-:W-:Y:S04]  /*5ffe0*/  LDGSTS.E [R0+0x3580], desc[UR48][R208.64], P5 ;  /* 0x03580000d0007fae */ /* 0x000fe8000a921870 */
[----:B------:R-:W2:Y:S04]  /*5fff0*/  LDL.64 R208, [R1+0xb88] ;  /* 0x000b880001d07983 */ /* 0x000ea80000100a00 */
[----:B------:R-:W-:Y:S04]  /*60000*/  LDGSTS.E [R8+0x3980], desc[UR48][R138.64], P5 ;  /* 0x039800008a087fae */ /* 0x000fe8000a921870 */
[----:B------:R-:W-:Y:S04]  /*60010*/  LDGSTS.E [R3+0x3d80], desc[UR48][R142.64], P5 ;  /* 0x03d800008e037fae */ /* 0x000fe8000a921870 */
[----:B------:R-:W-:Y:S04]  /*60020*/  LDGSTS.E [R0+0x4180], desc[UR48][R206.64], P5 ;  /* 0x04180000ce007fae */ /* 0x000fe8000a921870 */
[----:B------:R-:W2:Y:S04]  /*60030*/  LDL.64 R138, [R1+0xbc8] ;  /* 0x000bc800018a7983 */ /* 0x000ea80000100a00 */
[----:B------:R-:W2:Y:S04]  /*60040*/  LDL.64 R142, [R1+0xcc8] ;  /* 0x000cc800018e7983 */ /* 0x000ea80000100a00 */
[----:B------:R-:W2:Y:S04]  /*60050*/  LDL.64 R206, [R1+0xc08] ;  /* 0x000c080001ce7983 */ /* 0x000ea80000100a00 */
[----:B------:R-:W-:Y:S04]  /*60060*/  LDGSTS.E [R9+0x4580], desc[UR48][R136.64], P5 ;  /* 0x0458000088097fae */ /* 0x000fe8000a921870 */
[----:B------:R-:W2:Y:S04]  /*60070*/  LDL.64 R136, [R1+0xc88] ;  /* 0x000c880001887983 */ /* 0x000ea80000100a00 */
[----:B---3--:R-:W-:Y:S04]  /*60080*/  LDGSTS.E [R8+0x4980], desc[UR48][R204.64], P5 ;  /* 0x04980000cc087fae */ /* 0x008fe8000a921870 */
[----:B------:R-:W3:Y:S04]  /*60090*/  LDL.64 R204, [R1+0xd08] ;  /* 0x000d080001cc7983 */ /* 0x000ee80000100a00 */
[----:B----4-:R-:W-:Y:S04]  /*600a0*/  LDGSTS.E [R0+0x4d80], desc[UR48][R210.64], P5 ;  /* 0x04d80000d2007fae */ /* 0x010fe8000a921870 */
[----:B------:R-:W-:Y:S04]  /*600b0*/  LDGSTS.E [R9+0x5180], desc[UR48][R214.64], P5 ;  /* 0x05180000d6097fae */ /* 0x000fe8000a921870 */
[----:B------:R-:W-:Y:S04]  /*600c0*/  LDGSTS.E [R8+0x5580], desc[UR48][R144.64], P5 ;  /* 0x0558000090087fae */ /* 0x000fe8000a921870 */
[----:B------:R-:W4:Y:S04]  /*600d0*/  LDL.64 R210, [R1+0xd48] ;  /* 0x000d480001d27983 */ /* 0x000f280000100a00 */
[----:B--2---:R-:W-:Y:S04]  /*600e0*/  LDGSTS.E [R3+0x5980], desc[UR48][R208.64], P5 ;  /* 0x05980000d0037fae */ /* 0x004fe8000a921870 */
        /* <DEDUP_REMOVED lines=9> */
[----:B------:R-:W-:Y:S04]  /*60180*/  LDGSTS.E [R9+0x6d80], desc[UR48][R142.64], P5 ;  /* 0x06d800008e097fae */ /* 0x000fe8000a921870 */
[----:B------:R-:W2:Y:S04]  /*60190*/  LDL.64 R212, [R1+0xf88] ;  /* 0x000f880001d47983 */ /* 0x000ea80000100a00 */
[----:B------:R-:W2:Y:S04]  /*601a0*/  LDL.64 R136, [R1+0xe48] ;  /* 0x000e480001887983 */ /* 0x000ea80000100a00 */
[----:B------:R-:W2:Y:S04]  /*601b0*/  LDL.64 R142, [R1+0xfc8] ;  /* 0x000fc800018e7983 */ /* 0x000ea80000100a00 */
[----:B---3--:R-:W-:Y:S04]  /*601c0*/  LDGSTS.E [R8+0x7180], desc[UR48][R204.64], P5 ;  /* 0x07180000cc087fae */ /* 0x008fe8000a921870 */
[----:B------:R-:W3:Y:S04]  /*601d0*/  LDL.64 R204, [R1+0xe88] ;  /* 0x000e880001cc7983 */ /* 0x000ee80000100a00 */
[----:B----4-:R-:W-:Y:S04]  /*601e0*/  LDGSTS.E [R0+0x7580], desc[UR48][R210.64], P5 ;  /* 0x07580000d2007fae */ /* 0x010fe8000a921870 */
[----:B------:R-:W4:Y:S04]  /*601f0*/  LDL.64 R210, [R1+0x1008] ;  /* 0x0010080001d27983 */ /* 0x000f280000100a00 */
[----:B--2---:R-:W-:Y:S04]  /*60200*/  LDGSTS.E [R9+0x7980], desc[UR48][R208.64], P5 ;  /* 0x07980000d0097fae */ /* 0x004fe8000a921870 */
[----:B------:R-:W2:Y:S04]  /*60210*/  LDL.64 R208, [R1+0x1048] ;  /* 0x0010480001d07983 */ /* 0x000ea80000100a00 */
[----:B------:R-:W-:Y:S04]  /*60220*/  LDGSTS.E [R8+0x7d80], desc[UR48][R138.64], P5 ;  /* 0x07d800008a087fae */ /* 0x000fe8000a921870 */
[----:B------:R-:W-:Y:S04]  /*60230*/  LDGSTS.E [R3+0x20180], desc[UR48][R206.64], P5 ;  /* 0x20180000ce037fae */ /* 0x000fe8000a921870 */
[----:B------:R-:W2:Y:S04]  /*60240*/  LDL.64 R138, [R1+0x1088] ;  /* 0x00108800018a7983 */ /* 0x000ea80000100a00 */
[----:B------:R-:W2:Y:S04]  /*60250*/  LDL.64 R206, [R1+0x10c8] ;  /* 0x0010c80001ce7983 */ /* 0x000ea80000100a00 */
[----:B------:R-:W-:Y:S04]  /*60260*/  LDGSTS.E [R0+0x20580], desc[UR48][R136.64], P5 ;  /* 0x2058000088007fae */ /* 0x000fe8000a921870 */
[----:B------:R-:W2:Y:S04]  /*60270*/  LDL.64 R136, [R1+0x1108] ;  /* 0x0011080001887983 */ /* 0x000ea80000100a00 */
[----:B---3--:R-:W-:Y:S04]  /*60280*/  LDGSTS.E [R8+0x20980], desc[UR48][R204.64], P5 ;  /* 0x20980000cc087fae */ /* 0x008fe8000a921870 */
[----:B------:R-:W-:Y:S04]  /*60290*/  LDGSTS.E [R3+0x20d80], desc[UR48][R76.64], P5 ;  /* 0x20d800004c037fae */ /* 0x000fe8000a921870 */
[----:B------:R-:W-:Y:S04]  /*602a0*/  LDGSTS.E [R0+0x21180], desc[UR48][R214.64], P5 ;  /* 0x21180000d6007fae */ /* 0x000fe8000a921870 */
[----:B------:R-:W3:Y:S04]  /*602b0*/  LDL.64 R204, [R1+0x1148] ;  /* 0x0011480001cc7983 */ /* 0x000ee80000100a00 */
[----:B------:R-:W-:Y:S04]  /*602c0*/  LDGSTS.E [R9+0x21580], desc[UR48][R144.64], P5 ;  /* 0x2158000090097fae */ /* 0x000fe8000a921870 */
[----:B------:R-:W-:Y:S04]  /*602d0*/  LDGSTS.E [R8+0x21980], desc[UR48][R212.64], P5 ;  /* 0x21980000d4087fae */ /* 0x000fe8000a921870 */
[----:B------:R-:W-:Y:S04]  /*602e0*/  LDGSTS.E [R0+0x21d80], desc[UR48][R142.64], P5 ;  /* 0x21d800008e007fae */ /* 0x000fe8000a921870 */
[----:B----4-:R-:W-:Y:S04]  /*602f0*/  LDGSTS.E [R9+0x22180], desc[UR48][R210.64], P5 ;  /* 0x22180000d2097fae */ /* 0x010fe8000a921870 */
[----:B--2---:R-:W-:Y:S04]  /*60300*/  LDGSTS.E [R8+0x22580], desc[UR48][R208.64], P5 ;  /* 0x22580000d0087fae */ /* 0x004fe8000a921870 */
[----:B------:R-:W-:Y:S04]  /*60310*/  LDGSTS.E [R3+0x22980], desc[UR48][R138.64], P5 ;  /* 0x229800008a037fae */ /* 0x000fe8000a921870 */
[----:B------:R-:W-:Y:S04]  /*60320*/  LDGSTS.E [R0+0x22d80], desc[UR48][R206.64], P5 ;  /* 0x22d80000ce007fae */ /* 0x000fe8000a921870 */
[----:B------:R-:W-:Y:S04]  /*60330*/  LDGSTS.E [R8+0x23180], desc[UR48][R136.64], P5 ;  /* 0x2318000088087fae */ /* 0x000fe8000a921870 */
        /* <DEDUP_REMOVED lines=11> */
[----:B------:R-:W2:Y:S04]  /*603f0*/  LDL.LU.64 R150, [R1+0x1a48] ;  /* 0x001a480001967983 */ /* 0x000ea80000300a00 */
[----:B------:R-:W3:Y:S04]  /*60400*/  LDL.LU.64 R148, [R1+0x1a40] ;  /* 0x001a400001947983 */ /* 0x000ee80000300a00 */
[----:B------:R-:W-:Y:S04]  /*60410*/  LDGSTS.E [R3+0x25180], desc[UR48][R84.64], P5 ;  /* 0x2518000054037fae */ /* 0x000fe8000a921870 */
[----:B------:R-:W-:Y:S04]  /*60420*/  LDGSTS.E [R0+0x25580], desc[UR48][R6.64], P5 ;  /* 0x2558000006007fae */ /* 0x000fe8000a921870 */
[----:B------:R-:W-:Y:S04]  /*60430*/  LDGSTS.E [R8+0x25980], desc[UR48][R156.64], P5 ;  /* 0x259800009c087fae */ /* 0x000fe8000a921870 */
[----:B------:R-:W4:Y:S04]  /*60440*/  LDL.LU.64 R84, [R1+0x1a38] ;  /* 0x001a380001547983 */ /* 0x000f280000300a00 */
[----:B------:R-:W4:Y:S04]  /*60450*/  LDL.LU.64 R6, [R1+0x1a30] ;  /* 0x001a300001067983 */ /* 0x000f280000300a00 */
[----:B------:R-:W2:Y:S04]  /*60460*/  LDL.LU.64 R156, [R1+0x1a28] ;  /* 0x001a2800019c7983 */ /* 0x000ea80000300a00 */
[----:B------:R-:W-:Y:S04]  /*60470*/  LDGSTS.E [R3+0x25d80], desc[UR48][R238.64], P5 ;  /* 0x25d80000ee037fae */ /* 0x000fe8000a921870 */
[----:B------:R-:W-:Y:S04]  /*60480*/  LDGSTS.E [R0+0x26180], desc[UR48][R200.64], P5 ;  /* 0x26180000c8007fae */ /* 0x000fe8000a921870 */
[----:B------:R-:W-:Y:S04]  /*60490*/  LDGSTS.E [R9+0x26580], desc[UR48][R248.64], P5 ;  /* 0x26580000f8097fae */ /* 0x000fe8000a921870 */
[----:B------:R-:W3:Y:S04]  /*604a0*/  LDL.LU.64 R238, [R1+0x1a20] ;  /* 0x001a200001ee7983 */ /* 0x000ee80000300a00 */
[----:B------:R-:W4:Y:S04]  /*604b0*/  LDL.64 R200, [R1+0x648] ;  /* 0x0006480001c87983 */ /* 0x000f280000100a00 */
[----:B------:R-:W2:Y:S04]  /*604c0*/  LDL.LU.64 R248, [R1+0x1a18] ;  /* 0x001a180001f87983 */ /* 0x000ea80000300a00 */
[----:B------:R-:W3:Y:S04]  /*604d0*/  LDL.64 R138, [R1+0x690] ;  /* 0x00069000018a7983 */ /* 0x000ee80000100a00 */
[----:B------:R-:W-:Y:S04]  /*604e0*/  LDGSTS.E [R8+0x26980], desc[UR48][R202.64], P5 ;  /* 0x26980000ca087fae */ /* 0x000fe8000a921870 */
[----:B------:R-:W3:Y:S04]  /*604f0*/  LDL.64 R206, [R1+0x6e0] ;  /* 0x0006e00001ce7983 */ /* 0x000ee80000100a00 */
[----:B------:R-:W3:Y:S04]  /*60500*/  LDL.64 R136, [R1+0x6c8] ;  /* 0x0006c80001887983 */ /* 0x000ee80000100a00 */
[----:B------:R-:W-:Y:S04]  /*60510*/  LDGSTS.E [R0+0x26d80], desc[UR48][R198.64], P5 ;  /* 0x26d80000c6007fae */ /* 0x000fe8000a921870 */
[----:B------:R2:W-:Y:S01]  /*60520*/  LDGSTS.E [R8+0x27180], desc[UR48][R196.64], P5 ;  /* 0x27180000c4087fae */ /* 0x0005e2000a921870 */
[----:B------:R-:W-:-:S03]  /*60530*/  VIADD R247, R247, 0x100000 ;  /* 0x00100000f7f77836 */ /* 0x000fc60000000000 */
[----:B------:R1:W-:Y:S04]  /*60540*/  LDGSTS.E [R3+0x27580], desc[UR48][R140.64], P5 ;  /* 0x275800008c037fae */ /* 0x0003e8000a921870 */
[----:B------:R-:W3:Y:S04]  /*60550*/  LDL.64 R198, [R1+0x6b0] ;  /* 0x0006b00001c67983 */ /* 0x000ee80000100a00 */
[----:B------:R-:W3:Y:S04]  /*60560*/  LDL.64 R196, [R1+0x680] ;  /* 0x0006800001c47983 */ /* 0x000ee80000100a00 */
[----:B------:R1:W-:Y:S04]  /*60570*/  LDGSTS.E [R0+0x27980], desc[UR48][R134.64], P5 ;  /* 0x2798000086007fae */ /* 0x0003e8000a921870 */
[----:B------:R-:W-:Y:S04]  /*60580*/  LDGSTS.E [R247+0x27d80], desc[UR48][R74.64], P5 ;  /* 0x27d800004af77fae */ /* 0x000fe8000a921870 */
[----:B------:R-:W3:Y:S04]  /*60590*/  LDL.64 R204, [R1+0x660] ;  /* 0x0006600001cc7983 */ /* 0x000ee80000100a00 */
[----:B------:R-:W3:Y:S04]  /*605a0*/  LDL.64 R134, [R1+0x630] ;  /* 0x0006300001867983 */ /* 0x000ee80000100a00 */
[----:B------:R-:W3:Y:S04]  /*605b0*/  LDL.64 R202, [R1+0x618] ;  /* 0x0006180001ca7983 */ /* 0x000ee80000100a00 */
[----:B------:R-:W3:Y:S01]  /*605c0*/  LDL.64 R208, [R1+0x5b8] ;  /* 0x0005b80001d07983 */ /* 0x000ee20000100a00 */
[C---:B--2---:R-:W-:Y:S01]  /*605d0*/  IADD3 R8, R248.reuse, 0x100000, RZ ;  /* 0x00100000f8087810 */ /* 0x044fe20007ffe0ff */
[----:B-1----:R-:W-:-:S02]  /*605e0*/  VIADD R3, R248, 0x100000 ;  /* 0x00100000f8037836 */ /* 0x002fc40000000000 */
[C---:B------:R-:W-:Y:S02]  /*605f0*/  VIADD R0, R248.reuse, 0x100000 ;  /* 0x00100000f8007836 */ /* 0x040fe40000000000 */
[C---:B------:R-:W-:Y:S01]  /*60600*/  VIADD R9, R248.reuse, 0x100000 ;  /* 0x00100000f8097836 */ /* 0x040fe20000000000 */
[----:B----4-:R-:W-:Y:S04]  /*60610*/  LDGSTS.E [R8+0x200], desc[UR48][R200.64], P5 ;  /* 0x00200000c8087fae */ /* 0x010fe8000a921870 */
[----:B---3--:R-:W-:Y:S04]  /*60620*/  LDGSTS.E [R3+0x600], desc[UR48][R138.64], P5 ;  /* 0x006000008a037fae */ /* 0x008fe8000a921870 */
[----:B------:R-:W-:Y:S04]  /*60630*/  LDGSTS.E [R0+0xa00], desc[UR48][R206.64], P5 ;  /* 0x00a00000ce007fae */ /* 0x000fe8000a921870 */
[----:B------:R-:W2:Y:S04]  /*60640*/  LDL.64 R200, [R1+0x5d8] ;  /* 0x0005d80001c87983 */ /* 0x000ea80000100a00 */
[----:B------:R-:W-:Y:S04]  /*60650*/  LDGSTS.E [R9+0xe00], desc[UR48][R136.64], P5 ;  /* 0x00e0000088097fae */ /* 0x000fe8000a921870 */
[----:B------:R-:W3:Y:S04]  /*60660*/  LDL.64 R206, [R1+0x578] ;  /* 0x0005780001ce7983 */ /* 0x000ee80000100a00 */
[----:B------:R-:W4:Y:S04]  /*60670*/  LDL.64 R138, [R1+0xa18] ;  /* 0x000a1800018a7983 */ /* 0x000f280000100a00 */
[----:B------:R-:W-:Y:S04]  /*60680*/  LDGSTS.E [R8+0x1200], desc[UR48][R198.64], P5 ;  /* 0x01200000c6087fae */ /* 0x000fe8000a921870 */
[----:B------:R-:W-:Y:S04]  /*60690*/  LDGSTS.E [R0+0x1600], desc[UR48][R196.64], P5 ;  /* 0x01600000c4007fae */ /* 0x000fe8000a921870 */
[----:B------:R-:W4:Y:S04]  /*606a0*/  LDL.64 R136, [R1+0x958] ;  /* 0x0009580001887983 */ /* 0x000f280000100a00 */
[----:B------:R-:W3:Y:S04]  /*606b0*/  LDL.64 R198, [R1+0x588] ;  /* 0x0005880001c67983 */ /* 0x000ee80000100a00 */
        /* <DEDUP_REMOVED lines=11> */
[----:B------:R-:W-:Y:S04]  /*60770*/  LDGSTS.E [R0+0x3200], desc[UR48][R206.64], P5 ;  /* 0x03200000ce007fae */ /* 0x000fe8000a921870 */
[----:B----4-:R-:W-:Y:S04]  /*60780*/  LDGSTS.E [R9+0x3600], desc[UR48][R136.64], P5 ;  /* 0x0360000088097fae */ /* 0x010fe8000a921870 */
[----:B------:R-:W3:Y:S04]  /*60790*/  LDL.64 R198, [R1+0xb18] ;  /* 0x000b180001c67983 */ /* 0x000ee80000100a00 */
[----:B------:R-:W4:Y:S04]  /*607a0*/  LDL.64 R206, [R1+0xb90] ;  /* 0x000b900001ce7983 */ /* 0x000f280000100a00 */
[----:B------:R-:W-:Y:S04]  /*607b0*/  LDGSTS.E [R8+0x3a00], desc[UR48][R196.64], P5 ;  /* 0x03a00000c4087fae */ /* 0x000fe8000a921870 */
        /* <DEDUP_REMOVED lines=11> */
[----:B---3--:R-:W-:Y:S04]  /*60870*/  LDGSTS.E [R8+0x5200], desc[UR48][R198.64], P5 ;  /* 0x05200000c6087fae */ /* 0x008fe8000a921870 */
[----:B------:R-:W-:Y:S04]  /*60880*/  LDGSTS.E [R3+0x5600], desc[UR48][R86.64], P5 ;  /* 0x0560000056037fae */ /* 0x000fe8000a921870 */
[----:B----4-:R-:W-:Y:S04]  /*60890*/  LDGSTS.E [R0+0x5a00], desc[UR48][R206.64], P5 ;  /* 0x05a00000ce007fae */ /* 0x010fe8000a921870 */
[----:B------:R-:W3:Y:S04]  /*608a0*/  LDL.64 R198, [R1+0xd50] ;  /* 0x000d500001c67983 */ /* 0x000ee80000100a00 */
[----:B------:R-:W-:Y:S04]  /*608b0*/  LDGSTS.E [R9+0x5e00], desc[UR48][R136.64], P5 ;  /* 0x05e0000088097fae */ /* 0x000fe8000a921870 */
[----:B------:R-:W4:Y:S04]  /*608c0*/  LDL.LU.64 R86, [R1+0x1a10] ;  /* 0x001a100001567983 */ /* 0x000f280000300a00 */
[----:B------:R-:W-:Y:S04]  /*608d0*/  LDGSTS.E [R8+0x6200], desc[UR48][R196.64], P5 ;  /* 0x06200000c4087fae */ /* 0x000fe8000a921870 */
[----:B------:R-:W4:Y:S04]  /*608e0*/  LDL.64 R210, [R1+0xdd0] ;  /* 0x000dd00001d27983 */ /* 0x000f280000100a00 */
[----:B------:R-:W4:Y:S04]  /*608f0*/  LDL.64 R140, [R1+0xe10] ;  /* 0x000e1000018c7983 */ /* 0x000f280000100a00 */
[----:B------:R-:W4:Y:S04]  /*60900*/  LDL.64 R196, [R1+0xd90] ;  /* 0x000d900001c47983 */ /* 0x000f280000100a00 */
        /* <DEDUP_REMOVED lines=32> */
[----:B------:R-:W-:Y:S04]  /*60b10*/  LDGSTS.E [R9+0x23a00], desc[UR48][R234.64], P5 ;  /* 0x23a00000ea097fae */ /* 0x000fe8000a921870 */
[----:B------:R-:W3:Y:S04]  /*60b20*/  LDL.LU.64 R148, [R1+0x1a00] ;  /* 0x001a000001947983 */ /* 0x000ee80000300a00 */
[----:B------:R-:W-:Y:S04]  /*60b30*/  LDGSTS.E [R8+0x23e00], desc[UR48][R218.64], P5 ;  /* 0x23e00000da087fae */ /* 0x000fe8000a921870 */
[----:B------:R-:W4:Y:S04]  /*60b40*/  LDL.LU.64 R88, [R1+0x19f8] ;  /* 0x0019f80001587983 */ /* 0x000f280000300a00 */
        /* <DEDUP_REMOVED lines=15> */
[----:B------:R-:W-:Y:S04]  /*60c40*/  LDGSTS.E [R9+0x26200], desc[UR48][R188.64], P5 ;  /* 0x26200000bc097fae */ /* 0x000fe8000a921870 */
[----:B------:R-:W-:Y:S04]  /*60c50*/  LDGSTS.E [R8+0x26600], desc[UR48][R186.64], P5 ;  /* 0x26600000ba087fae */ /* 0x000fe8000a921870 */
[----:B------:R-:W3:Y:S04]  /*60c60*/  LDL.64 R190, [R1+0x260] ;  /* 0x0002600001be7983 */ /* 0x000ee80000100a00 */
[----:B------:R-:W4:Y:S04]  /*60c70*/  LDL.64 R188, [R1+0x698] ;  /* 0x0006980001bc7983 */ /* 0x000f280000100a00 */
[----:B------:R-:W2:Y:S04]  /*60c80*/  LDL.64 R198, [R1+0x6e8] ;  /* 0x0006e80001c67983 */ /* 0x000ea80000100a00 */
[----:B------:R-:W2:Y:S01]  /*60c90*/  LDL.64 R186, [R1+0x720] ;  /* 0x0007200001ba7983 */ /* 0x000ea20000100a00 */
[----:B------:R-:W-:-:S03]  /*60ca0*/  VIADD R248, R248, 0x100000 ;  /* 0x00100000f8f87836 */ /* 0x000fc60000000000 */
[----:B------:R-:W-:Y:S04]  /*60cb0*/  LDGSTS.E [R3+0x26a00], desc[UR48][R132.64], P5 ;  /* 0x26a0000084037fae */ /* 0x000fe8000a921870 */
[----:B------:R1:W-:Y:S04]  /*60cc0*/  LDGSTS.E [R0+0x26e00], desc[UR48][R130.64], P5 ;  /* 0x26e0000082007fae */ /* 0x0003e8000a921870 */
[----:B------:R-:W-:Y:S04]  /*60cd0*/  LDGSTS.E [R9+0x27200], desc[UR48][R126.64], P5 ;  /* 0x272000007e097fae */ /* 0x000fe8000a921870 */
[----:B------:R1:W-:Y:S02]  /*60ce0*/  LDGSTS.E [R8+0x27600], desc[UR48][R128.64], P5 ;  /* 0x2760000080087fae */ /* 0x0003e4000a921870 */
[----:B-1----:R-:W-:-:S02]  /*60cf0*/  VIADD R0, R249, 0x100000 ;  /* 0x00100000f9007836 */ /* 0x002fc40000000000 */
[----:B------:R-:W2:Y:S04]  /*60d00*/  LDL.64 R194, [R1+0x790] ;  /* 0x0007900001c27983 */ /* 0x000ea80000100a00 */
[----:B------:R-:W2:Y:S01]  /*60d10*/  LDL.64 R126, [R1+0x758] ;  /* 0x00075800017e7983 */ /* 0x000ea20000100a00 */
[----:B------:R-:W-:-:S03]  /*60d20*/  VIADD R8, R249, 0x100000 ;  /* 0x00100000f9087836 */ /* 0x000fc60000000000 */
[----:B------:R1:W-:Y:S04]  /*60d30*/  LDGSTS.E [R3+0x27a00], desc[UR48][R72.64], P5 ;  /* 0x27a0000048037fae */ /* 0x0003e8000a921870 */
[----:B------:R-:W2:Y:S04]  /*60d40*/  LDL.64 R192, [R1+0x7c8] ;  /* 0x0007c80001c07983 */ /* 0x000ea80000100a00 */
[----:B------:R-:W-:Y:S01]  /*60d50*/  LDGSTS.E [R248+0x27e00], desc[UR48][R70.64], P5 ;  /* 0x27e0000046f87fae */ /* 0x000fe2000a921870 */
[----:B-1----:R-:W-:-:S03]  /*60d60*/  VIADD R3, R249, 0x100000 ;  /* 0x00100000f9037836 */ /* 0x002fc60000000000 */
[----:B------:R-:W2:Y:S04]  /*60d70*/  LDL.64 R128, [R1+0x800] ;  /* 0x0008000001807983 */ /* 0x000ea80000100a00 */
        /* <DEDUP_REMOVED lines=9> */
[----:B------:R-:W-:Y:S01]  /*60e10*/  LDGSTS.E [R0+0xe80], desc[UR48][R186.64], P5 ;  /* 0x00e80000ba007fae */ /* 0x000fe2000a921870 */
[----:B------:R-:W-:-:S03]  /*60e20*/  IADD3 R9, R249, 0x100000, RZ ;  /* 0x00100000f9097810 */ /* 0x000fc60007ffe0ff */
        /* <DEDUP_REMOVED lines=12> */
[----:B---3--:R-:W-:Y:S04]  /*60ef0*/  LDGSTS.E [R0+0x2a80], desc[UR48][R188.64], P5 ;  /* 0x02a80000bc007fae */ /* 0x008fe8000a921870 */
[----:B------:R-:W2:Y:S04]  /*60f00*/  LDL.64 R190, [R1+0xa20] ;  /* 0x000a200001be7983 */ /* 0x000ea80000100a00 */
[----:B------:R-:W3:Y:S04]  /*60f10*/  LDL.64 R196, [R1+0xb20] ;  /* 0x000b200001c47983 */ /* 0x000ee80000100a00 */
[----:B------:R-:W3:Y:S04]  /*60f20*/  LDL.64 R188, [R1+0xae0] ;  /* 0x000ae00001bc7983 */ /* 0x000ee80000100a00 */
[----:B----4-:R-:W-:Y:S04]  /*60f30*/  LDGSTS.E [R8+0x2e80], desc[UR48][R186.64], P5 ;  /* 0x02e80000ba087fae */ /* 0x010fe8000a921870 */
[----:B------:R-:W-:Y:S04]  /*60f40*/  LDGSTS.E [R3+0x3280], desc[UR48][R130.64], P5 ;  /* 0x0328000082037fae */ /* 0x000fe8000a921870 */
[----:B------:R-:W4:Y:S04]  /*60f50*/  LDL.64 R186, [R1+0xb58] ;  /* 0x000b580001ba7983 */ /* 0x000f280000100a00 */
[----:B------:R-:W-:Y:S04]  /*60f60*/  LDGSTS.E [R0+0x3680], desc[UR48][R126.64], P5 ;  /* 0x036800007e007fae */ /* 0x000fe8000a921870 */
        /* <DEDUP_REMOVED lines=8> */
[----:B------:R-:W-:Y:S04]  /*60ff0*/  LDGSTS.E [R8+0x4a80], desc[UR48][R128.64], P5 ;  /* 0x04a8000080087fae */ /* 0x000fe8000a921870 */
[----:B---3--:R-:W-:Y:S04]  /*61000*/  LDGSTS.E [R3+0x4e80], desc[UR48][R188.64], P5 ;  /* 0x04e80000bc037fae */ /* 0x008fe8000a921870 */
[----:B------:R-:W2:Y:S04]  /*61010*/  LDL.64 R190, [R1+0xc58] ;  /* 0x000c580001be7983 */ /* 0x000ea80000100a00 */
[----:B------:R-:W-:Y:S04]  /*61020*/  LDGSTS.E [R0+0x5280], desc[UR48][R196.64], P5 ;  /* 0x05280000c4007fae */ /* 0x000fe8000a921870 */
[----:B------:R-:W3:Y:S04]  /*61030*/  LDL.64 R188, [R1+0xc98] ;  /* 0x000c980001bc7983 */ /* 0x000ee80000100a00 */
[----:B----4-:R-:W-:Y:S04]  /*61040*/  LDGSTS.E [R8+0x5680], desc[UR48][R186.64], P5 ;  /* 0x05680000ba087fae */ /* 0x010fe8000a921870 */
        /* <DEDUP_REMOVED lines=40> */
[----:B------:R-:W4:Y:S04]  /*612d0*/  LDL.LU.64 R150, [R1+0x1998] ;  /* 0x0019980001967983 */ /* 0x000f280000300a00 */
        /* <DEDUP_REMOVED lines=9> */
[----:B------:R-:W-:Y:S04]  /*61370*/  LDGSTS.E [R9+0x25a80], desc[UR48][R122.64], P5 ;  /* 0x25a800007a097fae */ /* 0x000fe8000a921870 */
[----:B------:R-:W-:Y:S04]  /*61380*/  LDGSTS.E [R8+0x25e80], desc[UR48][R120.64], P5 ;  /* 0x25e8000078087fae */ /* 0x000fe8000a921870 */
[----:B------:R-:W-:Y:S04]  /*61390*/  LDGSTS.E [R0+0x26280], desc[UR48][R114.64], P5 ;  /* 0x2628000072007fae */ /* 0x000fe8000a921870 */
[----:B------:R-:W3:Y:S04]  /*613a0*/  LDL.64 R184, [R1+0x650] ;  /* 0x0006500001b87983 */ /* 0x000ee80000100a00 */
[----:B------:R-:W4:Y:S04]  /*613b0*/  LDL.64 R182, [R1+0x6f0] ;  /* 0x0006f00001b67983 */ /* 0x000f280000100a00 */
[----:B------:R-:W4:Y:S04]  /*613c0*/  LDL.64 R114, [R1+0x6a0] ;  /* 0x0006a00001727983 */ /* 0x000f280000100a00 */
[----:B------:R-:W4:Y:S04]  /*613d0*/  LDL.64 R186, [R1+0x728] ;  /* 0x0007280001ba7983 */ /* 0x000f280000100a00 */
[----:B------:R-:W-:Y:S04]  /*613e0*/  LDGSTS.E [R9+0x26680], desc[UR48][R118.64], P5 ;  /* 0x2668000076097fae */ /* 0x000fe8000a921870 */
[----:B------:R-:W4:Y:S04]  /*613f0*/  LDL.64 R180, [R1+0x760] ;  /* 0x0007600001b47983 */ /* 0x000f280000100a00 */
[----:B------:R-:W-:Y:S04]  /*61400*/  LDGSTS.E [R8+0x26a80], desc[UR48][R116.64], P5 ;  /* 0x26a8000074087fae */ /* 0x000fe8000a921870 */
[----:B------:R-:W4:Y:S04]  /*61410*/  LDL.64 R178, [R1+0x7d0] ;  /* 0x0007d00001b27983 */ /* 0x000f280000100a00 */
[----:B------:R-:W4:Y:S04]  /*61420*/  LDL.64 R176, [R1+0x808] ;  /* 0x0008080001b07983 */ /* 0x000f280000100a00 */
[----:B------:R-:W4:Y:S01]  /*61430*/  LDL.64 R116, [R1+0x798] ;  /* 0x0007980001747983 */ /* 0x000f220000100a00 */
[----:B------:R-:W-:-:S03]  /*61440*/  VIADD R249, R249, 0x100000 ;  /* 0x00100000f9f97836 */ /* 0x000fc60000000000 */
[----:B------:R2:W-:Y:S04]  /*61450*/  LDGSTS.E [R3+0x26e80], desc[UR48][R68.64], P5 ;  /* 0x26e8000044037fae */ /* 0x0005e8000a921870 */
[----:B------:R1:W-:Y:S04]  /*61460*/  LDGSTS.E [R0+0x27280], desc[UR48][R66.64], P5 ;  /* 0x2728000042007fae */ /* 0x0003e8000a921870 */
[----:B------:R-:W-:Y:S04]  /*61470*/  LDGSTS.E [R9+0x27680], desc[UR48][R64.64], P5 ;  /* 0x2768000040097fae */ /* 0x000fe8000a921870 */
[----:B------:R1:W-:Y:S04]  /*61480*/  LDGSTS.E [R8+0x27a80], desc[UR48][R62.64], P5 ;  /* 0x27a800003e087fae */ /* 0x0003e8000a921870 */
[----:B------:R4:W-:Y:S04]  /*61490*/  LDGSTS.E [R249+0x27e80], desc[UR48][R60.64], P5 ;  /* 0x27e800003cf97fae */ /* 0x0009e8000a921870 */
[----:B------:R-:W4:Y:S04]  /*614a0*/  LDL.64 R188, [R1+0x840] ;  /* 0x0008400001bc7983 */ /* 0x000f280000100a00 */
[----:B------:R-:W4:Y:S04]  /*614b0*/  LDL.64 R118, [R1+0x968] ;  /* 0x0009680001767983 */ /* 0x000f280000100a00 */
[----:B------:R-:W4:Y:S04]  /*614c0*/  LDL.64 R190, [R1+0xc20] ;  /* 0x000c200001be7983 */ /* 0x000f280000100a00 */
[----:B------:R-:W4:Y:S01]  /*614d0*/  LDL.64 R120, [R1+0xc60] ;  /* 0x000c600001787983 */ /* 0x000f220000100a00 */
[----:B--2---:R-:W-:-:S02]  /*614e0*/  VIADD R3, R250, 0x100000 ;  /* 0x00100000fa037836 */ /* 0x004fc40000000000 */
[C---:B-1----:R-:W-:Y:S02]  /*614f0*/  VIADD R0, R250.reuse, 0x100000 ;  /* 0x00100000fa007836 */ /* 0x042fe40000000000 */
[C---:B------:R-:W-:Y:S02]  /*61500*/  VIADD R8, R250.reuse, 0x100000 ;  /* 0x00100000fa087836 */ /* 0x040fe40000000000 */
[----:B------:R-:W-:Y:S01]  /*61510*/  VIADD R9, R250, 0x100000 ;  /* 0x00100000fa097836 */ /* 0x000fe20000000000 */
[----:B---3--:R-:W-:Y:S04]  /*61520*/  LDGSTS.E [R3+0x300], desc[UR48][R184.64], P5 ;  /* 0x00300000b8037fae */ /* 0x008fe8000a921870 */
[----:B----4-:R-:W-:Y:S04]  /*61530*/  LDGSTS.E [R0+0x700], desc[UR48][R114.64], P5 ;  /* 0x0070000072007fae */ /* 0x010fe8000a921870 */
[----:B------:R-:W2:Y:S04]  /*61540*/  LDL.64 R184, [R1+0x878] ;  /* 0x0008780001b87983 */ /* 0x000ea80000100a00 */
[----:B------:R-:W-:Y:S04]  /*61550*/  LDGSTS.E [R8+0xb00], desc[UR48][R182.64], P5 ;  /* 0x00b00000b6087fae */ /* 0x000fe8000a921870 */
[----:B------:R-:W3:Y:S04]  /*61560*/  LDL.64 R114, [R1+0x8b0] ;  /* 0x0008b00001727983 */ /* 0x000ee80000100a00 */
        /* <DEDUP_REMOVED lines=45> */
[----:B------:R-:W-:Y:S04]  /*61840*/  LDGSTS.E [R8+0x6b00], desc[UR48][R188.64], P5 ;  /* 0x06b00000bc087fae */ /* 0x000fe8000a921870 */
[----:B------:R-:W-:Y:S04]  /*61850*/  LDGSTS.E [R0+0x6f00], desc[UR48][R118.64], P5 ;  /* 0x06f0000076007fae */ /* 0x000fe8000a921870 */
[----:B------:R-:W-:Y:S04]  /*61860*/  LDGSTS.E [R9+0x7300], desc[UR48][R186.64], P5 ;  /* 0x07300000ba097fae */ /* 0x000fe8000a921870 */
[----:B------:R-:W-:Y:S01]  /*61870*/  LDGSTS.E [R8+0x7700], desc[UR48][R116.64], P5 ;  /* 0x0770000074087fae */ /* 0x000fe2000a921870 */
[----:B------:R-:W-:-:S02]  /*61880*/  IMAD.MOV.U32 R240, RZ, RZ, R162 ;  /* 0x000000fffff07224 */ /* 0x000fc400078e00a2 */
[----:B------:R-:W-:Y:S01]  /*61890*/  IMAD.MOV.U32 R241, RZ, RZ, R163 ;  /* 0x000000fffff17224 */ /* 0x000fe200078e00a3 */
[----:B------:R-:W-:Y:S01]  /*618a0*/  MOV R244, R158 ;  /* 0x0000009e00f47202 */ /* 0x000fe20000000f00 */
[----:B------:R-:W-:Y:S02]  /*618b0*/  IMAD.MOV.U32 R248, RZ, RZ, R160 ;  /* 0x000000fffff87224 */ /* 0x000fe400078e00a0 */
[----:B------:R-:W-:Y:S02]  /*618c0*/  IMAD.MOV.U32 R249, RZ, RZ, R161 ;  /* 0x000000fffff97224 */ /* 0x000fe400078e00a1 */
[----:B------:R-:W-:Y:S01]  /*618d0*/  IMAD.MOV.U32 R245, RZ, RZ, R159 ;  /* 0x000000fffff57224 */ /* 0x000fe200078e009f */
        /* <DEDUP_REMOVED lines=23> */
[----:B------:R-:W4:Y:S04]  /*61a50*/  LDL.64 R162, [R1+0x848] ;  /* 0x0008480001a27983 */ /* 0x000f280000100a00 */
        /* <DEDUP_REMOVED lines=14> */
[----:B------:R-:W-:Y:S01]  /*61b40*/  LDGSTS.E [R0+0x26700], desc[UR48][R56.64], P5 ;  /* 0x2670000038007fae */ /* 0x000fe2000a921870 */
[----:B------:R-:W-:-:S03]  /*61b50*/  VIADD R250, R250, 0x100000 ;  /* 0x00100000fafa7836 */ /* 0x000fc60000000000 */
[----:B------:R-:W-:Y:S01]  /*61b60*/  LDGSTS.E [R9+0x26b00], desc[UR48][R54.64], P5 ;  /* 0x26b0000036097fae */ /* 0x000fe2000a921870 */
[----:B------:R-:W-:-:S03]  /*61b70*/  IMAD.MOV.U32 R246, RZ, RZ, R168 ;  /* 0x000000fffff67224 */ /* 0x000fc600078e00a8 */
[----:B------:R-:W-:Y:S01]  /*61b80*/  LDGSTS.E [R8+0x26f00], desc[UR48][R52.64], P5 ;  /* 0x26f0000034087fae */ /* 0x000fe2000a921870 */
[----:B------:R-:W-:-:S03]  /*61b90*/  IMAD.MOV.U32 R247, RZ, RZ, R169 ;  /* 0x000000fffff77224 */ /* 0x000fc600078e00a9 */
[----:B------:R1:W-:Y:S01]  /*61ba0*/  LDGSTS.E [R3+0x27300], desc[UR48][R50.64], P5 ;  /* 0x2730000032037fae */ /* 0x0003e2000a921870 */
[----:B------:R-:W-:-:S03]  /*61bb0*/  IMAD.MOV.U32 R202, RZ, RZ, R164 ;  /* 0x000000ffffca7224 */ /* 0x000fc600078e00a4 */
[----:B------:R1:W-:Y:S01]  /*61bc0*/  LDGSTS.E [R0+0x27700], desc[UR48][R48.64], P5 ;  /* 0x2770000030007fae */ /* 0x0003e2000a921870 */
[----:B------:R-:W-:-:S03]  /*61bd0*/  IMAD.MOV.U32 R203, RZ, RZ, R165 ;  /* 0x000000ffffcb7224 */ /* 0x000fc600078e00a5 */
[----:B------:R1:W-:Y:S01]  /*61be0*/  LDGSTS.E [R8+0x27b00], desc[UR48][R46.64], P5 ;  /* 0x27b000002e087fae */ /* 0x0003e2000a921870 */
[----:B------:R-:W-:Y:S01]  /*61bf0*/  MOV R242, R166 ;  /* 0x000000a600f27202 */ /* 0x000fe20000000f00 */
[----:B------:R-:W-:Y:S02]  /*61c00*/  IMAD.MOV.U32 R243, RZ, RZ, R167 ;  /* 0x000000fffff37224 */ /* 0x000fe400078e00a7 */
[----:B------:R-:W3:Y:S01]  /*61c10*/  LDL.64 R176, [R1+0x8f0] ;  /* 0x0008f00001b07983 */ /* 0x000ee20000100a00 */
[C---:B-1----:R-:W-:Y:S02]  /*61c20*/  VIADD R3, R251.reuse, 0x100000 ;  /* 0x00100000fb037836 */ /* 0x042fe40000000000 */
[C---:B------:R-:W-:Y:S01]  /*61c30*/  VIADD R0, R251.reuse, 0x100000 ;  /* 0x00100000fb007836 */ /* 0x040fe20000000000 */
[----:B------:R-:W3:Y:S01]  /*61c40*/  LDL.64 R106, [R1+0x930] ;  /* 0x00093000016a7983 */ /* 0x000ee20000100a00 */
[----:B------:R-:W-:-:S03]  /*61c50*/  VIADD R8, R251, 0x100000 ;  /* 0x00100000fb087836 */ /* 0x000fc60000000000 */
[----:B------:R-:W3:Y:S01]  /*61c60*/  LDL.64 R174, [R1+0x970] ;  /* 0x0009700001ae7983 */ /* 0x000ee20000100a00 */
[----:B------:R-:W-:-:S03]  /*61c70*/  VIADD R9, R251, 0x100000 ;  /* 0x00100000fb097836 */ /* 0x000fc60000000000 */
[----:B------:R-:W-:Y:S04]  /*61c80*/  LDGSTS.E [R250+0x27f00], desc[UR48][R44.64], P5 ;  /* 0x27f000002cfa7fae */ /* 0x000fe8000a921870 */
[----:B------:R-:W3:Y:S04]  /*61c90*/  LDL.64 R104, [R1+0x9b0] ;  /* 0x0009b00001687983 */ /* 0x000ee80000100a00 */
        /* <DEDUP_REMOVED lines=14> */
[----:B------:R-:W-:Y:S04]  /*61d80*/  LDGSTS.E [R0+0x1f80], desc[UR48][R244.64], P5 ;  /* 0x01f80000f4007fae */ /* 0x000fe8000a921870 */
[----:B------:R-:W3:Y:S04]  /*61d90*/  LDL.64 R96, [R1+0xba8] ;  /* 0x000ba80001607983 */ /* 0x000ee80000100a00 */
[----:B------:R-:W3:Y:S04]  /*61da0*/  LDL.64 R164, [R1+0xbe8] ;  /* 0x000be80001a47983 */ /* 0x000ee80000100a00 */
[----:B----4-:R-:W-:Y:S04]  /*61db0*/  LDGSTS.E [R8+0x2380], desc[UR48][R162.64], P5 ;  /* 0x02380000a2087fae */ /* 0x010fe8000a921870 */
[----:B--2---:R-:W-:Y:S04]  /*61dc0*/  LDGSTS.E [R3+0x2780], desc[UR48][R160.64], P5 ;  /* 0x02780000a0037fae */ /* 0x004fe8000a921870 */
[----:B---3--:R-:W-:Y:S04]  /*61dd0*/  LDGSTS.E [R0+0x2b80], desc[UR48][R158.64], P5 ;  /* 0x02b800009e007fae */ /* 0x008fe8000a921870 */
        /* <DEDUP_REMOVED lines=22> */
[----:B------:R-:W5:Y:S04]  /*61f40*/  LDL.LU.64 R6, [R1+0x1938] ;  /* 0x0019380001067983 */ /* 0x000f680000300a00 */
[----:B------:R1:W-:Y:S04]  /*61f50*/  STL [R1], RZ ;  /* 0x000000ff01007387 */ /* 0x0003e80000100800 */
[----:B------:R1:W-:Y:S04]  /*61f60*/  STL [R1+0x4], RZ ;  /* 0x000004ff01007387 */ /* 0x0003e80000100800 */
        /* <DEDUP_REMOVED lines=95> */
[----:B------:R-:W-:Y:S04]  /*62560*/  LDGSTS.E [R0+0x7b80], desc[UR48][R228.64], P5 ;  /* 0x07b80000e4007fae */ /* 0x000fe8000a921870 */
        /* <DEDUP_REMOVED lines=59> */
[----:B------:R2:W-:Y:S04]  /*62920*/  LDGSTS.E [R0+0x27380], desc[UR48][R16.64], P5 ;  /* 0x2738000010007fae */ /* 0x0005e8000a921870 */
[----:B------:R1:W-:Y:S01]  /*62930*/  STL [R1+0x1fc], RZ ;  /* 0x0001fcff01007387 */ /* 0x0003e20000100800 */
[----:B------:R-:W-:-:S03]  /*62940*/  VIADD R251, R251, 0x100000 ;  /* 0x00100000fbfb7836 */ /* 0x000fc60000000000 */
[----:B------:R1:W-:Y:S01]  /*62950*/  LDGSTS.E [R9+0x27780], desc[UR48][R14.64], P5 ;  /* 0x277800000e097fae */ /* 0x0003e2000a921870 */
[----:B--2---:R-:W-:-:S03]  /*62960*/  IADD3 R0, R252, 0x7f, RZ ;  /* 0x0000007ffc007810 */ /* 0x004fc60007ffe0ff */
[----:B------:R1:W-:Y:S01]  /*62970*/  LDGSTS.E [R8+0x27b80], desc[UR48][R12.64], P5 ;  /* 0x27b800000c087fae */ /* 0x0003e2000a921870 */
[----:B------:R-:W-:-:S03]  /*62980*/  ISETP.GE.AND P0, PT, R0, 0x80, PT ;  /* 0x000000800000780c */ /* 0x000fc60003f06270 */
[----:B------:R1:W-:Y:S01]  /*62990*/  LDGSTS.E [R251+0x27f80], desc[UR48][R10.64], P5 ;  /* 0x27f800000afb7fae */ /* 0x0003e2000a921870 */
[----:B------:R-:W-:-:S03]  /*629a0*/  CS2R R24, SRZ ;  /* 0x0000000000187805 */ /* 0x000fc6000001ff00 */
[----:B------:R-:W0:Y:S01]  /*629b0*/  LDGDEPBAR ;  /* 0x00000000000079af */ /* 0x000e220000000000 */
[----:B------:R-:W-:Y:S02]  /*629c0*/  CS2R R26, SRZ ;  /* 0x00000000001a7805 */ /* 0x000fe4000001ff00 */
[----:B------:R-:W-:Y:S02]  /*629d0*/  CS2R R28, SRZ ;  /* 0x00000000001c7805 */ /* 0x000fe4000001ff00 */
[----:B------:R-:W-:Y:S02]  /*629e0*/  CS2R R30, SRZ ;  /* 0x00000000001e7805 */ /* 0x000fe4000001ff00 */
[----:B------:R-:W-:Y:S02]  /*629f0*/  CS2R R32, SRZ ;  /* 0x0000000000207805 */ /* 0x000fe4000001ff00 */
[----:B------:R-:W-:Y:S02]  /*62a00*/  CS2R R34, SRZ ;  /* 0x0000000000227805 */ /* 0x000fe4000001ff00 */
[----:B------:R-:W-:-:S02]  /*62a10*/  CS2R R36, SRZ ;  /* 0x0000000000247805 */ /* 0x000fc4000001ff00 */
        /* <DEDUP_REMOVED lines=56> */
[----:B------:R-:W-:Y:S01]  /*62da0*/  CS2R R150, SRZ ;  /* 0x0000000000967805 */ /* 0x000fe2000001ff00 */
[----:B-1----:R-:W-:Y:S06]  /*62db0*/  @!P0 BRA `(.L_x_0) ;  /* 0x0000020800088947 */ /* 0x002fec0003800000 */
[----:B------:R-:W2:Y:S04]  /*62dc0*/  LDL.LU.64 R10, [R1+0x2c0] ;  /* 0x0002c000010a7983 */ /* 0x000ea80000300a00 */
[----:B------:R-:W3:Y:S04]  /*62dd0*/  LDL.LU.64 R12, [R1+0x2d0] ;  /* 0x0002d000010c7983 */ /* 0x000ee80000300a00 */
        /* <DEDUP_REMOVED lines=10> */
[----:B------:R-:W4:Y:S01]  /*62e80*/  LDL.LU.64 R162, [R1+0x378] ;  /* 0x0003780001a27983 */ /* 0x000f220000300a00 */
[----:B--2---:R-:W-:-:S02]  /*62e90*/  IMAD.MOV.U32 R9, RZ, RZ, R10 ;  /* 0x000000ffff097224 */ /* 0x004fc400078e000a */
[----:B------:R-:W-:Y:S02]  /*62ea0*/  IMAD.MOV.U32 R8, RZ, RZ, R11 ;  /* 0x000000ffff087224 */ /* 0x000fe400078e000b */
[----:B---3--:R-:W-:Y:S02]  /*62eb0*/  IMAD.MOV.U32 R11, RZ, RZ, R12 ;  /* 0x000000ffff0b7224 */ /* 0x008fe400078e000c */
[----:B------:R-:W-:Y:S02]  /*62ec0*/  IMAD.MOV.U32 R10, RZ, RZ, R13 ;  /* 0x000000ffff0a7224 */ /* 0x000fe400078e000d */
[----:B----4-:R-:W-:Y:S02]  /*62ed0*/  IMAD.MOV.U32 R13, RZ, RZ, R234 ;  /* 0x000000ffff0d7224 */ /* 0x010fe400078e00ea */
[----:B------:R-:W-:Y:S02]  /*62ee0*/  IMAD.MOV.U32 R12, RZ, RZ, R235 ;  /* 0x000000ffff0c7224 */ /* 0x000fe400078e00eb */
[----:B------:R-:W2:Y:S01]  /*62ef0*/  LDL.LU.64 R234, [R1+0x380] ;  /* 0x0003800001ea7983 */ /* 0x000ea20000300a00 */
[----:B------:R-:W-:Y:S01]  /*62f00*/  IMAD.MOV.U32 R15, RZ, RZ, R16 ;  /* 0x000000ffff0f7224 */ /* 0x000fe200078e0010 */
[----:B------:R-:W-:-:S02]  /*62f10*/  MOV R14, R17 ;  /* 0x00000011000e7202 */ /* 0x000fc40000000f00 */
[----:B------:R-:W3:Y:S01]  /*62f20*/  LDL.LU.64 R166, [R1+0x390] ;  /* 0x0003900001a67983 */ /* 0x000ee20000300a00 */
[----:B------:R-:W-:Y:S02]  /*62f30*/  IMAD.MOV.U32 R17, RZ, RZ, R238 ;  /* 0x000000ffff117224 */ /* 0x000fe400078e00ee */
[----:B------:R-:W-:Y:S02]  /*62f40*/  IMAD.MOV.U32 R16, RZ, RZ, R239 ;  /* 0x000000ffff107224 */ /* 0x000fe400078e00ef */
[----:B------:R-:W4:Y:S01]  /*62f50*/  LDL.LU.64 R238, [R1+0x3a0] ;  /* 0x0003a00001ee7983 */ /* 0x000f220000300a00 */
[----:B------:R-:W-:Y:S02]  /*62f60*/  IMAD.MOV.U32 R19, RZ, RZ, R218 ;  /* 0x000000ffff137224 */ /* 0x000fe400078e00da */
[----:B------:R-:W-:Y:S02]  /*62f70*/  IMAD.MOV.U32 R18, RZ, RZ, R219 ;  /* 0x000000ffff127224 */ /* 0x000fe400078e00db */
[----:B------:R-:W4:Y:S01]  /*62f80*/  LDL.LU.64 R218, [R1+0x3a8] ;  /* 0x0003a80001da7983 */ /* 0x000f220000300a00 */
[----:B------:R-:W-:-:S02]  /*62f90*/  IMAD.MOV.U32 R21, RZ, RZ, R220 ;  /* 0x000000ffff157224 */ /* 0x000fc400078e00dc */
[----:B------:R-:W-:Y:S02]  /*62fa0*/  IMAD.MOV.U32 R20, RZ, RZ, R221 ;  /* 0x000000ffff147224 */ /* 0x000fe400078e00dd */
[----:B------:R-:W4:Y:S01]  /*62fb0*/  LDL.LU.64 R220, [R1+0x3b0] ;  /* 0x0003b00001dc7983 */ /* 0x000f220000300a00 */
[----:B------:R-:W-:Y:S01]  /*62fc0*/  IMAD.MOV.U32 R23, RZ, RZ, R152 ;  /* 0x000000ffff177224 */ /* 0x000fe200078e0098 */
[----:B------:R-:W-:Y:S02]  /*62fd0*/  MOV R22, R153 ;  /* 0x0000009900167202 */ /* 0x000fe40000000f00 */
[----:B------:R-:W4:Y:S01]  /*62fe0*/  LDL.LU.64 R174, [R1+0x3c8] ;  /* 0x0003c80001ae7983 */ /* 0x000f220000300a00 */
[----:B------:R-:W-:Y:S02]  /*62ff0*/  IMAD.MOV.U32 R153, RZ, RZ, R154 ;  /* 0x000000ffff997224 */ /* 0x000fe400078e009a */
[----:B------:R-:W-:Y:S01]  /*63000*/  IMAD.MOV.U32 R152, RZ, RZ, R155 ;  /* 0x000000ffff987224 */ /* 0x000fe200078e009b */
[----:B------:R-:W4:Y:S01]  /*63010*/  LDL.LU.64 R176, [R1+0x3d0] ;  /* 0x0003d00001b07983 */ /* 0x000f220000300a00 */
[----:B------:R-:W-:-:S02]  /*63020*/  IMAD.MOV.U32 R155, RZ, RZ, R156 ;  /* 0x000000ffff9b7224 */ /* 0x000fc400078e009c */
[----:B------:R-:W-:Y:S01]  /*63030*/  IMAD.MOV.U32 R154, RZ, RZ, R157 ;  /* 0x000000ffff9a7224 */ /* 0x000fe200078e009d */
[----:B------:R-:W4:Y:S01]  /*63040*/  LDL.LU.64 R178, [R1+0x3e0] ;  /* 0x0003e00001b27983 */ /* 0x000f220000300a00 */
[----:B------:R-:W-:Y:S02]  /*63050*/  IMAD.MOV.U32 R157, RZ, RZ, R228 ;  /* 0x000000ffff9d7224 */ /* 0x000fe400078e00e4 */
[----:B------:R-:W-:Y:S01]  /*63060*/  IMAD.MOV.U32 R156, RZ, RZ, R229 ;  /* 0x000000ffff9c7224 */ /* 0x000fe200078e00e5 */
[----:B------:R-:W4:Y:S01]  /*63070*/  LDL.LU.64 R180, [R1+0x3e8] ;  /* 0x0003e80001b47983 */ /* 0x000f220000300a00 */
[----:B------:R-:W-:Y:S01]  /*63080*/  IMAD.MOV.U32 R159, RZ, RZ, R160 ;  /* 0x000000ffff9f7224 */ /* 0x000fe200078e00a0 */
[----:B------:R-:W-:Y:S02]  /*63090*/  MOV R158, R161 ;  /* 0x000000a1009e7202 */ /* 0x000fe40000000f00 */
[----:B------:R-:W4:Y:S01]  /*630a0*/  LDL.LU.64 R182, [R1+0x3f8] ;  /* 0x0003f80001b67983 */ /* 0x000f220000300a00 */
[----:B------:R-:W-:-:S03]  /*630b0*/  IMAD.MOV.U32 R161, RZ, RZ, R162 ;  /* 0x000000ffffa17224 */ /* 0x000fc600078e00a2 */
[----:B------:R-:W4:Y:S01]  /*630c0*/  LDL.LU.64 R228, [R1+0x400] ;  /* 0x0004000001e47983 */ /* 0x000f220000300a00 */
[----:B------:R-:W-:-:S03]  /*630d0*/  IMAD.MOV.U32 R160, RZ, RZ, R163 ;  /* 0x000000ffffa07224 */ /* 0x000fc600078e00a3 */
[----:B------:R-:W4:Y:S01]  /*630e0*/  LDL.LU.64 R186, [R1+0x410] ;  /* 0x0004100001ba7983 */ /* 0x000f220000300a00 */
[----:B--2---:R-:W-:Y:S02]  /*630f0*/  IMAD.MOV.U32 R163, RZ, RZ, R234 ;  /* 0x000000ffffa37224 */ /* 0x004fe400078e00ea */
[----:B------:R-:W-:Y:S02]  /*63100*/  IMAD.MOV.U32 R162, RZ, RZ, R235 ;  /* 0x000000ffffa27224 */ /* 0x000fe400078e00eb */
[----:B------:R-:W2:Y:S01]  /*63110*/  LDL.LU.64 R234, [R1+0x420] ;  /* 0x0004200001ea7983 */ /* 0x000ea20000300a00 */
[----:B---3--:R-:W-:Y:S02]  /*63120*/  IMAD.MOV.U32 R165, RZ, RZ, R166 ;  /* 0x000000ffffa57224 */ /* 0x008fe400078e00a6 */
[----:B------:R-:W-:Y:S01]  /*63130*/  IMAD.MOV.U32 R164, RZ, RZ, R167 ;  /* 0x000000ffffa47224 */ /* 0x000fe200078e00a7 */
[----:B------:R-:W3:Y:S01]  /*63140*/  LDL.LU.64 R190, [R1+0x430] ;  /* 0x0004300001be7983 */ /* 0x000ee20000300a00 */
[----:B----4-:R-:W-:Y:S01]  /*63150*/  IMAD.MOV.U32 R167, RZ, RZ, R238 ;  /* 0x000000ffffa77224 */ /* 0x010fe200078e00ee */
[----:B------:R-:W-:-:S02]  /*63160*/  MOV R166, R239 ;  /* 0x000000ef00a67202 */ /* 0x000fc40000000f00 */
[----:B------:R-:W4:Y:S01]  /*63170*/  LDL.LU.64 R238, [R1+0x440] ;  /* 0x0004400001ee7983 */ /* 0x000f220000300a00 */
[----:B------:R-:W-:Y:S02]  /*63180*/  IMAD.MOV.U32 R169, RZ, RZ, R218 ;  /* 0x000000ffffa97224 */ /* 0x000fe400078e00da */
[----:B------:R-:W-:Y:S02]  /*63190*/  IMAD.MOV.U32 R168, RZ, RZ, R219 ;  /* 0x000000ffffa87224 */ /* 0x000fe400078e00db */
[----:B------:R-:W4:Y:S01]  /*631a0*/  LDL.LU.64 R218, [R1+0x450] ;  /* 0x0004500001da7983 */ /* 0x000f220000300a00 */
[----:B------:R-:W-:Y:S02]  /*631b0*/  IMAD.MOV.U32 R171, RZ, RZ, R220 ;  /* 0x000000ffffab7224 */ /* 0x000fe400078e00dc */
[----:B------:R-:W-:Y:S02]  /*631c0*/  IMAD.MOV.U32 R170, RZ, RZ, R221 ;  /* 0x000000ffffaa7224 */ /* 0x000fe400078e00dd */
[----:B------:R-:W4:Y:S01]  /*631d0*/  LDL.LU.64 R220, [R1+0x458] ;  /* 0x0004580001dc7983 */ /* 0x000f220000300a00 */
[----:B------:R-:W-:-:S02]  /*631e0*/  IMAD.MOV.U32 R173, RZ, RZ, R174 ;  /* 0x000000ffffad7224 */ /* 0x000fc400078e00ae */
[----:B------:R-:W-:Y:S01]  /*631f0*/  IMAD.MOV.U32 R172, RZ, RZ, R175 ;  /* 0x000000ffffac7224 */ /* 0x000fe200078e00af */
[----:B------:R-:W-:Y:S01]  /*63200*/  MOV R174, R177 ;  /* 0x000000b100ae7202 */ /* 0x000fe20000000f00 */
[----:B------:R-:W-:Y:S01]  /*63210*/  IMAD.MOV.U32 R175, RZ, RZ, R176 ;  /* 0x000000ffffaf7224 */ /* 0x000fe200078e00b0 */
[----:B------:R-:W4:Y:S01]  /*63220*/  LDL.LU.64 R204, [R1+0x490] ;  /* 0x0004900001cc7983 */ /* 0x000f220000300a00 */
[----:B------:R-:W-:Y:S02]  /*63230*/  IMAD.MOV.U32 R177, RZ, RZ, R178 ;  /* 0x000000ffffb17224 */ /* 0x000fe400078e00b2 */
[----:B------:R-:W-:Y:S02]  /*63240*/  IMAD.MOV.U32 R176, RZ, RZ, R179 ;  /* 0x000000ffffb07224 */ /* 0x000fe400078e00b3 */
[----:B------:R-:W-:Y:S02]  /*63250*/  IMAD.MOV.U32 R179, RZ, RZ, R180 ;  /* 0x000000ffffb37224 */ /* 0x000fe400078e00b4 */
[----:B------:R-:W-:-:S02]  /*63260*/  IMAD.MOV.U32 R178, RZ, RZ, R181 ;  /* 0x000000ffffb27224 */ /* 0x000fc400078e00b5 */
[----:B------:R-:W-:Y:S02]  /*63270*/  IMAD.MOV.U32 R181, RZ, RZ, R182 ;  /* 0x000000ffffb57224 */ /* 0x000fe400078e00b6 */
[----:B------:R-:W-:Y:S02]  /*63280*/  IMAD.MOV.U32 R180, RZ, RZ, R183 ;  /* 0x000000ffffb47224 */ /* 0x000fe400078e00b7 */
[----:B------:R-:W-:Y:S01]  /*63290*/  IMAD.MOV.U32 R183, RZ, RZ, R228 ;  /* 0x000000ffffb77224 */ /* 0x000fe200078e00e4 */
[----:B------:R-:W-:Y:S02]  /*632a0*/  MOV R182, R229 ;  /* 0x000000e500b67202 */ /* 0x000fe40000000f00 */
[----:B------:R-:W4:Y:S01]  /*632b0*/  LDL.LU.64 R228, [R1+0x4a0] ;  /* 0x0004a00001e47983 */ /* 0x000f220000300a00 */
[----:B------:R-:W-:Y:S02]  /*632c0*/  IMAD.MOV.U32 R185, RZ, RZ, R186 ;  /* 0x000000ffffb97224 */ /* 0x000fe400078e00ba */
[----:B------:R-:W-:Y:S01]  /*632d0*/  IMAD.MOV.U32 R184, RZ, RZ, R187 ;  /* 0x000000ffffb87224 */ /* 0x000fe200078e00bb */
[----:B------:R-:W4:Y:S04]  /*632e0*/  LDL.LU.64 R206, [R1+0x4b0] ;  /* 0x0004b00001ce7983 */ /* 0x000f280000300a00 */
[----:B------:R-:W4:Y:S04]  /*632f0*/  LDL.LU.64 R208, [R1+0x4c0] ;  /* 0x0004c00001d07983 */ /* 0x000f280000300a00 */
[----:B------:R-:W4:Y:S01]  /*63300*/  LDL.LU.64 R210, [R1+0x4d0] ;  /* 0x0004d00001d27983 */ /* 0x000f220000300a00 */
[----:B--2---:R-:W-:-:S02]  /*63310*/  IMAD.MOV.U32 R187, RZ, RZ, R234 ;  /* 0x000000ffffbb7224 */ /* 0x004fc400078e00ea */
[----:B------:R-:W-:Y:S02]  /*63320*/  IMAD.MOV.U32 R186, RZ, RZ, R235 ;  /* 0x000000ffffba7224 */ /* 0x000fe400078e00eb */
[----:B------:R-:W2:Y:S01]  /*63330*/  LDL.LU.64 R234, [R1+0x4e0] ;  /* 0x0004e00001ea7983 */ /* 0x000ea20000300a00 */
[----:B---3--:R-:W-:Y:S02]  /*63340*/  IMAD.MOV.U32 R189, RZ, RZ, R190 ;  /* 0x000000ffffbd7224 */ /* 0x008fe400078e00be */
[----:B------:R-:W-:Y:S01]  /*63350*/  IMAD.MOV.U32 R188, RZ, RZ, R191 ;  /* 0x000000ffffbc7224 */ /* 0x000fe200078e00bf */
[----:B------:R-:W3:Y:S01]  /*63360*/  LDL.LU.64 R214, [R1+0x4f0] ;  /* 0x0004f00001d67983 */ /* 0x000ee20000300a00 */
[----:B----4-:R-:W-:Y:S01]  /*63370*/  IMAD.MOV.U32 R191, RZ, RZ, R238 ;  /* 0x000000ffffbf7224 */ /* 0x010fe200078e00ee */
[----:B------:R-:W-:Y:S02]  /*63380*/  MOV R190, R239 ;  /* 0x000000ef00be7202 */ /* 0x000fe40000000f00 */
[----:B------:R-:W4:Y:S01]  /*63390*/  LDL.LU.64 R238, [R1+0x500] ;  /* 0x0005000001ee7983 */ /* 0x000f220000300a00 */
[----:B------:R-:W-:-:S02]  /*633a0*/  IMAD.MOV.U32 R193, RZ, RZ, R218 ;  /* 0x000000ffffc17224 */ /* 0x000fc400078e00da */
[----:B------:R-:W-:Y:S02]  /*633b0*/  IMAD.MOV.U32 R192, RZ, RZ, R219 ;  /* 0x000000ffffc07224 */ /* 0x000fe400078e00db */
[----:B------:R-:W4:Y:S01]  /*633c0*/  LDL.LU.64 R218, [R1+0x510] ;  /* 0x0005100001da7983 */ /* 0x000f220000300a00 */
[----:B------:R-:W-:Y:S02]  /*633d0*/  IMAD.MOV.U32 R195, RZ, RZ, R220 ;  /* 0x000000ffffc37224 */ /* 0x000fe400078e00dc */
[----:B------:R-:W-:Y:S01]  /*633e0*/  IMAD.MOV.U32 R194, RZ, RZ, R221 ;  /* 0x000000ffffc27224 */ /* 0x000fe200078e00dd */
[----:B------:R-:W-:Y:S01]  /*633f0*/  MOV R198, R225 ;  /* 0x000000e100c67202 */ /* 0x000fe20000000f00 */
[----:B------:R-:W4:Y:S01]  /*63400*/  LDL.LU.64 R220, [R1+0x520] ;  /* 0x0005200001dc7983 */ /* 0x000f220000300a00 */
[----:B------:R-:W-:Y:S02]  /*63410*/  IMAD.MOV.U32 R197, RZ, RZ, R222 ;  /* 0x000000ffffc57224 */ /* 0x000fe400078e00de */
[----:B------:R-:W-:-:S02]  /*63420*/  IMAD.MOV.U32 R196, RZ, RZ, R223 ;  /* 0x000000ffffc47224 */ /* 0x000fc400078e00df */
[----:B------:R-:W4:Y:S01]  /*63430*/  LDL.LU.64 R222, [R1+0x530] ;  /* 0x0005300001de7983 */ /* 0x000f220000300a00 */
[----:B------:R-:W-:-:S03]  /*63440*/  IMAD.MOV.U32 R199, RZ, RZ, R224 ;  /* 0x000000ffffc77224 */ /* 0x000fc600078e00e0 */
[----:B------:R-:W4:Y:S04]  /*63450*/  LDL.LU.64 R224, [R1+0x540] ;  /* 0x0005400001e07983 */ /* 0x000f280000300a00 */
[----:B------:R-:W4:Y:S01]  /*63460*/  LDL.LU.64 R150, [R1+0x550] ;  /* 0x0005500001967983 */ /* 0x000f220000300a00 */
[----:B------:R-:W-:Y:S02]  /*63470*/  IMAD.MOV.U32 R201, RZ, RZ, R204 ;  /* 0x000000ffffc97224 */ /* 0x000fe400078e00cc */
[----:B------:R-:W-:Y:S02]  /*63480*/  IMAD.MOV.U32 R200, RZ, RZ, R205 ;  /* 0x000000ffffc87224 */ /* 0x000fe400078e00cd */
[----:B------:R-:W-:Y:S02]  /*63490*/  IMAD.MOV.U32 R250, RZ, RZ, R202 ;  /* 0x000000fffffa7224 */ /* 0x000fe400078e00ca */
[----:B------:R-:W-:-:S02]  /*634a0*/  IMAD.MOV.U32 R251, RZ, RZ, R203 ;  /* 0x000000fffffb7224 */ /* 0x000fc400078e00cb */
[----:B------:R-:W-:Y:S01]  /*634b0*/  IMAD.MOV.U32 R203, RZ, RZ, R228 ;  /* 0x000000ffffcb7224 */ /* 0x000fe200078e00e4 */
[----:B------:R-:W-:Y:S01]  /*634c0*/  MOV R204, R207 ;  /* 0x000000cf00cc7202 */ /* 0x000fe20000000f00 */
[----:B------:R-:W-:Y:S02]  /*634d0*/  IMAD.MOV.U32 R202, RZ, RZ, R229 ;  /* 0x000000ffffca7224 */ /* 0x000fe400078e00e5 */
[----:B------:R-:W-:Y:S01]  /*634e0*/  IMAD.MOV.U32 R205, RZ, RZ, R206 ;  /* 0x000000ffffcd7224 */ /* 0x000fe200078e00ce */
[----:B------:R-:W4:Y:S01]  /*634f0*/  LDL.LU.64 R228, [R1+0x560] ;  /* 0x0005600001e47983 */ /* 0x000f220000300a00 */
[----:B------:R-:W-:Y:S02]  /*63500*/  IMAD.MOV.U32 R207, RZ, RZ, R208 ;  /* 0x000000ffffcf7224 */ /* 0x000fe400078e00d0 */
[----:B------:R-:W-:Y:S02]  /*63510*/  IMAD.MOV.U32 R206, RZ, RZ, R209 ;  /* 0x000000ffffce7224 */ /* 0x000fe400078e00d1 */
[----:B------:R-:W-:-:S02]  /*63520*/  IMAD.MOV.U32 R209, RZ, RZ, R210 ;  /* 0x000000ffffd17224 */ /* 0x000fc400078e00d2 */
[----:B------:R-:W-:Y:S02]  /*63530*/  IMAD.MOV.U32 R208, RZ, RZ, R211 ;  /* 0x000000ffffd07224 */ /* 0x000fe400078e00d3 */
[----:B--2---:R-:W-:Y:S02]  /*63540*/  IMAD.MOV.U32 R211, RZ, RZ, R234 ;  /* 0x000000ffffd37224 */ /* 0x004fe400078e00ea */
[----:B------:R-:W-:Y:S02]  /*63550*/  IMAD.MOV.U32 R210, RZ, RZ, R235 ;  /* 0x000000ffffd27224 */ /* 0x000fe400078e00eb */
[----:B------:R-:W2:Y:S04]  /*63560*/  LDL.LU.64 R234, [R1+0x590] ;  /* 0x0005900001ea7983 */ /* 0x000ea80000300a00 */
[----:B------:R-:W2:Y:S01]  /*63570*/  LDL.LU.64 R142, [R1+0x598] ;  /* 0x00059800018e7983 */ /* 0x000ea20000300a00 */
[----:B---3--:R-:W-:Y:S01]  /*63580*/  IMAD.MOV.U32 R213, RZ, RZ, R214 ;  /* 0x000000ffffd57224 */ /* 0x008fe200078e00d6 */
[----:B------:R-:W-:Y:S01]  /*63590*/  MOV R212, R215 ;  /* 0x000000d700d47202 */ /* 0x000fe20000000f00 */
[----:B----4-:R-:W-:-:S02]  /*635a0*/  IMAD.MOV.U32 R215, RZ, RZ, R238 ;  /* 0x000000ffffd77224 */ /* 0x010fc400078e00ee */
[----:B------:R-:W-:Y:S02]  /*635b0*/  IMAD.MOV.U32 R214, RZ, RZ, R239 ;  /* 0x000000ffffd67224 */ /* 0x000fe400078e00ef */
[----:B------:R-:W3:Y:S04]  /*635c0*/  LDL.LU.64 R238, [R1+0x5a0] ;  /* 0x0005a00001ee7983 */ /* 0x000ee80000300a00 */
[----:B------:R-:W4:Y:S04]  /*635d0*/  LDL.LU.64 R144, [R1+0x5a8] ;  /* 0x0005a80001907983 */ /* 0x000f280000300a00 */
[----:B------:R-:W4:Y:S04]  /*635e0*/  LDL.LU.64 R146, [R1+0x5b0] ;  /* 0x0005b00001927983 */ /* 0x000f280000300a00 */
[----:B------:R-:W4:Y:S04]  /*635f0*/  LDL.LU.64 R134, [R1+0x5c0] ;  /* 0x0005c00001867983 */ /* 0x000f280000300a00 */
[----:B------:R-:W4:Y:S01]  /*63600*/  LDL.LU.64 R140, [R1+0x5c8] ;  /* 0x0005c800018c7983 */ /* 0x000f220000300a00 */
[----:B------:R-:W-:-:S02]  /*63610*/  IMAD.MOV.U32 R217, RZ, RZ, R218 ;  /* 0x000000ffffd97224 */ /* 0x000fc400078e00da */
[----:B------:R-:W-:Y:S02]  /*63620*/  IMAD.MOV.U32 R216, RZ, RZ, R219 ;  /* 0x000000ffffd87224 */ /* 0x000fe400078e00db */
[----:B------:R-:W-:Y:S01]  /*63630*/  IMAD.MOV.U32 R219, RZ, RZ, R220 ;  /* 0x000000ffffdb7224 */ /* 0x000fe200078e00dc */
[----:B------:R-:W-:Y:S01]  /*63640*/  MOV R220, R223 ;  /* 0x000000df00dc7202 */ /* 0x000fe20000000f00 */
[----:B------:R-:W-:Y:S02]  /*63650*/  IMAD.MOV.U32 R218, RZ, RZ, R221 ;  /* 0x000000ffffda7224 */ /* 0x000fe400078e00dd */
[----:B------:R-:W-:Y:S02]  /*63660*/  IMAD.MOV.U32 R221, RZ, RZ, R222 ;  /* 0x000000ffffdd7224 */ /* 0x000fe400078e00de */
[----:B------:R-:W-:Y:S02]  /*63670*/  IMAD.MOV.U32 R223, RZ, RZ, R224 ;  /* 0x000000ffffdf7224 */ /* 0x000fe400078e00e0 */
[----:B------:R-:W-:-:S02]  /*63680*/  IMAD.MOV.U32 R222, RZ, RZ, R225 ;  /* 0x000000ffffde7224 */ /* 0x000fc400078e00e1 */
[----:B------:R-:W-:Y:S02]  /*63690*/  IMAD.MOV.U32 R225, RZ, RZ, R150 ;  /* 0x000000ffffe17224 */ /* 0x000fe400078e0096 */
[----:B------:R-:W-:Y:S02]  /*636a0*/  IMAD.MOV.U32 R224, RZ, RZ, R151 ;  /* 0x000000ffffe07224 */ /* 0x000fe400078e0097 */
[----:B------:R-:W4:Y:S01]  /*636b0*/  LDL.LU.64 R150, [R1+0x5d0] ;  /* 0x0005d00001967983 */ /* 0x000f220000300a00 */
[----:B------:R-:W-:Y:S02]  /*636c0*/  IMAD.MOV.U32 R138, RZ, RZ, R250 ;  /* 0x000000ffff8a7224 */ /* 0x000fe400078e00fa */
[----:B------:R-:W-:Y:S02]  /*636d0*/  IMAD.MOV.U32 R139, RZ, RZ, R251 ;  /* 0x000000ffff8b7224 */ /* 0x000fe400078e00fb */
[----:B------:R-:W4:Y:S04]  /*636e0*/  LDL.LU.64 R250, [R1+0x5e0] ;  /* 0x0005e00001fa7983 */ /* 0x000f280000300a00 */
[----:B------:R-:W4:Y:S01]  /*636f0*/  LDL.LU.64 R126, [R1+0x5e8] ;  /* 0x0005e800017e7983 */ /* 0x000f220000300a00 */
[----:B------:R-:W-:Y:S01]  /*63700*/  IMAD.MOV.U32 R148, RZ, RZ, R226 ;  /* 0x000000ffff947224 */ /* 0x000fe200078e00e2 */
[----:B------:R-:W-:Y:S01]  /*63710*/  MOV R149, R227 ;  /* 0x000000e300957202 */ /* 0x000fe20000000f00 */
[----:B------:R-:W-:Y:S01]  /*63720*/  IMAD.MOV.U32 R227, RZ, RZ, R228 ;  /* 0x000000ffffe37224 */ /* 0x000fe200078e00e4 */
[----:B------:R-:W4:Y:S01]  /*63730*/  LDL.LU.64 R132, [R1+0x5f0] ;  /* 0x0005f00001847983 */ /* 0x000f220000300a00 */
[----:B------:R-:W-:-:S02]  /*63740*/  IMAD.MOV.U32 R226, RZ, RZ, R229 ;  /* 0x000000ffffe27224 */ /* 0x000fc400078e00e5 */
[----:B------:R-:W-:Y:S02]  /*63750*/  IMAD.MOV.U32 R229, RZ, RZ, R230 ;  /* 0x000000ffffe57224 */ /* 0x000fe400078e00e6 */
[----:B------:R-:W-:Y:S02]  /*63760*/  IMAD.MOV.U32 R228, RZ, RZ, R231 ;  /* 0x000000ffffe47224 */ /* 0x000fe400078e00e7 */
[----:B------:R-:W-:Y:S02]  /*63770*/  IMAD.MOV.U32 R231, RZ, RZ, R232 ;  /* 0x000000ffffe77224 */ /* 0x000fe400078e00e8 */
[----:B------:R-:W-:Y:S02]  /*63780*/  IMAD.MOV.U32 R230, RZ, RZ, R233 ;  /* 0x000000ffffe67224 */ /* 0x000fe400078e00e9 */
[----:B------:R-:W-:Y:S02]  /*63790*/  IMAD.MOV.U32 R136, RZ, RZ, R236 ;  /* 0x000000ffff887224 */ /* 0x000fe400078e00ec */
[----:B------:R-:W-:-:S02]  /*637a0*/  IMAD.MOV.U32 R137, RZ, RZ, R237 ;  /* 0x000000ffff897224 */ /* 0x000fc400078e00ed */
[----:B--2---:R-:W-:Y:S01]  /*637b0*/  IMAD.MOV.U32 R233, RZ, RZ, R234 ;  /* 0x000000ffffe97224 */ /* 0x004fe200078e00ea */
[----:B------:R-:W-:Y:S01]  /*637c0*/  MOV R232, R235 ;  /* 0x000000eb00e87202 */ /* 0x000fe20000000f00 */
[----:B------:R-:W-:Y:S02]  /*637d0*/  IMAD.MOV.U32 R235, RZ, RZ, R142 ;  /* 0x000000ffffeb7224 */ /* 0x000fe400078e008e */
[----:B------:R-:W-:Y:S02]  /*637e0*/  IMAD.MOV.U32 R234, RZ, RZ, R143 ;  /* 0x000000ffffea7224 */ /* 0x000fe400078e008f */
[----:B------:R-:W2:Y:S04]  /*637f0*/  LDL.LU.64 R142, [R1+0x5f8] ;  /* 0x0005f800018e7983 */ /* 0x000ea80000300a00 */
[----:B------:R-:W2:Y:S04]  /*63800*/  LDL.LU.64 R120, [R1+0x600] ;  /* 0x0006000001787983 */ /* 0x000ea80000300a00 */
[----:B------:R-:W2:Y:S01]  /*63810*/  LDL.LU.64 R124, [R1+0x610] ;  /* 0x00061000017c7983 */ /* 0x000ea20000300a00 */
[----:B---3--:R-:W-:Y:S01]  /*63820*/  IMAD.MOV.U32 R237, RZ, RZ, R238 ;  /* 0x000000ffffed7224 */ /* 0x008fe200078e00ee */
[----:B----4-:R-:W-:Y:S01]  /*63830*/  MOV R238, R145 ;  /* 0x0000009100ee7202 */ /* 0x010fe20000000f00 */
[----:B------:R-:W-:Y:S01]  /*63840*/  IMAD.MOV.U32 R236, RZ, RZ, R239 ;  /* 0x000000ffffec7224 */ /* 0x000fe200078e00ef */
[----:B------:R-:W3:Y:S01]  /*63850*/  LDL.LU.64 R122, [R1+0x628] ;  /* 0x00062800017a7983 */ /* 0x000ee20000300a00 */
[----:B------:R-:W-:-:S02]  /*63860*/  IMAD.MOV.U32 R239, RZ, RZ, R144 ;  /* 0x000000ffffef7224 */ /* 0x000fc400078e0090 */
[----:B------:R-:W-:Y:S02]  /*63870*/  IMAD.MOV.U32 R144, RZ, RZ, R240 ;  /* 0x000000ffff907224 */ /* 0x000fe400078e00f0 */
[----:B------:R-:W-:Y:S02]  /*63880*/  IMAD.MOV.U32 R145, RZ, RZ, R241 ;  /* 0x000000ffff917224 */ /* 0x000fe400078e00f1 */
[----:B------:R-:W-:Y:S02]  /*63890*/  IMAD.MOV.U32 R241, RZ, RZ, R146 ;  /* 0x000000fffff17224 */ /* 0x000fe400078e0092 */
[----:B------:R-:W-:Y:S02]  /*638a0*/  IMAD.MOV.U32 R240, RZ, RZ, R147 ;  /* 0x000000fffff07224 */ /* 0x000fe400078e0093 */
[----:B------:R-:W-:Y:S01]  /*638b0*/  IMAD.MOV.U32 R146, RZ, RZ, R242 ;  /* 0x000000ffff927224 */ /* 0x000fe200078e00f2 */
[----:B------:R-:W-:Y:S01]  /*638c0*/  MOV R242, R135 ;  /* 0x0000008700f27202 */ /* 0x000fe20000000f00 */
[----:B------:R-:W-:-:S02]  /*638d0*/  IMAD.MOV.U32 R147, RZ, RZ, R243 ;  /* 0x000000ffff937224 */ /* 0x000fc400078e00f3 */
[----:B------:R-:W-:Y:S02]  /*638e0*/  IMAD.MOV.U32 R243, RZ, RZ, R134 ;  /* 0x000000fffff37224 */ /* 0x000fe400078e0086 */
        /* <DEDUP_REMOVED lines=8> */
[----:B------:R-:W4:Y:S01]  /*63970*/  LDL.LU.64 R140, [R1+0x638] ;  /* 0x00063800018c7983 */ /* 0x000f220000300a00 */
[----:B------:R-:W-:Y:S02]  /*63980*/  IMAD.MOV.U32 R130, RZ, RZ, R246 ;  /* 0x000000ffff827224 */ /* 0x000fe400078e00f6 */
[----:B------:R-:W-:Y:S01]  /*63990*/  IMAD.MOV.U32 R131, RZ, RZ, R247 ;  /* 0x000000ffff837224 */ /* 0x000fe200078e00f7 */
[----:B------:R-:W4:Y:S01]  /*639a0*/  LDL.LU.64 R128, [R1+0x608] ;  /* 0x0006080001807983 */ /* 0x000f220000300a00 */
        /* <DEDUP_REMOVED lines=8> */
[----:B------:R-:W4:Y:S01]  /*63a30*/  LDL.LU.64 R126, [R1+0x620] ;  /* 0x00062000017e7983 */ /* 0x000f220000300a00 */
[----:B------:R-:W-:-:S03]  /*63a40*/  IMAD.MOV.U32 R252, RZ, RZ, R133 ;  /* 0x000000fffffc7224 */ /* 0x000fc600078e0085 */
[----:B------:R1:W-:Y:S04]  /*63a50*/  STL [R1+0x200], R132 ;  /* 0x0002008401007387 */ /* 0x0003e80000100800 */
[----:B--2---:R2:W-:Y:S01]  /*63a60*/  STL [R1+0x208], R142 ;  /* 0x0002088e01007387 */ /* 0x0045e20000100800 */
[----:B------:R-:W-:-:S03]  /*63a70*/  IMAD.MOV.U32 R3, RZ, RZ, R143 ;  /* 0x000000ffff037224 */ /* 0x000fc600078e008f */
[----:B-1----:R-:W4:Y:S04]  /*63a80*/  LDL.LU.64 R132, [R1+0x640] ;  /* 0x0006400001847983 */ /* 0x002f280000300a00 */
[----:B------:R1:W-:Y:S01]  /*63a90*/  STL [R1+0x204], R3 ;  /* 0x0002040301007387 */ /* 0x0003e20000100800 */
[----:B--2---:R-:W-:-:S03]  /*63aa0*/  IMAD.MOV.U32 R142, RZ, RZ, R144 ;  /* 0x000000ffff8e7224 */ /* 0x004fc600078e0090 */
[----:B------:R-:W-:Y:S01]  /*63ab0*/  STL [R1+0x210], R120 ;  /* 0x0002107801007387 */ /* 0x000fe20000100800 */
[----:B------:R-:W-:-:S03]  /*63ac0*/  IMAD.MOV.U32 R143, RZ, RZ, R145 ;  /* 0x000000ffff8f7224 */ /* 0x000fc600078e0091 */
[----:B------:R-:W2:Y:S01]  /*63ad0*/  LDL.LU.64 R144, [R1+0x648] ;  /* 0x0006480001907983 */ /* 0x000ea20000300a00 */
[----:B-1----:R-:W-:-:S03]  /*63ae0*/  IMAD.MOV.U32 R3, RZ, RZ, R121 ;  /* 0x000000ffff037224 */ /* 0x002fc600078e0079 */
[----:B------:R-:W-:Y:S04]  /*63af0*/  STL [R1+0x218], R124 ;  /* 0x0002187c01007387 */ /* 0x000fe80000100800 */
[----:B------:R1:W-:Y:S04]  /*63b00*/  STL [R1+0x20c], R3 ;  /* 0x00020c0301007387 */ /* 0x0003e80000100800 */
[----:B------:R-:W2:Y:S01]  /*63b10*/  LDL.LU.64 R118, [R1+0x260] ;  /* 0x0002600001767983 */ /* 0x000ea20000300a00 */
[----:B-1----:R-:W-:Y:S01]  /*63b20*/  MOV R3, R125 ;  /* 0x0000007d00037202 */ /* 0x002fe20000000f00 */
[----:B------:R-:W-:-:S02]  /*63b30*/  IMAD.MOV.U32 R124, RZ, RZ, R134 ;  /* 0x000000ffff7c7224 */ /* 0x000fc400078e0086 */
[----:B------:R-:W-:Y:S02]  /*63b40*/  IMAD.MOV.U32 R125, RZ, RZ, R135 ;  /* 0x000000ffff7d7224 */ /* 0x000fe400078e0087 */
[----:B------:R-:W-:Y:S01]  /*63b50*/  IMAD.MOV.U32 R134, RZ, RZ, R138 ;  /* 0x000000ffff867224 */ /* 0x000fe200078e008a */
[----:B------:R3:W-:Y:S01]  /*63b60*/  STL [R1+0x214], R3 ;  /* 0x0002140301007387 */ /* 0x0007e20000100800 */
[----:B------:R-:W-:-:S03]  /*63b70*/  IMAD.MOV.U32 R135, RZ, RZ, R139 ;  /* 0x000000ffff877224 */ /* 0x000fc600078e008b */
[----:B------:R-:W2:Y:S01]  /*63b80*/  LDL.LU.64 R138, [R1+0x650] ;  /* 0x00065000018a7983 */ /* 0x000ea20000300a00 */
[----:B---3--:R-:W-:-:S03]  /*63b90*/  IMAD.MOV.U32 R3, RZ, RZ, R123 ;  /* 0x000000ffff037224 */ /* 0x008fc600078e007b */
[----:B------:R1:W-:Y:S04]  /*63ba0*/  STL [R1+0x220], R122 ;  /* 0x0002207a01007387 */ /* 0x0003e80000100800 */
[----:B------:R3:W-:Y:S04]  /*63bb0*/  STL [R1+0x21c], R3 ;  /* 0x00021c0301007387 */ /* 0x0007e80000100800 */
[----:B----4-:R4:W-:Y:S04]  /*63bc0*/  STL [R1+0x228], R140 ;  /* 0x0002288c01007387 */ /* 0x0109e80000100800 */
[----:B-1----:R-:W2:Y:S01]  /*63bd0*/  LDL.LU.64 R122, [R1+0x668] ;  /* 0x00066800017a7983 */ /* 0x002ea20000300a00 */
[----:B---3--:R-:W-:-:S05]  /*63be0*/  IMAD.MOV.U32 R3, RZ, RZ, R141 ;  /* 0x000000ffff037224 */ /* 0x008fca00078e008d */
[----:B------:R1:W-:Y:S04]  /*63bf0*/  STL [R1+0x224], R3 ;  /* 0x0002240301007387 */ /* 0x0003e80000100800 */
[----:B------:R-:W-:Y:S04]  /*63c00*/  STL [R1+0x230], R4 ;  /* 0x0002300401007387 */ /* 0x000fe80000100800 */
[----:B------:R-:W-:Y:S04]  /*63c10*/  STL [R1+0x22c], R5 ;  /* 0x00022c0501007387 */ /* 0x000fe80000100800 */
[----:B----4-:R-:W3:Y:S01]  /*63c20*/  LDL.LU.64 R140, [R1+0x670] ;  /* 0x00067000018c7983 */ /* 0x010ee20000300a00 */
[----:B-1----:R-:W-:-:S03]  /*63c30*/  IMAD.MOV.U32 R3, RZ, RZ, R129 ;  /* 0x000000ffff037224 */ /* 0x002fc600078e0081 */
[----:B------:R1:W-:Y:S04]  /*63c40*/  STL [R1+0x238], R128 ;  /* 0x0002388001007387 */ /* 0x0003e80000100800 */
[----:B-1----:R-:W4:Y:S04]  /*63c50*/  LDL.LU.64 R128, [R1+0x678] ;  /* 0x0006780001807983 */ /* 0x002f280000300a00 */
[----:B------:R1:W-:Y:S04]  /*63c60*/  STL [R1+0x234], R3 ;  /* 0x0002340301007387 */ /* 0x0003e80000100800 */
[----:B------:R1:W-:Y:S02]  /*63c70*/  STL [R1+0x240], R126 ;  /* 0x0002407e01007387 */ /* 0x0003e40000100800 */
[----:B-1----:R-:W-:-:S02]  /*63c80*/  MOV R3, R127 ;  /* 0x0000007f00037202 */ /* 0x002fc40000000f00 */
[----:B------:R-:W4:Y:S04]  /*63c90*/  LDL.LU.64 R126, [R1+0x688] ;  /* 0x00068800017e7983 */ /* 0x000f280000300a00 */
[----:B------:R1:W-:Y:S04]  /*63ca0*/  STL [R1+0x23c], R3 ;  /* 0x00023c0301007387 */ /* 0x0003e80000100800 */
[----:B------:R1:W-:Y:S02]  /*63cb0*/  STL [R1+0x248], R132 ;  /* 0x0002488401007387 */ /* 0x0003e40000100800 */
[----:B-1----:R-:W-:-:S02]  /*63cc0*/  IMAD.MOV.U32 R3, RZ, RZ, R133 ;  /* 0x000000ffff037224 */ /* 0x002fc400078e0085 */
[----:B------:R-:W-:Y:S02]  /*63cd0*/  IMAD.MOV.U32 R132, RZ, RZ, R142 ;  /* 0x000000ffff847224 */ /* 0x000fe400078e008e */
[----:B------:R-:W-:Y:S02]  /*63ce0*/  IMAD.MOV.U32 R133, RZ, RZ, R143 ;  /* 0x000000ffff857224 */ /* 0x000fe400078e008f */
[----:B------:R-:W4:Y:S04]  /*63cf0*/  LDL.LU.64 R142, [R1+0x690] ;  /* 0x00069000018e7983 */ /* 0x000f280000300a00 */
[----:B------:R1:W-:Y:S04]  /*63d00*/  STL [R1+0x244], R3 ;  /* 0x0002440301007387 */ /* 0x0003e80000100800 */
[----:B--2---:R2:W-:Y:S04]  /*63d10*/  STL [R1+0x250], R144 ;  /* 0x0002509001007387 */ /* 0x0045e80000100800 */
[----:B------:R-:W4:Y:S01]  /*63d20*/  LDL.LU.64 R120, [R1+0x698] ;  /* 0x0006980001787983 */ /* 0x000f220000300a00 */
[----:B-1----:R-:W-:-:S05]  /*63d30*/  IMAD.MOV.U32 R3, RZ, RZ, R145 ;  /* 0x000000ffff037224 */ /* 0x002fca00078e0091 */
[----:B------:R1:W-:Y:S04]  /*63d40*/  STL [R1+0x24c], R3 ;  /* 0x00024c0301007387 */ /* 0x0003e80000100800 */
[----:B------:R-:W-:Y:S04]  /*63d50*/  STL [R1+0x258], R118 ;  /* 0x0002587601007387 */ /* 0x000fe80000100800 */
[----:B--2---:R-:W2:Y:S01]  /*63d60*/  LDL.LU.64 R144, [R1+0x6a0] ;  /* 0x0006a00001907983 */ /* 0x004ea20000300a00 */
[----:B-1----:R-:W-:-:S05]  /*63d70*/  IMAD.MOV.U32 R3, RZ, RZ, R119 ;  /* 0x000000ffff037224 */ /* 0x002fca00078e0077 */
[----:B------:R1:W-:Y:S04]  /*63d80*/  STL [R1+0x254], R3 ;  /* 0x0002540301007387 */ /* 0x0003e80000100800 */
[----:B------:R1:W-:Y:S02]  /*63d90*/  STL [R1+0x260], R138 ;  /* 0x0002608a01007387 */ /* 0x0003e40000100800 */
[----:B-1----:R-:W-:Y:S02]  /*63da0*/  IMAD.MOV.U32 R3, RZ, RZ, R139 ;  /* 0x000000ffff037224 */ /* 0x002fe400078e008b */
[----:B------:R-:W-:Y:S04]  /*63db0*/  STL [R1+0x268], R130 ;  /* 0x0002688201007387 */ /* 0x000fe80000100800 */
[----:B------:R1:W-:Y:S04]  /*63dc0*/  STL [R1+0x25c], R3 ;  /* 0x00025c0301007387 */ /* 0x0003e80000100800 */
[----:B------:R-:W2:Y:S01]  /*63dd0*/  LDL.LU.64 R138, [R1+0x6b8] ;  /* 0x0006b800018a7983 */ /* 0x000ea20000300a00 */
[----:B-1----:R-:W-:-:S03]  /*63de0*/  IMAD.MOV.U32 R3, RZ, RZ, R131 ;  /* 0x000000ffff037224 */ /* 0x002fc600078e0083 */
[----:B------:R-:W2:Y:S04]  /*63df0*/  LDL.LU.64 R130, [R1+0x6c0] ;  /* 0x0006c00001827983 */ /* 0x000ea80000300a00 */
[----:B------:R1:W-:Y:S04]  /*63e00*/  STL [R1+0x264], R3 ;  /* 0x0002640301007387 */ /* 0x0003e80000100800 */
[----:B------:R3:W-:Y:S01]  /*63e10*/  STL [R1+0x270], R122 ;  /* 0x0002707a01007387 */ /* 0x0007e20000100800 */
[----:B-1----:R-:W-:-:S03]  /*63e20*/  MOV R3, R123 ;  /* 0x0000007b00037202 */ /* 0x002fc60000000f00 */
[----:B---3--:R-:W-:Y:S04]  /*63e30*/  STL [R1+0x278], R140 ;  /* 0x0002788c01007387 */ /* 0x008fe80000100800 */
[----:B------:R1:W-:Y:S04]  /*63e40*/  STL [R1+0x26c], R3 ;  /* 0x00026c0301007387 */ /* 0x0003e80000100800 */
[----:B------:R-:W3:Y:S01]  /*63e50*/  LDL.LU.64 R122, [R1+0x6d0] ;  /* 0x0006d000017a7983 */ /* 0x000ee20000300a00 */
[----:B-1----:R-:W-:-:S03]  /*63e60*/  IMAD.MOV.U32 R3, RZ, RZ, R141 ;  /* 0x000000ffff037224 */ /* 0x002fc600078e008d */
[----:B------:R-:W3:Y:S04]  /*63e70*/  LDL.LU.64 R140, [R1+0x6d8] ;  /* 0x0006d800018c7983 */ /* 0x000ee80000300a00 */
[----:B------:R1:W-:Y:S04]  /*63e80*/  STL [R1+0x274], R3 ;  /* 0x0002740301007387 */ /* 0x0003e80000100800 */
[----:B----4-:R4:W-:Y:S01]  /*63e90*/  STL [R1+0x280], R128 ;  /* 0x0002808001007387 */ /* 0x0109e20000100800 */
[----:B-1----:R-:W-:-:S03]  /*63ea0*/  IMAD.MOV.U32 R3, RZ, RZ, R129 ;  /* 0x000000ffff037224 */ /* 0x002fc600078e0081 */
[----:B------:R-:W-:Y:S04]  /*63eb0*/  STL [R1+0x288], R126 ;  /* 0x0002887e01007387 */ /* 0x000fe80000100800 */
[----:B------:R1:W-:Y:S04]  /*63ec0*/  STL [R1+0x27c], R3 ;  /* 0x00027c0301007387 */ /* 0x0003e80000100800 */
[----:B----4-:R-:W4:Y:S01]  /*63ed0*/  LDL.LU.64 R128, [R1+0x6e0] ;  /* 0x0006e00001807983 */ /* 0x010f220000300a00 */
[----:B-1----:R-:W-:-:S05]  /*63ee0*/  IMAD.MOV.U32 R3, RZ, RZ, R127 ;  /* 0x000000ffff037224 */ /* 0x002fca00078e007f */
[----:B------:R1:W-:Y:S04]  /*63ef0*/  STL [R1+0x284], R3 ;  /* 0x0002840301007387 */ /* 0x0003e80000100800 */
[----:B------:R1:W-:Y:S02]  /*63f00*/  STL [R1+0x290], R142 ;  /* 0x0002908e01007387 */ /* 0x0003e40000100800 */
[----:B-1----:R-:W-:Y:S02]  /*63f10*/  IMAD.MOV.U32 R3, RZ, RZ, R143 ;  /* 0x000000ffff037224 */ /* 0x002fe400078e008f */
[----:B------:R-:W4:Y:S04]  /*63f20*/  LDL.LU.64 R126, [R1+0x6e8] ;  /* 0x0006e800017e7983 */ /* 0x000f280000300a00 */
[----:B------:R1:W-:Y:S04]  /*63f30*/  STL [R1+0x28c], R3 ;  /* 0x00028c0301007387 */ /* 0x0003e80000100800 */
[----:B------:R-:W-:Y:S01]  /*63f40*/  STL [R1+0x298], R120 ;  /* 0x0002987801007387 */ /* 0x000fe20000100800 */
[----:B------:R-:W-:-:S02]  /*63f50*/  IMAD.MOV.U32 R142, RZ, RZ, R146 ;  /* 0x000000ffff8e7224 */ /* 0x000fc400078e0092 */
[----:B------:R-:W-:Y:S02]  /*63f60*/  IMAD.MOV.U32 R143, RZ, RZ, R147 ;  /* 0x000000ffff8f7224 */ /* 0x000fe400078e0093 */
[----:B------:R-:W4:Y:S01]  /*63f70*/  LDL.LU.64 R146, [R1+0x6f0] ;  /* 0x0006f00001927983 */ /* 0x000f220000300a00 */
[----:B-1----:R-:W-:-:S03]  /*63f80*/  IMAD.MOV.U32 R3, RZ, RZ, R121 ;  /* 0x000000ffff037224 */ /* 0x002fc600078e0079 */
[----:B--2---:R-:W-:Y:S04]  /*63f90*/  STL [R1+0x2a0], R144 ;  /* 0x0002a09001007387 */ /* 0x004fe80000100800 */
[----:B------:R1:W-:Y:S04]  /*63fa0*/  STL [R1+0x294], R3 ;  /* 0x0002940301007387 */ /* 0x0003e80000100800 */
[----:B------:R-:W-:Y:S01]  /*63fb0*/  STL [R1+0x2a8], R124 ;  /* 0x0002a87c01007387 */ /* 0x000fe20000100800 */
[----:B-1----:R-:W-:Y:S01]  /*63fc0*/  MOV R3, R145 ;  /* 0x0000009100037202 */ /* 0x002fe20000000f00 */
[----:B------:R-:W-:-:S02]  /*63fd0*/  IMAD.MOV.U32 R144, RZ, RZ, R148 ;  /* 0x000000ffff907224 */ /* 0x000fc400078e0094 */
[----:B------:R-:W-:Y:S02]  /*63fe0*/  IMAD.MOV.U32 R145, RZ, RZ, R149 ;  /* 0x000000ffff917224 */ /* 0x000fe400078e0095 */
[----:B------:R1:W-:Y:S04]  /*63ff0*/  STL [R1+0x29c], R3 ;  /* 0x00029c0301007387 */ /* 0x0003e80000100800 */
[----:B------:R-:W2:Y:S01]  /*64000*/  LDL.LU.64 R148, [R1+0x700] ;  /* 0x0007000001947983 */ /* 0x000ea20000300a00 */
[----:B-1----:R-:W-:-:S03]  /*64010*/  IMAD.MOV.U32 R3, RZ, RZ, R125 ;  /* 0x000000ffff037224 */ /* 0x002fc600078e007d */
[----:B------:R-:W-:Y:S04]  /*64020*/  STL [R1+0x2b0], R138 ;  /* 0x0002b08a01007387 */ /* 0x000fe80000100800 */
[----:B------:R1:W-:Y:S04]  /*64030*/  STL [R1+0x2a4], R3 ;  /* 0x0002a40301007387 */ /* 0x0003e80000100800 */
[----:B------:R-:W2:Y:S01]  /*64040*/  LDL.LU.64 R124, [R1+0x708] ;  /* 0x00070800017c7983 */ /* 0x000ea20000300a00 */
[----:B-1----:R-:W-:-:S03]  /*64050*/  IMAD.MOV.U32 R3, RZ, RZ, R139 ;  /* 0x000000ffff037224 */ /* 0x002fc600078e008b */
[----:B------:R-:W-:Y:S04]  /*64060*/  STL [R1+0x2b8], R130 ;  /* 0x0002b88201007387 */ /* 0x000fe80000100800 */
[----:B------:R1:W-:Y:S04]  /*64070*/  STL [R1+0x2ac], R3 ;  /* 0x0002ac0301007387 */ /* 0x0003e80000100800 */
[----:B------:R-:W2:Y:S01]  /*64080*/  LDL.LU.64 R138, [R1+0x710] ;  /* 0x00071000018a7983 */ /* 0x000ea20000300a00 */
[----:B-1----:R-:W-:-:S03]  /*64090*/  IMAD.MOV.U32 R3, RZ, RZ, R131 ;  /* 0x000000ffff037224 */ /* 0x002fc600078e0083 */
[----:B---3--:R-:W-:Y:S04]  /*640a0*/  STL [R1+0x2c0], R122 ;  /* 0x0002c07a01007387 */ /* 0x008fe80000100800 */
[----:B------:R1:W-:Y:S04]  /*640b0*/  STL [R1+0x2b4], R3 ;  /* 0x0002b40301007387 */ /* 0x0003e80000100800 */
[----:B------:R-:W3:Y:S01]  /*640c0*/  LDL.LU.64 R130, [R1+0x718] ;  /* 0x0007180001827983 */ /* 0x000ee20000300a00 */
[----:B-1----:R-:W-:-:S03]  /*640d0*/  IMAD.MOV.U32 R3, RZ, RZ, R123 ;  /* 0x000000ffff037224 */ /* 0x002fc600078e007b */
[----:B------:R-:W-:Y:S04]  /*640e0*/  STL [R1+0x2c8], R140 ;  /* 0x0002c88c01007387 */ /* 0x000fe80000100800 */
[----:B------:R1:W-:Y:S04]  /*640f0*/  STL [R1+0x2bc], R3 ;  /* 0x0002bc0301007387 */ /* 0x0003e80000100800 */
[----:B------:R-:W3:Y:S01]  /*64100*/  LDL.LU.64 R122, [R1+0x6c8] ;  /* 0x0006c800017a7983 */ /* 0x000ee20000300a00 */
[----:B-1----:R-:W-:-:S03]  /*64110*/  IMAD.MOV.U32 R3, RZ, RZ, R141 ;  /* 0x000000ffff037224 */ /* 0x002fc600078e008d */
[----:B------:R-:W3:Y:S04]  /*64120*/  LDL.LU.64 R140, [R1+0x720] ;  /* 0x00072000018c7983 */ /* 0x000ee80000300a00 */
[----:B------:R1:W-:Y:S04]  /*64130*/  STL [R1+0x2c4], R3 ;  /* 0x0002c40301007387 */ /* 0x0003e80000100800 */
[----:B----4-:R4:W-:Y:S01]  /*64140*/  STL [R1+0x2d0], R128 ;  /* 0x0002d08001007387 */ /* 0x0109e20000100800 */
[----:B-1----:R-:W-:-:S03]  /*64150*/  MOV R3, R129 ;  /* 0x0000008100037202 */ /* 0x002fc60000000f00 */
[----:B----4-:R-:W4:Y:S04]  /*64160*/  LDL.LU.64 R128, [R1+0x728] ;  /* 0x0007280001807983 */ /* 0x010f280000300a00 */
[----:B------:R1:W-:Y:S02]  /*64170*/  STL [R1+0x2cc], R3 ;  /* 0x0002cc0301007387 */ /* 0x0003e40000100800 */
[----:B-1----:R-:W-:Y:S02]  /*64180*/  IMAD.MOV.U32 R3, RZ, RZ, R127 ;  /* 0x000000ffff037224 */ /* 0x002fe400078e007f */
[----:B------:R1:W-:Y:S04]  /*64190*/  STL [R1+0x2d8], R126 ;  /* 0x0002d87e01007387 */ /* 0x0003e80000100800 */
[----:B------:R1:W-:Y:S04]  /*641a0*/  STL [R1+0x2d4], R3 ;  /* 0x0002d40301007387 */ /* 0x0003e80000100800 */
[----:B------:R1:W-:Y:S04]  /*641b0*/  STL [R1+0x2e0], R146 ;  /* 0x0002e09201007387 */ /* 0x0003e80000100800 */
[----:B-1----:R-:W4:Y:S01]  /*641c0*/  LDL.LU.64 R126, [R1+0x738] ;  /* 0x00073800017e7983 */ /* 0x002f220000300a00 */
[----:B------:R-:W-:-:S05]  /*641d0*/  IMAD.MOV.U32 R3, RZ, RZ, R147 ;  /* 0x000000ffff037224 */ /* 0x000fca00078e0093 */
[----:B------:R1:W-:Y:S04]  /*641e0*/  STL [R1+0x2dc], R3 ;  /* 0x0002dc0301007387 */ /* 0x0003e80000100800 */
[----:B------:R-:W-:Y:S04]  /*641f0*/  STL [R1+0x2e8], R134 ;  /* 0x0002e88601007387 */ /* 0x000fe80000100800 */
[----:B------:R-:W4:Y:S01]  /*64200*/  LDL.LU.64 R146, [R1+0x740] ;  /* 0x0007400001927983 */ /* 0x000f220000300a00 */
[----:B-1----:R-:W-:-:S05]  /*64210*/  IMAD.MOV.U32 R3, RZ, RZ, R135 ;  /* 0x000000ffff037224 */ /* 0x002fca00078e0087 */
[----:B------:R1:W-:Y:S04]  /*64220*/  STL [R1+0x2e4], R3 ;  /* 0x0002e40301007387 */ /* 0x0003e80000100800 */
[----:B--2---:R2:W-:Y:S01]  /*64230*/  STL [R1+0x2f0], R148 ;  /* 0x0002f09401007387 */ /* 0x0045e20000100800 */
[----:B-1----:R-:W-:-:S03]  /*64240*/  IMAD.MOV.U32 R3, RZ, RZ, R149 ;  /* 0x000000ffff037224 */ /* 0x002fc600078e0095 */
[----:B--2---:R-:W2:Y:S04]  /*64250*/  LDL.LU.64 R148, [R1+0x748] ;  /* 0x0007480001947983 */ /* 0x004ea80000300a00 */
[----:B------:R1:W-:Y:S04]  /*64260*/  STL [R1+0x2ec], R3 ;  /* 0x0002ec0301007387 */ /* 0x0003e80000100800 */
[----:B------:R1:W-:Y:S04]  /*64270*/  STL [R1+0x2f8], R124 ;  /* 0x0002f87c01007387 */ /* 0x0003e80000100800 */
[----:B------:R-:W2:Y:S01]  /*64280*/  LDL.LU.64 R134, [R1+0x750] ;  /* 0x0007500001867983 */ /* 0x000ea20000300a00 */
[----:B-1----:R-:W-:-:S05]  /*64290*/  IMAD.MOV.U32 R3, RZ, RZ, R125 ;  /* 0x000000ffff037224 */ /* 0x002fca00078e007d */
[----:B------:R1:W-:Y:S04]  /*642a0*/  STL [R1+0x2f4], R3 ;  /* 0x0002f40301007387 */ /* 0x0003e80000100800 */
[----:B------:R3:W-:Y:S04]  /*642b0*/  STL [R1+0x300], R138 ;  /* 0x0003008a01007387 */ /* 0x0007e80000100800 */
[----:B------:R-:W2:Y:S01]  /*642c0*/  LDL.LU.64 R124, [R1+0x6b0] ;  /* 0x0006b000017c7983 */ /* 0x000ea20000300a00 */
[----:B-1----:R-:W-:-:S05]  /*642d0*/  IMAD.MOV.U32 R3, RZ, RZ, R139 ;  /* 0x000000ffff037224 */ /* 0x002fca00078e008b */
[----:B------:R1:W-:Y:S04]  /*642e0*/  STL [R1+0x2fc], R3 ;  /* 0x0002fc0301007387 */ /* 0x0003e80000100800 */
[----:B---3--:R3:W-:Y:S04]  /*642f0*/  STL [R1+0x308], R130 ;  /* 0x0003088201007387 */ /* 0x0087e80000100800 */
[----:B------:R-:W2:Y:S01]  /*64300*/  LDL.LU.64 R138, [R1+0x758] ;  /* 0x00075800018a7983 */ /* 0x000ea20000300a00 */
[----:B-1----:R-:W-:-:S05]  /*64310*/  IMAD.MOV.U32 R3, RZ, RZ, R131 ;  /* 0x000000ffff037224 */ /* 0x002fca00078e0083 */
[----:B------:R1:W-:Y:S04]  /*64320*/  STL [R1+0x304], R3 ;  /* 0x0003040301007387 */ /* 0x0003e80000100800 */
[----:B------:R-:W-:Y:S04]  /*64330*/  STL [R1+0x310], R122 ;  /* 0x0003107a01007387 */ /* 0x000fe80000100800 */
[----:B---3--:R-:W3:Y:S01]  /*64340*/  LDL.LU.64 R130, [R1+0x760] ;  /* 0x0007600001827983 */ /* 0x008ee20000300a00 */
[----:B-1----:R-:W-:-:S03]  /*64350*/  MOV R3, R123 ;  /* 0x0000007b00037202 */ /* 0x002fc60000000f00 */
[----:B------:R-:W-:Y:S04]  /*64360*/  STL [R1+0x318], R140 ;  /* 0x0003188c01007387 */ /* 0x000fe80000100800 */
[----:B------:R1:W-:Y:S02]  /*64370*/  STL [R1+0x30c], R3 ;  /* 0x00030c0301007387 */ /* 0x0003e40000100800 */
[----:B-1----:R-:W-:Y:S02]  /*64380*/  IMAD.MOV.U32 R3, RZ, RZ, R141 ;  /* 0x000000ffff037224 */ /* 0x002fe400078e008d */
[----:B----4-:R-:W-:Y:S04]  /*64390*/  STL [R1+0x320], R128 ;  /* 0x0003208001007387 */ /* 0x010fe80000100800 */
[----:B------:R1:W-:Y:S04]  /*643a0*/  STL [R1+0x314], R3 ;  /* 0x0003140301007387 */ /* 0x0003e80000100800 */
[----:B------:R-:W4:Y:S01]  /*643b0*/  LDL.LU.64 R140, [R1+0x770] ;  /* 0x00077000018c7983 */ /* 0x000f220000300a00 */
[----:B-1----:R-:W-:-:S03]  /*643c0*/  IMAD.MOV.U32 R3, RZ, RZ, R129 ;  /* 0x000000ffff037224 */ /* 0x002fc600078e0081 */
[----:B------:R-:W-:Y:S04]  /*643d0*/  STL [R1+0x328], R142 ;  /* 0x0003288e01007387 */ /* 0x000fe80000100800 */
        /* <DEDUP_REMOVED lines=8> */
[----:B------:R1:W-:Y:S02]  /*64460*/  STL [R1+0x32c], R3 ;  /* 0x00032c0301007387 */ /* 0x0003e40000100800 */
[----:B-1----:R-:W-:Y:S02]  /*64470*/  IMAD.MOV.U32 R3, RZ, RZ, R147 ;  /* 0x000000ffff037224 */ /* 0x002fe400078e0093 */
[----:B------:R-:W4:Y:S04]  /*64480*/  LDL.LU.64 R146, [R1+0x788] ;  /* 0x0007880001927983 */ /* 0x000f280000300a00 */
[----:B------:R1:W-:Y:S04]  /*64490*/  STL [R1+0x334], R3 ;  /* 0x0003340301007387 */ /* 0x0003e80000100800 */
[----:B--2---:R2:W-:Y:S01]  /*644a0*/  STL [R1+0x340], R148 ;  /* 0x0003409401007387 */ /* 0x0045e20000100800 */
[----:B-1----:R-:W-:-:S03]  /*644b0*/  IMAD.MOV.U32 R3, RZ, RZ, R149 ;  /* 0x000000ffff037224 */ /* 0x002fc600078e0095 */
[----:B------:R-:W4:Y:S04]  /*644c0*/  LDL.LU.64 R126, [R1+0x680] ;  /* 0x00068000017e7983 */ /* 0x000f280000300a00 */
[----:B------:R1:W-:Y:S01]  /*644d0*/  STL [R1+0x33c], R3 ;  /* 0x00033c0301007387 */ /* 0x0003e20000100800 */
[----:B--2---:R-:W-:-:S03]  /*644e0*/  IMAD.MOV.U32 R148, RZ, RZ, R150 ;  /* 0x000000ffff947224 */ /* 0x004fc600078e0096 */
[----:B------:R2:W-:Y:S01]  /*644f0*/  STL [R1+0x348], R134 ;  /* 0x0003488601007387 */ /* 0x0005e20000100800 */
[----:B------:R-:W-:-:S03]  /*64500*/  MOV R149, R151 ;  /* 0x0000009700957202 */ /* 0x000fc60000000f00 */
[----:B------:R-:W4:Y:S01]  /*64510*/  LDL.LU.64 R150, [R1+0x790] ;  /* 0x0007900001967983 */ /* 0x000f220000300a00 */
[----:B-1----:R-:W-:-:S03]  /*64520*/  IMAD.MOV.U32 R3, RZ, RZ, R135 ;  /* 0x000000ffff037224 */ /* 0x002fc600078e0087 */
[----:B------:R-:W-:Y:S04]  /*64530*/  STL [R1+0x350], R124 ;  /* 0x0003507c01007387 */ /* 0x000fe80000100800 */
[----:B------:R1:W-:Y:S04]  /*64540*/  STL [R1+0x344], R3 ;  /* 0x0003440301007387 */ /* 0x0003e80000100800 */
[----:B--2---:R-:W2:Y:S01]  /*64550*/  LDL.LU.64 R134, [R1+0x798] ;  /* 0x0007980001867983 */ /* 0x004ea20000300a00 */
[----:B-1----:R-:W-:-:S03]  /*64560*/  IMAD.MOV.U32 R3, RZ, RZ, R125 ;  /* 0x000000ffff037224 */ /* 0x002fc600078e007d */
[----:B------:R-:W-:Y:S04]  /*64570*/  STL [R1+0x358], R138 ;  /* 0x0003588a01007387 */ /* 0x000fe80000100800 */
[----:B------:R1:W-:Y:S02]  /*64580*/  STL [R1+0x34c], R3 ;  /* 0x00034c0301007387 */ /* 0x0003e40000100800 */
[----:B-1----:R-:W-:Y:S02]  /*64590*/  IMAD.MOV.U32 R3, RZ, RZ, R139 ;  /* 0x000000ffff037224 */ /* 0x002fe400078e008b */
        /* <DEDUP_REMOVED lines=16> */
[----:B------:R1:W-:Y:S04]  /*646a0*/  STL [R1+0x380], R142 ;  /* 0x0003808e01007387 */ /* 0x0003e80000100800 */
[----:B------:R1:W-:Y:S04]  /*646b0*/  STL [R1+0x374], R3 ;  /* 0x0003740301007387 */ /* 0x0003e80000100800 */
[----:B------:R-:W4:Y:S01]  /*646c0*/  LDL.LU.64 R128, [R1+0x660] ;  /* 0x0006600001807983 */ /* 0x000f220000300a00 */
[----:B-1----:R-:W-:Y:S01]  /*646d0*/  IMAD.MOV.U32 R142, RZ, RZ, R144 ;  /* 0x000000ffff8e7224 */ /* 0x002fe200078e0090 */
[----:B------:R-:W-:Y:S01]  /*646e0*/  MOV R3, R143 ;  /* 0x0000008f00037202 */ /* 0x000fe20000000f00 */
[----:B------:R-:W-:-:S02]  /*646f0*/  IMAD.MOV.U32 R143, RZ, RZ, R145 ;  /* 0x000000ffff8f7224 */ /* 0x000fc400078e0091 */
[----:B------:R-:W4:Y:S04]  /*64700*/  LDL.LU.64 R144, [R1+0x7c8] ;  /* 0x0007c80001907983 */ /* 0x000f280000300a00 */
[----:B------:R1:W-:Y:S04]  /*64710*/  STL [R1+0x37c], R3 ;  /* 0x00037c0301007387 */ /* 0x0003e80000100800 */
[----:B------:R1:W-:Y:S02]  /*64720*/  STL [R1+0x388], R146 ;  /* 0x0003889201007387 */ /* 0x0003e40000100800 */
[----:B-1----:R-:W-:-:S02]  /*64730*/  IMAD.MOV.U32 R3, RZ, RZ, R147 ;  /* 0x000000ffff037224 */ /* 0x002fc400078e0093 */
[----:B------:R-:W4:Y:S04]  /*64740*/  LDL.LU.64 R146, [R1+0x7d0] ;  /* 0x0007d00001927983 */ /* 0x000f280000300a00 */
[----:B------:R1:W-:Y:S04]  /*64750*/  STL [R1+0x384], R3 ;  /* 0x0003840301007387 */ /* 0x0003e80000100800 */
[----:B------:R-:W-:Y:S01]  /*64760*/  STL [R1+0x390], R126 ;  /* 0x0003907e01007387 */ /* 0x000fe20000100800 */
[----:B-1----:R-:W-:-:S05]  /*64770*/  IMAD.MOV.U32 R3, RZ, RZ, R127 ;  /* 0x000000ffff037224 */ /* 0x002fca00078e007f */
[----:B------:R1:W-:Y:S04]  /*64780*/  STL [R1+0x38c], R3 ;  /* 0x00038c0301007387 */ /* 0x0003e80000100800 */
[----:B------:R2:W-:Y:S01]  /*64790*/  STL [R1+0x398], R150 ;  /* 0x0003989601007387 */ /* 0x0005e20000100800 */
[----:B-1----:R-:W-:-:S03]  /*647a0*/  IMAD.MOV.U32 R3, RZ, RZ, R151 ;  /* 0x000000ffff037224 */ /* 0x002fc600078e0097 */
[----:B--2---:R-:W2:Y:S04]  /*647b0*/  LDL.LU.64 R150, [R1+0x7e0] ;  /* 0x0007e00001967983 */ /* 0x004ea80000300a00 */
[----:B------:R1:W-:Y:S04]  /*647c0*/  STL [R1+0x394], R3 ;  /* 0x0003940301007387 */ /* 0x0003e80000100800 */
[----:B------:R1:W-:Y:S02]  /*647d0*/  STL [R1+0x3a0], R134 ;  /* 0x0003a08601007387 */ /* 0x0003e40000100800 */
[----:B-1----:R-:W-:-:S02]  /*647e0*/  IMAD.MOV.U32 R3, RZ, RZ, R135 ;  /* 0x000000ffff037224 */ /* 0x002fc400078e0087 */
[----:B------:R-:W2:Y:S04]  /*647f0*/  LDL.LU.64 R134, [R1+0x7e8] ;  /* 0x0007e80001867983 */ /* 0x000ea80000300a00 */
[----:B------:R1:W-:Y:S04]  /*64800*/  STL [R1+0x39c], R3 ;  /* 0x00039c0301007387 */ /* 0x0003e80000100800 */
[----:B------:R1:W-:Y:S02]  /*64810*/  STL [R1+0x3a8], R136 ;  /* 0x0003a88801007387 */ /* 0x0003e40000100800 */
[----:B-1----:R-:W-:-:S02]  /*64820*/  IMAD.MOV.U32 R3, RZ, RZ, R137 ;  /* 0x000000ffff037224 */ /* 0x002fc400078e0089 */
[----:B------:R-:W2:Y:S04]  /*64830*/  LDL.LU.64 R136, [R1+0x7f0] ;  /* 0x0007f00001887983 */ /* 0x000ea80000300a00 */
[----:B------:R1:W-:Y:S04]  /*64840*/  STL [R1+0x3a4], R3 ;  /* 0x0003a40301007387 */ /* 0x0003e80000100800 */
[----:B---3--:R3:W-:Y:S01]  /*64850*/  STL [R1+0x3b0], R138 ;  /* 0x0003b08a01007387 */ /* 0x0087e20000100800 */
[----:B-1----:R-:W-:-:S03]  /*64860*/  MOV R3, R139 ;  /* 0x0000008b00037202 */ /* 0x002fc60000000f00 */
[----:B---3--:R-:W3:Y:S04]  /*64870*/  LDL.LU.64 R138, [R1+0x7f8] ;  /* 0x0007f800018a7983 */ /* 0x008ee80000300a00 */
[----:B------:R1:W-:Y:S04]  /*64880*/  STL [R1+0x3ac], R3 ;  /* 0x0003ac0301007387 */ /* 0x0003e80000100800 */
[----:B------:R1:W-:Y:S02]  /*64890*/  STL [R1+0x3b8], R130 ;  /* 0x0003b88201007387 */ /* 0x0003e40000100800 */
[----:B-1----:R-:W-:-:S02]  /*648a0*/  IMAD.MOV.U32 R3, RZ, RZ, R131 ;  /* 0x000000ffff037224 */ /* 0x002fc400078e0083 */
[----:B------:R-:W3:Y:S04]  /*648b0*/  LDL.LU.64 R130, [R1+0x630] ;  /* 0x0006300001827983 */ /* 0x000ee80000300a00 */
[----:B------:R1:W-:Y:S04]  /*648c0*/  STL [R1+0x3b4], R3 ;  /* 0x0003b40301007387 */ /* 0x0003e80000100800 */
[----:B----4-:R4:W-:Y:S01]  /*648d0*/  STL [R1+0x3c0], R132 ;  /* 0x0003c08401007387 */ /* 0x0109e20000100800 */
[----:B-1----:R-:W-:-:S03]  /*648e0*/  IMAD.MOV.U32 R3, RZ, RZ, R133 ;  /* 0x000000ffff037224 */ /* 0x002fc600078e0085 */
[----:B----4-:R-:W4:Y:S04]  /*648f0*/  LDL.LU.64 R132, [R1+0x800] ;  /* 0x0008000001847983 */ /* 0x010f280000300a00 */
[----:B------:R1:W-:Y:S04]  /*64900*/  STL [R1+0x3bc], R3 ;  /* 0x0003bc0301007387 */ /* 0x0003e80000100800 */
[----:B------:R1:W-:Y:S02]  /*64910*/  STL [R1+0x3c8], R140 ;  /* 0x0003c88c01007387 */ /* 0x0003e40000100800 */
[----:B-1----:R-:W-:-:S02]  /*64920*/  IMAD.MOV.U32 R3, RZ, RZ, R141 ;  /* 0x000000ffff037224 */ /* 0x002fc400078e008d */
[----:B------:R-:W4:Y:S04]  /*64930*/  LDL.LU.64 R140, [R1+0x808] ;  /* 0x00080800018c7983 */ /* 0x000f280000300a00 */
[----:B------:R1:W-:Y:S02]  /*64940*/  STL [R1+0x3c4], R3 ;  /* 0x0003c40301007387 */ /* 0x0003e40000100800 */
[----:B-1----:R-:W-:Y:S02]  /*64950*/  IMAD.MOV.U32 R3, RZ, RZ, R129 ;  /* 0x000000ffff037224 */ /* 0x002fe400078e0081 */
[----:B------:R-:W-:Y:S04]  /*64960*/  STL [R1+0x3d0], R128 ;  /* 0x0003d08001007387 */ /* 0x000fe80000100800 */
[----:B------:R1:W-:Y:S04]  /*64970*/  STL [R1+0x3cc], R3 ;  /* 0x0003cc0301007387 */ /* 0x0003e80000100800 */
[----:B------:R1:W-:Y:S02]  /*64980*/  STL [R1+0x3d8], R144 ;  /* 0x0003d89001007387 */ /* 0x0003e40000100800 */
[----:B-1----:R-:W-:-:S02]  /*64990*/  IMAD.MOV.U32 R3, RZ, RZ, R145 ;  /* 0x000000ffff037224 */ /* 0x002fc400078e0091 */
[----:B------:R-:W4:Y:S04]  /*649a0*/  LDL.LU.64 R144, [R1+0x818] ;  /* 0x0008180001907983 */ /* 0x000f280000300a00 */
        /* <DEDUP_REMOVED lines=9> */
[----:B--2---:R2:W-:Y:S01]  /*64a40*/  STL [R1+0x3f0], R150 ;  /* 0x0003f09601007387 */ /* 0x0045e20000100800 */
[----:B-1----:R-:W-:-:S03]  /*64a50*/  MOV R3, R151 ;  /* 0x0000009700037202 */ /* 0x002fc60000000f00 */
        /* <DEDUP_REMOVED lines=11> */
[----:B-1----:R-:W-:-:S03]  /*64b10*/  IMAD.MOV.U32 R3, RZ, RZ, R139 ;  /* 0x000000ffff037224 */ /* 0x002fc600078e008b */
        /* <DEDUP_REMOVED lines=19> */
[----:B-1----:R-:W-:-:S02]  /*64c50*/  MOV R3, R145 ;  /* 0x0000009100037202 */ /* 0x002fc40000000f00 */
        /* <DEDUP_REMOVED lines=31> */
[----:B-1----:R-:W-:-:S03]  /*64e50*/  MOV R3, R133 ;  /* 0x0000008500037202 */ /* 0x002fc60000000f00 */
        /* <DEDUP_REMOVED lines=31> */
[----:B-1----:R-:W-:-:S02]  /*65050*/  MOV R3, R137 ;  /* 0x0000008900037202 */ /* 0x002fc40000000f00 */
        /* <DEDUP_REMOVED lines=95> */
[----:B-1----:R-:W-:-:S02]  /*65650*/  MOV R3, R131 ;  /* 0x0000008300037202 */ /* 0x002fc40000000f00 */
        /* <DEDUP_REMOVED lines=31> */
[----:B-1----:R-:W-:-:S02]  /*65850*/  MOV R3, R135 ;  /* 0x0000008700037202 */ /* 0x002fc40000000f00 */
        /* <DEDUP_REMOVED lines=1072> */
[----:B----4-:R-:W4:Y:S04]  /*69b60*/  LDL.64 R132, [R1+0x1250] ;  /* 0x0012500001847983 */ /* 0x010f280000100a00 */
        /* <DEDUP_REMOVED lines=261> */
[----:B----4-:R-:W-:Y:S04]  /*6abc0*/  STL [R1+0x1020], R132 ;  /* 0x0010208401007387 */ /* 0x010fe80000100800 */
[----:B------:R-:W4:Y:S01]  /*6abd0*/  LDL.LU.64 R128, [R1+0x1480] ;  /* 0x0014800001807983 */ /* 0x000f220000300a00 */
[----:B-1----:R-:W-:-:S05]  /*6abe0*/  IMAD.MOV.U32 R3, RZ, RZ, R133 ;  /* 0x000000ffff037224 */ /* 0x002fca00078e0085 */
[----:B------:R1:W-:Y:S04]  /*6abf0*/  STL [R1+0x101c], R3 ;  /* 0x00101c0301007387 */ /* 0x0003e80000100800 */
[----:B------:R1:W-:Y:S02]  /*6ac00*/  STL [R1+0x1028], R140 ;  /* 0x0010288c01007387 */ /* 0x0003e40000100800 */
[----:B-1----:R-:W-:Y:S02]  /*6ac10*/  IMAD.MOV.U32 R3, RZ, RZ, R141 ;  /* 0x000000ffff037224 */ /* 0x002fe400078e008d */
        /* <DEDUP_REMOVED lines=18> */
[----:B--2---:R-:W-:Y:S04]  /*6ad40*/  STL [R1+0x1050], R150 ;  /* 0x0010509601007387 */ /* 0x004fe80000100800 */
[----:B------:R-:W2:Y:S01]  /*6ad50*/  LDL.LU.64 R132, [R1+0x14b8] ;  /* 0x0014b80001847983 */ /* 0x000ea20000300a00 */
[----:B-1----:R-:W-:-:S05]  /*6ad60*/  IMAD.MOV.U32 R3, RZ, RZ, R151 ;  /* 0x000000ffff037224 */ /* 0x002fca00078e0097 */
[----:B------:R1:W-:Y:S04]  /*6ad70*/  STL [R1+0x104c], R3 ;  /* 0x00104c0301007387 */ /* 0x0003e80000100800 */
[----:B------:R1:W-:Y:S02]  /*6ad80*/  STL [R1+0x1058], R134 ;  /* 0x0010588601007387 */ /* 0x0003e40000100800 */
[----:B-1----:R-:W-:Y:S02]  /*6ad90*/  IMAD.MOV.U32 R3, RZ, RZ, R135 ;  /* 0x000000ffff037224 */ /* 0x002fe400078e0087 */
[----:B------:R-:W2:Y:S04]  /*6ada0*/  LDL.LU.64 R150, [R1+0x14c8] ;  /* 0x0014c80001967983 */ /* 0x000ea80000300a00 */
        /* <DEDUP_REMOVED lines=11> */
[----:B-1----:R-:W-:-:S03]  /*6ae60*/  MOV R3, R131 ;  /* 0x0000008300037202 */ /* 0x002fc60000000f00 */
[----:B----4-:R-:W-:Y:S04]  /*6ae70*/  STL [R1+0x1078], R128 ;  /* 0x0010788001007387 */ /* 0x010fe80000100800 */
        /* <DEDUP_REMOVED lines=26> */
[----:B------:R-:W-:Y:S04]  /*6b020*/  STL [R1+0x10b0], R150 ;  /* 0x0010b09601007387 */ /* 0x000fe80000100800 */
[----:B------:R1:W-:Y:S04]  /*6b030*/  STL [R1+0x10a4], R3 ;  /* 0x0010a40301007387 */ /* 0x0003e80000100800 */
[----:B--2---:R-:W2:Y:S01]  /*6b040*/  LDL.LU.64 R132, [R1+0x1510] ;  /* 0x0015100001847983 */ /* 0x004ea20000300a00 */
[----:B-1----:R-:W-:-:S03]  /*6b050*/  MOV R3, R151 ;  /* 0x0000009700037202 */ /* 0x002fc60000000f00 */
        /* <DEDUP_REMOVED lines=14> */
[----:B------:R-:W4:Y:S04]  /*6b140*/  LDL.LU.64 R138, [R1+0x1528] ;  /* 0x00152800018a7983 */ /* 0x000f280000300a00 */
        /* <DEDUP_REMOVED lines=14> */
[----:B------:R-:W-:Y:S04]  /*6b230*/  STL [R1+0x10f0], R146 ;  /* 0x0010f09201007387 */ /* 0x000fe80000100800 */
[----:B------:R1:W-:Y:S04]  /*6b240*/  STL [R1+0x10e4], R3 ;  /* 0x0010e40301007387 */ /* 0x0003e80000100800 */
[----:B------:R-:W4:Y:S01]  /*6b250*/  LDL.LU.64 R144, [R1+0x1470] ;  /* 0x0014700001907983 */ /* 0x000f220000300a00 */
[----:B-1----:R-:W-:-:S03]  /*6b260*/  MOV R3, R147 ;  /* 0x0000009300037202 */ /* 0x002fc60000000f00 */
[----:B------:R-:W-:Y:S04]  /*6b270*/  STL [R1+0x10f8], R148 ;  /* 0x0010f89401007387 */ /* 0x000fe80000100800 */
[----:B------:R1:W-:Y:S04]  /*6b280*/  STL [R1+0x10ec], R3 ;  /* 0x0010ec0301007387 */ /* 0x0003e80000100800 */
[----:B------:R-:W4:Y:S01]  /*6b290*/  LDL.LU.64 R146, [R1+0x1550] ;  /* 0x0015500001927983 */ /* 0x000f220000300a00 */
[----:B-1----:R-:W-:-:S03]  /*6b2a0*/  IMAD.MOV.U32 R3, RZ, RZ, R149 ;  /* 0x000000ffff037224 */ /* 0x002fc600078e0095 */
        /* <DEDUP_REMOVED lines=20> */
[----:B------:R-:W-:Y:S04]  /*6b3f0*/  STL [R1+0x1128], R128 ;  /* 0x0011288001007387 */ /* 0x000fe80000100800 */
[----:B------:R1:W-:Y:S04]  /*6b400*/  STL [R1+0x111c], R3 ;  /* 0x00111c0301007387 */ /* 0x0003e80000100800 */
[----:B----4-:R-:W4:Y:S01]  /*6b410*/  LDL.LU.64 R138, [R1+0x1580] ;  /* 0x00158000018a7983 */ /* 0x010f220000300a00 */
[----:B-1----:R-:W-:-:S03]  /*6b420*/  IMAD.MOV.U32 R3, RZ, RZ, R129 ;  /* 0x000000ffff037224 */ /* 0x002fc600078e0081 */
[----:B------:R-:W-:Y:S04]  /*6b430*/  STL [R1+0x1130], R140 ;  /* 0x0011308c01007387 */ /* 0x000fe80000100800 */
[----:B------:R1:W-:Y:S02]  /*6b440*/  STL [R1+0x1124], R3 ;  /* 0x0011240301007387 */ /* 0x0003e40000100800 */
[----:B-1----:R-:W-:Y:S02]  /*6b450*/  MOV R3, R141 ;  /* 0x0000008d00037202 */ /* 0x002fe40000000f00 */
[----:B------:R-:W4:Y:S04]  /*6b460*/  LDL.LU.64 R140, [R1+0x1438] ;  /* 0x00143800018c7983 */ /* 0x000f280000300a00 */
[----:B------:R1:W-:Y:S04]  /*6b470*/  STL [R1+0x112c], R3 ;  /* 0x00112c0301007387 */ /* 0x0003e80000100800 */
[----:B------:R1:W-:Y:S02]  /*6b480*/  STL [R1+0x1138], R142 ;  /* 0x0011388e01007387 */ /* 0x0003e40000100800 */
[----:B-1----:R-:W-:-:S02]  /*6b490*/  IMAD.MOV.U32 R3, RZ, RZ, R143 ;  /* 0x000000ffff037224 */ /* 0x002fc400078e008f */
        /* <DEDUP_REMOVED lines=15> */
[----:B--2---:R-:W-:Y:S04]  /*6b590*/  STL [R1+0x1160], R132 ;  /* 0x0011608401007387 */ /* 0x004fe80000100800 */
        /* <DEDUP_REMOVED lines=10> */
[----:B-1----:R-:W-:-:S03]  /*6b640*/  MOV R3, R135 ;  /* 0x0000008700037202 */ /* 0x002fc60000000f00 */
[----:B------:R-:W-:Y:S04]  /*6b650*/  STL [R1+0x1178], R136 ;  /* 0x0011788801007387 */ /* 0x000fe80000100800 */
[----:B------:R1:W-:Y:S04]  /*6b660*/  STL [R1+0x116c], R3 ;  /* 0x00116c0301007387 */ /* 0x0003e80000100800 */
[----:B------:R-:W3:Y:S04]  /*6b670*/  LDL.LU.64 R124, [R1+0x15b8] ;  /* 0x0015b800017c7983 */ /* 0x000ee80000300a00 */
[----:B------:R-:W3:Y:S01]  /*6b680*/  LDL.LU.64 R126, [R1+0x13f8] ;  /* 0x0013f800017e7983 */ /* 0x000ee20000300a00 */
[----:B-1----:R-:W-:-:S05]  /*6b690*/  IMAD.MOV.U32 R3, RZ, RZ, R137 ;  /* 0x000000ffff037224 */ /* 0x002fca00078e0089 */
[----:B------:R1:W-:Y:S04]  /*6b6a0*/  STL [R1+0x1174], R3 ;  /* 0x0011740301007387 */ /* 0x0003e80000100800 */
[----:B----4-:R-:W-:Y:S04]  /*6b6b0*/  STL [R1+0x1180], R138 ;  /* 0x0011808a01007387 */ /* 0x010fe80000100800 */
[----:B------:R-:W4:Y:S01]  /*6b6c0*/  LDL.LU.64 R128, [R1+0x15c0] ;  /* 0x0015c00001807983 */ /* 0x000f220000300a00 */
[----:B-1----:R-:W-:-:S03]  /*6b6d0*/  IMAD.MOV.U32 R3, RZ, RZ, R139 ;  /* 0x000000ffff037224 */ /* 0x002fc600078e008b */
[----:B------:R-:W4:Y:S04]  /*6b6e0*/  LDL.LU.64 R130, [R1+0x15c8] ;  /* 0x0015c80001827983 */ /* 0x000f280000300a00 */
[----:B------:R1:W-:Y:S04]  /*6b6f0*/  STL [R1+0x117c], R3 ;  /* 0x00117c0301007387 */ /* 0x0003e80000100800 */
[----:B------:R-:W-:Y:S04]  /*6b700*/  STL [R1+0x1188], R140 ;  /* 0x0011888c01007387 */ /* 0x000fe80000100800 */
        /* <DEDUP_REMOVED lines=9> */
[----:B------:R-:W-:Y:S01]  /*6b7a0*/  STL [R1+0x1198], R144 ;  /* 0x0011989001007387 */ /* 0x000fe20000100800 */
[----:B-1----:R-:W-:-:S03]  /*6b7b0*/  IMAD.MOV.U32 R3, RZ, RZ, R145 ;  /* 0x000000ffff037224 */ /* 0x002fc600078e0091 */
[----:B------:R-:W4:Y:S04]  /*6b7c0*/  LDL.LU.64 R140, [R1+0x15f0] ;  /* 0x0015f000018c7983 */ /* 0x000f280000300a00 */
[----:B------:R-:W4:Y:S04]  /*6b7d0*/  LDL.LU.64 R142, [R1+0x13c8] ;  /* 0x0013c800018e7983 */ /* 0x000f280000300a00 */
[----:B------:R1:W-:Y:S02]  /*6b7e0*/  STL [R1+0x1194], R3 ;  /* 0x0011940301007387 */ /* 0x0003e40000100800 */
[----:B-1----:R-:W-:-:S02]  /*6b7f0*/  IMAD.MOV.U32 R3, RZ, RZ, R147 ;  /* 0x000000ffff037224 */ /* 0x002fc400078e0093 */
[----:B------:R1:W-:Y:S04]  /*6b800*/  STL [R1+0x11a0], R146 ;  /* 0x0011a09201007387 */ /* 0x0003e80000100800 */
[----:B------:R-:W4:Y:S04]  /*6b810*/  LDL.LU.64 R144, [R1+0x15f8] ;  /* 0x0015f80001907983 */ /* 0x000f280000300a00 */
[----:B--2---:R-:W-:Y:S04]  /*6b820*/  STL [R1+0x11a8], R148 ;  /* 0x0011a89401007387 */ /* 0x004fe80000100800 */
[----:B------:R2:W-:Y:S04]  /*6b830*/  STL [R1+0x119c], R3 ;  /* 0x00119c0301007387 */ /* 0x0005e80000100800 */
[----:B-1----:R-:W4:Y:S01]  /*6b840*/  LDL.LU.64 R146, [R1+0x1600] ;  /* 0x0016000001927983 */ /* 0x002f220000300a00 */
[----:B--2---:R-:W-:-:S03]  /*6b850*/  IMAD.MOV.U32 R3, RZ, RZ, R149 ;  /* 0x000000ffff037224 */ /* 0x004fc600078e0095 */
[----:B------:R-:W-:Y:S04]  /*6b860*/  STL [R1+0x11b0], R122 ;  /* 0x0011b07a01007387 */ /* 0x000fe80000100800 */
[----:B------:R1:W-:Y:S04]  /*6b870*/  STL [R1+0x11a4], R3 ;  /* 0x0011a40301007387 */ /* 0x0003e80000100800 */
[----:B------:R-:W2:Y:S01]  /*6b880*/  LDL.LU.64 R148, [R1+0x1610] ;  /* 0x0016100001947983 */ /* 0x000ea20000300a00 */
[----:B-1----:R-:W-:-:S03]  /*6b890*/  MOV R3, R123 ;  /* 0x0000007b00037202 */ /* 0x002fc60000000f00 */
[----:B---3--:R-:W-:Y:S04]  /*6b8a0*/  STL [R1+0x11b8], R150 ;  /* 0x0011b89601007387 */ /* 0x008fe80000100800 */
[----:B------:R1:W-:Y:S02]  /*6b8b0*/  STL [R1+0x11ac], R3 ;  /* 0x0011ac0301007387 */ /* 0x0003e40000100800 */
[----:B-1----:R-:W-:Y:S02]  /*6b8c0*/  IMAD.MOV.U32 R3, RZ, RZ, R151 ;  /* 0x000000ffff037224 */ /* 0x002fe400078e0097 */
[----:B------:R-:W3:Y:S04]  /*6b8d0*/  LDL.LU.64 R150, [R1+0x1608] ;  /* 0x0016080001967983 */ /* 0x000ee80000300a00 */
[----:B------:R1:W-:Y:S04]  /*6b8e0*/  STL [R1+0x11b4], R3 ;  /* 0x0011b40301007387 */ /* 0x0003e80000100800 */
[----:B------:R-:W-:Y:S01]  /*6b8f0*/  STL [R1+0x11c0], R124 ;  /* 0x0011c07c01007387 */ /* 0x000fe20000100800 */
[----:B-1----:R-:W-:-:S03]  /*6b900*/  IMAD.MOV.U32 R3, RZ, RZ, R125 ;  /* 0x000000ffff037224 */ /* 0x002fc600078e007d */
[----:B------:R-:W-:Y:S04]  /*6b910*/  STL [R1+0x11c8], R126 ;  /* 0x0011c87e01007387 */ /* 0x000fe80000100800 */
[----:B------:R1:W-:Y:S04]  /*6b920*/  STL [R1+0x11bc], R3 ;  /* 0x0011bc0301007387 */ /* 0x0003e80000100800 */
[----:B----4-:R-:W-:Y:S01]  /*6b930*/  STL [R1+0x11d0], R128 ;  /* 0x0011d08001007387 */ /* 0x010fe20000100800 */
[----:B-1----:R-:W-:-:S05]  /*6b940*/  IMAD.MOV.U32 R3, RZ, RZ, R127 ;  /* 0x000000ffff037224 */ /* 0x002fca00078e007f */
[----:B------:R1:W-:Y:S04]  /*6b950*/  STL [R1+0x11c4], R3 ;  /* 0x0011c40301007387 */ /* 0x0003e80000100800 */
[----:B------:R-:W-:Y:S01]  /*6b960*/  STL [R1+0x11d8], R130 ;  /* 0x0011d88201007387 */ /* 0x000fe20000100800 */
[----:B-1----:R-:W-:-:S05]  /*6b970*/  IMAD.MOV.U32 R3, RZ, RZ, R129 ;  /* 0x000000ffff037224 */ /* 0x002fca00078e0081 */
[----:B------:R1:W-:Y:S02]  /*6b980*/  STL [R1+0x11cc], R3 ;  /* 0x0011cc0301007387 */ /* 0x0003e40000100800 */
[----:B-1----:R-:W-:Y:S02]  /*6b990*/  IMAD.MOV.U32 R3, RZ, RZ, R131 ;  /* 0x000000ffff037224 */ /* 0x002fe400078e0083 */
[----:B------:R-:W-:Y:S04]  /*6b9a0*/  STL [R1+0x11e0], R132 ;  /* 0x0011e08401007387 */ /* 0x000fe80000100800 */
[----:B------:R1:W-:Y:S04]  /*6b9b0*/  STL [R1+0x11d4], R3 ;  /* 0x0011d40301007387 */ /* 0x0003e80000100800 */
[----:B------:R-:W-:Y:S01]  /*6b9c0*/  STL [R1+0x11e8], R134 ;  /* 0x0011e88601007387 */ /* 0x000fe20000100800 */
[----:B-1----:R-:W-:-:S05]  /*6b9d0*/  IMAD.MOV.U32 R3, RZ, RZ, R133 ;  /* 0x000000ffff037224 */ /* 0x002fca00078e0085 */
[----:B------:R1:W-:Y:S02]  /*6b9e0*/  STL [R1+0x11dc], R3 ;  /* 0x0011dc0301007387 */ /* 0x0003e40000100800 */
[----:B-1----:R-:W-:Y:S01]  /*6b9f0*/  IMAD.MOV.U32 R3, RZ, RZ, R135 ;  /* 0x000000ffff037224 */ /* 0x002fe200078e0087 */
[----:B------:R-:W-:-:S06]  /*6ba00*/  UIADD3 UR5, UR5, -0x280, URZ ;  /* 0xfffffd8005057890 */ /* 0x000fcc000fffe03f */
[----:B------:R-:W-:Y:S01]  /*6ba10*/  IMAD.U32 R5, RZ, RZ, UR5 ;  /* 0x00000005ff057e24 */ /* 0x000fe2000f8e00ff */
[----:B------:R-:W-:Y:S04]  /*6ba20*/  STL [R1+0x11f0], R136 ;  /* 0x0011f08801007387 */ /* 0x000fe80000100800 */
[----:B------:R1:W-:Y:S04]  /*6ba30*/  STL [R1+0x11e4], R3 ;  /* 0x0011e40301007387 */ /* 0x0003e80000100800 */
[----:B------:R-:W-:Y:S01]  /*6ba40*/  STL [R1+0x11f8], R138 ;  /* 0x0011f88a01007387 */ /* 0x000fe20000100800 */
[----:B-1----:R-:W-:-:S05]  /*6ba50*/  MOV R3, R137 ;  /* 0x0000008900037202 */ /* 0x002fca0000000f00 */
[----:B------:R1:W-:Y:S02]  /*6ba60*/  STL [R1+0x11ec], R3 ;  /* 0x0011ec0301007387 */ /* 0x0003e40000100800 */
[----:B-1----:R-:W-:Y:S02]  /*6ba70*/  IMAD.MOV.U32 R3, RZ, RZ, R139 ;  /* 0x000000ffff037224 */ /* 0x002fe400078e008b */
[----:B------:R-:W-:Y:S04]  /*6ba80*/  STL [R1+0x1200], R140 ;  /* 0x0012008c01007387 */ /* 0x000fe80000100800 */
[----:B------:R1:W-:Y:S04]  /*6ba90*/  STL [R1+0x11f4], R3 ;  /* 0x0011f40301007387 */ /* 0x0003e80000100800 */
[----:B------:R-:W-:Y:S01]  /*6baa0*/  STL [R1+0x1208], R142 ;  /* 0x0012088e01007387 */ /* 0x000fe20000100800 */
[----:B-1----:R-:W-:-:S05]  /*6bab0*/  IMAD.MOV.U32 R3, RZ, RZ, R141 ;  /* 0x000000ffff037224 */ /* 0x002fca00078e008d */
[----:B------:R1:W-:Y:S04]  /*6bac0*/  STL [R1+0x11fc], R3 ;  /* 0x0011fc0301007387 */ /* 0x0003e80000100800 */
[----:B------:R-:W-:Y:S01]  /*6bad0*/  STL [R1+0x1210], R144 ;  /* 0x0012109001007387 */ /* 0x000fe20000100800 */
[----:B-1----:R-:W-:-:S05]  /*6bae0*/  IMAD.MOV.U32 R3, RZ, RZ, R143 ;  /* 0x000000ffff037224 */ /* 0x002fca00078e008f */
[----:B------:R1:W-:Y:S02]  /*6baf0*/  STL [R1+0x1204], R3 ;  /* 0x0012040301007387 */ /* 0x0003e40000100800 */
[----:B-1----:R-:W-:-:S05]  /*6bb00*/  IMAD.MOV.U32 R3, RZ, RZ, R145 ;  /* 0x000000ffff037224 */ /* 0x002fca00078e0091 */
[----:B------:R1:W-:Y:S04]  /*6bb10*/  STL [R1+0x120c], R3 ;  /* 0x00120c0301007387 */ /* 0x0003e80000100800 */
[----:B------:R-:W-:Y:S01]  /*6bb20*/  STL [R1+0x1218], R146 ;  /* 0x0012189201007387 */ /* 0x000fe20000100800 */
[----:B-1----:R-:W-:-:S05]  /*6bb30*/  IMAD.MOV.U32 R3, RZ, RZ, R147 ;  /* 0x000000ffff037224 */ /* 0x002fca00078e0093 */
[----:B------:R-:W-:Y:S01]  /*6bb40*/  STL [R1+0x1214], R3 ;  /* 0x0012140301007387 */ /* 0x000fe20000100800 */
[----:B--2---:R-:W-:-:S03]  /*6bb50*/  IMAD.MOV.U32 R4, RZ, RZ, R149 ;  /* 0x000000ffff047224 */ /* 0x004fc600078e0095 */
[----:B------:R-:W-:Y:S04]  /*6bb60*/  STL [R1+0x1220], R148 ;  /* 0x0012209401007387 */ /* 0x000fe80000100800 */
[----:B------:R3:W-:Y:S02]  /*6bb70*/  STL [R1+0x121c], R4 ;  /* 0x00121c0401007387 */ /* 0x0007e40000100800 */
[----:B---3--:R-:W-:Y:S02]  /*6bb80*/  MOV R4, R151 ;  /* 0x0000009700047202 */ /* 0x008fe40000000f00 */
[----:B------:R1:W-:Y:S04]  /*6bb90*/  STL [R1+0x1228], R150 ;  /* 0x0012289601007387 */ /* 0x0003e80000100800 */
[----:B------:R2:W-:Y:S04]  /*6bba0*/  STL [R1+0x1250], R5 ;  /* 0x0012500501007387 */ /* 0x0005e80000100800 */
[----:B------:R2:W-:Y:S04]  /*6bbb0*/  STL [R1+0x1224], R4 ;  /* 0x0012240401007387 */ /* 0x0005e80000100800 */
        /* <DEDUP_REMOVED lines=127> */
[----:B------:R2:W-:Y:S01]  /*6c3b0*/  STL [R1+0x1fc], RZ ;  /* 0x0001fcff01007387 */ /* 0x0005e20000100800 */
[----:B------:R-:W-:-:S04]  /*6c3c0*/  SHF.R.S32.HI R3, RZ, 0x1f, R0 ;  /* 0x0000001fff037819 */ /* 0x000fc80000011400 */
[----:B------:R-:W-:Y:S01]  /*6c3d0*/  LEA.HI R3, R3, R0, RZ, 0x7 ;  /* 0x0000000003037211 */ /* 0x000fe200078f38ff */
[----:B------:R-:W-:-:S03]  /*6c3e0*/  UMOV UR10, 0x4 ;  /* 0x00000004000a7882 */ /* 0x000fc60000000000 */
[----:B------:R-:W-:Y:S01]  /*6c3f0*/  SHF.R.S32.HI R3, RZ, 0x7, R3 ;  /* 0x00000007ff037819 */ /* 0x000fe20000011403 */
[----:B------:R-:W-:Y:S01]  /*6c400*/  USHF.R.S32.HI UR8, URZ, 0x1f, UR7 ;  /* 0x0000001f3f087899 */ /* 0x000fe20008011407 */
[----:B------:R-:W-:Y:S01]  /*6c410*/  IMAD.U32 R0, RZ, RZ, UR10 ;  /* 0x0000000aff007e24 */ /* 0x000fe2000f8e00ff */
[----:B------:R-:W-:Y:S01]  /*6c420*/  USHF.R.S32.HI UR9, URZ, 0x1f, UR50 ;  /* 0x0000001f3f097899 */ /* 0x000fe20008011432 */
        /* <DEDUP_REMOVED lines=63> */
[----:B-1----:R-:W-:Y:S01]  /*6c820*/  CS2R R150, SRZ ;  /* 0x0000000000967805 */ /* 0x002fe2000001ff00 */
[----:B------:R-:W-:Y:S01]  /*6c830*/  VIADD R3, R3, 0xfffffffb ;  /* 0xfffffffb03037836 */ /* 0x000fe20000000000 */
[----:B------:R-:W-:-:S02]  /*6c840*/  USHF.L.U32 UR5, UR7, 0x2, URZ ;  /* 0x0000000207057899 */ /* 0x000fc4000800063f */
[----:B------:R-:W-:Y:S01]  /*6c850*/  USHF.L.U32 UR6, UR50, 0x2, URZ ;  /* 0x0000000232067899 */ /* 0x000fe2000800063f */
[----:B------:R-:W-:Y:S01]  /*6c860*/  UMOV UR61, 0xffffffff ;  /* 0xffffffff003d7882 */ /* 0x000fe20000000000 */
[----:B------:R-:W-:Y:S02]  /*6c870*/  USHF.L.U64.HI UR7, UR7, 0x2, UR8 ;  /* 0x0000000207077899 */ /* 0x000fe40008010208 */
[----:B------:R-:W-:Y:S01]  /*6c880*/  USHF.L.U64.HI UR50, UR50, 0x2, UR9 ;  /* 0x0000000232327899 */ /* 0x000fe20008010209 */
[----:B--2---:R-:W-:-:S11]  /*6c890*/  UMOV UR51, URZ ;  /* 0x0000003f00337c82 */ /* 0x004fd60008000000 */
.L_x_1:
[----:B------:R-:W-:Y:S01]  /*6c8a0*/  STL.64 [R1+0x1b48], R250 ;  /* 0x001b48fa01007387 */ /* 0x000fe20000100a00 */
[----:B------:R-:W-:Y:S01]  /*6c8b0*/  UIADD3 UR61, UR61, 0x1, URZ ;  /* 0x000000013d3d7890 */ /* 0x000fe2000fffe03f */
[----:B------:R-:W-:-:S04]  /*6c8c0*/  DEPBAR.LE SB0, 0x8 ;  /* 0x000082000000791a */ /* 0x000fc80000000000 */
        /* <DEDUP_REMOVED lines=49> */
[----:B-----5:R-:W-:Y:S04]  /*6cbe0*/  STL.64 [R1+0x19b8], R150 ;  /* 0x0019b89601007387 */ /* 0x020fe80000100a00 */
        /* <DEDUP_REMOVED lines=13> */
[----:B-1----:R-:W2:Y:S04]  /*6ccc0*/  LDL.LU.64 R124, [R1] ;  /* 0x00000000017c7983 */ /* 0x002ea80000300a00 */
        /* <DEDUP_REMOVED lines=63> */
[----:B------:R-:W-:Y:S01]  /*6d0c0*/  UISETP.GT.AND UP0, UPT, UR61, 0x5, UPT ;  /* 0x000000053d00788c */ /* 0x000fe2000bf04270 */
[----:B------:R-:W-:Y:S03]  /*6d0d0*/  BAR.SYNC.DEFER_BLOCKING 0x0 ;  /* 0x0000000000007b1d */ /* 0x000fe60000010000 */
[----:B------:R-:W-:-:S04]  /*6d0e0*/  USEL UR61, UR61, URZ, !UP0 ;  /* 0x0000003f3d3d7287 */ /* 0x000fc8000c000000 */
[----:B------:R-:W-:Y:S02]  /*6d0f0*/  ULEA UR8, UR61, UR60, 0xf ;  /* 0x0000003c3d087291 */ /* 0x000fe4000f8e783f */
[----:B------:R-:W-:Y:S01]  /*6d100*/  ULEA UR9, UR61, UR60, 0x12 ;  /* 0x0000003c3d097291 */ /* 0x000fe2000f8e903f */
[----:B------:R-:W3:Y:S01]  /*6d110*/  LDL R3, [R1+0x1250] ;  /* 0x0012500001037983 */ /* 0x000ee20000100800 */
[----:B------:R-:W-:Y:S02]  /*6d120*/  UIADD3 UR8, UR8, 0x180000, URZ ;  /* 0x0018000008087890 */ /* 0x000fe4000fffe03f */
[----:B------:R-:W-:Y:S01]  /*6d130*/  USHF.R.U32.HI UR9, URZ, 0x4, UR9 ;  /* 0x000000043f097899 */ /* 0x000fe20008011609 */
[----:B-----5:R-:W-:Y:S01]  /*6d140*/  STL [R1+0x1934], R2 ;  /* 0x0019340201007387 */ /* 0x020fe20000100800 */
[----:B------:R-:W-:Y:S02]  /*6d150*/  USHF.R.U32.HI UR8, URZ, 0x4, UR8 ;  /* 0x000000043f087899 */ /* 0x000fe40008011608 */
[----:B------:R-:W-:-:S02]  /*6d160*/  USGXT.U32 UR46, UR9, 0xe ;  /* 0x0000000e092e789a */ /* 0x000fc40008000000 */
[----:B------:R-:W-:Y:S01]  /*6d170*/  USGXT.U32 UR44, UR8, 0xe ;  /* 0x0000000e082c789a */ /* 0x000fe20008000000 */
[----:B------:R-:W-:Y:S01]  /*6d180*/  UMOV UR47, 0x40000040 ;  /* 0x40000040002f7882 */ /* 0x000fe20000000000 */
[----:B------:R-:W-:Y:S01]  /*6d190*/  UMOV UR45, 0x40000040 ;  /* 0x40000040002d7882 */ /* 0x000fe20000000000 */
[----:B------:R-:W-:Y:S02]  /*6d1a0*/  UIADD3 UR10, UP1, UR46, 0x2, URZ ;  /* 0x000000022e0a7890 */ /* 0x000fe4000ff3e03f */
[----:B------:R-:W-:Y:S01]  /*6d1b0*/  UIADD3 UR12, UP0, UR44, 0x2, URZ ;  /* 0x000000022c0c7890 */ /* 0x000fe2000ff1e03f */
[----:B------:R-:W-:Y:S01]  /*6d1c0*/  UMOV UR9, URZ ;  /* 0x0000003f00097c82 */ /* 0x000fe20008000000 */
[----:B------:R-:W-:Y:S01]  /*6d1d0*/  UMOV UR8, URZ ;  /* 0x0000003f00087c82 */ /* 0x000fe20008000000 */
[----:B------:R-:W-:Y:S02]  /*6d1e0*/  UIADD3.X UR11, UR9, 0x40000040, URZ, UP1, !UPT ;  /* 0x40000040090b7890 */ /* 0x000fe40008ffe43f */
[----:B------:R-:W-:-:S02]  /*6d1f0*/  UIADD3.X UR9, UR8, 0x40000040, URZ, UP0, !UPT ;  /* 0x4000004008097890 */ /* 0x000fc400087fe43f */
[----:B------:R-:W-:Y:S01]  /*6d200*/  UIADD3.64 UR42, UR10, 0x2, URZ ;  /* 0x000000020a2a7897 */ /* 0x000fe2000fffe03f */
[----:B------:R-:W-:Y:S01]  /*6d210*/  UMOV UR8, UR12 ;  /* 0x0000000c00087c82 */ /* 0x000fe20008000000 */
[----:B------:R-:W-:Y:S02]  /*6d220*/  UIADD3.64 UR38, UR10, 0x4, URZ ;  /* 0x000000040a267897 */ /* 0x000fe4000fffe03f */
[----:B------:R-:W-:Y:S02]  /*6d230*/  UIADD3.64 UR40, UR8, 0x2, URZ ;  /* 0x0000000208287897 */ /* 0x000fe4000fffe03f */
[----:B------:R-:W-:Y:S02]  /*6d240*/  UIADD3.64 UR36, UR8, 0x4, URZ ;  /* 0x0000000408247897 */ /* 0x000fe4000fffe03f */
[----:B------:R-:W-:Y:S02]  /*6d250*/  UIADD3.64 UR54, UR10, 0x7fe, URZ ;  /* 0x000007fe0a367897 */ /* 0x000fe4000fffe03f */
[----:B------:R-:W-:-:S02]  /*6d260*/  UIADD3.64 UR52, UR8, 0x1fe, URZ ;  /* 0x000001fe08347897 */ /* 0x000fc4000fffe03f */
[----:B------:R-:W-:Y:S02]  /*6d270*/  UIADD3.64 UR58, UR10, 0x800, URZ ;  /* 0x000008000a3a7897 */ /* 0x000fe4000fffe03f */
[----:B------:R-:W-:Y:S02]  /*6d280*/  UIADD3.64 UR56, UR8, 0x200, URZ ;  /* 0x0000020008387897 */ /* 0x000fe4000fffe03f */
[----:B------:R-:W-:Y:S02]  /*6d290*/  UIADD3.64 UR18, UR10, 0x802, URZ ;  /* 0x000008020a127897 */ /* 0x000fe4000fffe03f */
[----:B------:R-:W-:Y:S02]  /*6d2a0*/  UIADD3.64 UR16, UR8, 0x202, URZ ;  /* 0x0000020208107897 */ /* 0x000fe4000fffe03f */
[----:B------:R-:W-:Y:S02]  /*6d2b0*/  UIADD3.64 UR22, UR10, 0x1000, URZ ;  /* 0x000010000a167897 */ /* 0x000fe4000fffe03f */
[----:B------:R-:W-:-:S02]  /*6d2c0*/  UIADD3.64 UR20, UR8, 0x400, URZ ;  /* 0x0000040008147897 */ /* 0x000fc4000fffe03f */
[----:B------:R-:W-:Y:S01]  /*6d2d0*/  UIADD3.64 UR34, UR10, 0x1002, URZ ;  /* 0x000010020a227897 */ /* 0x000fe2000fffe03f */
[----:B------:R-:W-:Y:S01]  /*6d2e0*/  UMOV UR12, UR16 ;  /* 0x00000010000c7c82 */ /* 0x000fe20008000000 */
[----:B------:R-:W-:Y:S01]  /*6d2f0*/  UMOV UR13, UR17 ;  /* 0x00000011000d7c82 */ /* 0x000fe20008000000 */
[----:B------:R-:W-:Y:S02]  /*6d300*/  UIADD3.64 UR32, UR8, 0x402, URZ ;  /* 0x0000040208207897 */ /* 0x000fe4000fffe03f */
[----:B------:R-:W-:Y:S02]  /*6d310*/  UIADD3.64 UR30, UR10, 0x1004, URZ ;  /* 0x000010040a1e7897 */ /* 0x000fe4000fffe03f */
[----:B------:R-:W-:Y:S02]  /*6d320*/  UIADD3.64 UR28, UR8, 0x404, URZ ;  /* 0x00000404081c7897 */ /* 0x000fe4000fffe03f */
[----:B------:R-:W-:Y:S02]  /*6d330*/  UIADD3.64 UR26, UR10, 0x17fe, URZ ;  /* 0x000017fe0a1a7897 */ /* 0x000fe4000fffe03f */
[----:B------:R-:W-:Y:S01]  /*6d340*/  UIADD3.64 UR24, UR8, 0x5fe, URZ ;  /* 0x000005fe08187897 */ /* 0x000fe2000fffe03f */
[----:B--2---:R-:W-:-:S06]  /*6d350*/  WARPGROUP.ARRIVE ;  /* 0x00000000000079c5 */ /* 0x004fcc0000000000 */
[----:B------:R-:W-:Y:S03]  /*6d360*/  HGMMA.64x256x8.F32.TF32 R124, gdesc[UR44], R124, gsb0 ;  /* 0x07e000002c7c79f0 */ /* 0x000fe6000800287c */
[----:B------:R-:W-:Y:S02]  /*6d370*/  WARPGROUP.DEPBAR.LE gsb0, 0x0 ;  /* 0x00008000000079c5 */ /* 0x000fe40000010000 */
[----:B------:R-:W-:-:S15]  /*6d380*/  WARPGROUP.ARRIVE ;  /* 0x00000000000079c5 */ /* 0x000fde0000000000 */
[----:B------:R-:W-:-:S08]  /*6d390*/  NOP ;  /* 0x0000000000007918 */ /* 0x000fd00000000000 */
        /* <DEDUP_REMOVED lines=20> */
[----:B------:R-:W-:Y:S01]  /*6d4e0*/  HGMMA.64x256x8.F32.TF32 R124, gdesc[UR16], R124, gsb0 ;  /* 0x07e00000107c79f0 */ /* 0x000fe2000800287c */
[----:B------:R-:W-:Y:S02]  /*6d4f0*/  UIADD3.64 UR18, UR10, 0x804, URZ ;  /* 0x000008040a127897 */ /* 0x000fe4000fffe03f */
[----:B------:R-:W-:-:S07]  /*6d500*/  UIADD3.64 UR16, UR8, 0x204, URZ ;  /* 0x0000020408107897 */ /* 0x000fce000fffe03f */
[----:B------:R-:W-:Y:S01]  /*6d510*/  UMOV UR14, UR16 ;  /* 0x00000010000e7c82 */ /* 0x000fe20008000000 */
[----:B------:R-:W-:Y:S01]  /*6d520*/  UMOV UR15, UR17 ;  /* 0x00000011000f7c82 */ /* 0x000fe20008000000 */
[----:B------:R-:W-:Y:S02]  /*6d530*/  WARPGROUP.DEPBAR.LE gsb0, 0x0 ;  /* 0x00008000000079c5 */ /* 0x000fe40000010000 */
[----:B------:R-:W-:-:S14]  /*6d540*/  WARPGROUP.ARRIVE ;  /* 0x00000000000079c5 */ /* 0x000fdc0000000000 */
[----:B------:R-:W-:Y:S01]  /*6d550*/  HGMMA.64x256x8.F32.TF32 R124, gdesc[UR16], R124, gsb0 ;  /* 0x07e00000107c79f0 */ /* 0x000fe2000800287c */
[----:B------:R-:W-:Y:S02]  /*6d560*/  UIADD3.64 UR18, UR10, 0xffe, URZ ;  /* 0x00000ffe0a127897 */ /* 0x000fe4000fffe03f */
[----:B------:R-:W-:Y:S01]  /*6d570*/  UIADD3.64 UR16, UR8, 0x3fe, URZ ;  /* 0x000003fe08107897 */ /* 0x000fe2000fffe03f */
[----:B------:R-:W-:Y:S02]  /*6d580*/  WARPGROUP.DEPBAR.LE gsb0, 0x0 ;  /* 0x00008000000079c5 */ /* 0x000fe40000010000 */
[----:B------:R-:W-:-:S15]  /*6d590*/  WARPGROUP.ARRIVE ;  /* 0x00000000000079c5 */ /* 0x000fde0000000000 */
[----:B------:R-:W-:-:S07]  /*6d5a0*/  NOP ;  /* 0x0000000000007918 */ /* 0x000fce0000000000 */
[----:B------:R-:W-:Y:S01]  /*6d5b0*/  HGMMA.64x256x8.F32.TF32 R124, gdesc[UR16], R124, gsb0 ;  /* 0x07e00000107c79f0 */ /* 0x000fe2000800287c */
[----:B------:R-:W-:Y:S01]  /*6d5c0*/  UMOV UR18, UR20 ;  /* 0x0000001400127c82 */ /* 0x000fe20008000000 */
[----:B------:R-:W-:Y:S01]  /*6d5d0*/  UMOV UR19, UR21 ;  /* 0x0000001500137c82 */ /* 0x000fe20008000000 */
[----:B------:R-:W-:Y:S02]  /*6d5e0*/  WARPGROUP.DEPBAR.LE gsb0, 0x0 ;  /* 0x00008000000079c5 */ /* 0x000fe40000010000 */
[----:B------:R-:W-:-:S15]  /*6d5f0*/  WARPGROUP.ARRIVE ;  /* 0x00000000000079c5 */ /* 0x000fde0000000000 */
[----:B------:R-:W-:-:S08]  /*6d600*/  NOP ;  /* 0x0000000000007918 */ /* 0x000fd00000000000 */
        /* <DEDUP_REMOVED lines=34> */
[----:B------:R-:W-:Y:S03]  /*6d830*/  HGMMA.64x256x8.F32.TF32 R124, gdesc[UR16], R124, gsb0 ;  /* 0x07e00000107c79f0 */ /* 0x000fe6000800287c */
[----:B------:R-:W-:Y:S02]  /*6d840*/  WARPGROUP.DEPBAR.LE gsb0, 0x0 ;  /* 0x00008000000079c5 */ /* 0x000fe40000010000 */
[----:B------:R-:W-:-:S15]  /*6d850*/  WARPGROUP.ARRIVE ;  /* 0x00000000000079c5 */ /* 0x000fde0000000000 */
[----:B------:R-:W-:-:S08]  /*6d860*/  NOP ;  /* 0x0000000000007918 */ /* 0x000fd00000000000 */
[----:B------:R-:W-:Y:S03]  /*6d870*/  HGMMA.64x256x8.F32.TF32 R124, gdesc[UR12], R124, gsb0 ;  /* 0x07e000000c7c79f0 */ /* 0x000fe6000800287c */
[----:B------:R-:W-:Y:S02]  /*6d880*/  WARPGROUP.DEPBAR.LE gsb0, 0x0 ;  /* 0x00008000000079c5 */ /* 0x000fe40000010000 */
[----:B------:R-:W-:Y:S04]  /*6d890*/  STL.64 [R1], R124 ;  /* 0x0000007c01007387 */ /* 0x000fe80000100a00 */
        /* <DEDUP_REMOVED lines=63> */
[----:B-1----:R-:W2:Y:S04]  /*6dc90*/  LDL.LU.64 R250, [R1+0x1b48] ;  /* 0x001b480001fa7983 */ /* 0x002ea80000300a00 */
[----:B------:R-:W4:Y:S04]  /*6dca0*/  LDL.LU.64 R248, [R1+0x1b40] ;  /* 0x001b400001f87983 */ /* 0x000f280000300a00 */
[----:B------:R-:W2:Y:S04]  /*6dcb0*/  LDL.LU.64 R246, [R1+0x1b38] ;  /* 0x001b380001f67983 */ /* 0x000ea80000300a00 */
        /* <DEDUP_REMOVED lines=21> */
[----:B------:R-:W4:Y:S04]  /*6de10*/  LDL.LU.64 R202, [R1+0x1a88] ;  /* 0x001a880001ca7983 */ /* 0x000f280000300a00 */
[----:B------:R-:W2:Y:S04]  /*6de20*/  LDL.LU.64 R200, [R1+0x1a80] ;  /* 0x001a800001c87983 */ /* 0x000ea80000300a00 */
        /* <DEDUP_REMOVED lines=38> */
[----:B------:R-:W-:Y:S01]  /*6e090*/  UIADD3.64 UR46, UR10, 0x1ffe, URZ ;  /* 0x00001ffe0a2e7897 */ /* 0x000fe2000fffe03f */
[----:B---3--:R-:W-:Y:S01]  /*6e0a0*/  R2UR UR14, R3 ;  /* 0x00000000030e72ca */ /* 0x008fe200000e0000 */
[----:B------:R-:W-:Y:S01]  /*6e0b0*/  UIADD3.64 UR42, UR10, 0x2002, URZ ;  /* 0x000020020a2a7897 */ /* 0x000fe2000fffe03f */
[----:B------:R-:W3:Y:S01]  /*6e0c0*/  LDL R2, [R1+0x122c] ;  /* 0x00122c0001027983 */ /* 0x000ee20000100800 */
[----:B------:R-:W-:Y:S01]  /*6e0d0*/  UIADD3.64 UR38, UR10, 0x2004, URZ ;  /* 0x000020040a267897 */ /* 0x000fe2000fffe03f */
[----:B------:R-:W-:Y:S01]  /*6e0e0*/  R2UR UR15, R0 ;  /* 0x00000000000f72ca */ /* 0x000fe200000e0000 */
[----:B------:R-:W-:Y:S01]  /*6e0f0*/  UIADD3.64 UR54, UR10, 0x27fe, URZ ;  /* 0x000027fe0a367897 */ /* 0x000fe2000fffe03f */
[----:B------:R-:W1:Y:S01]  /*6e100*/  LDC R3, c[0x0][0x230] ;  /* 0x00008c00ff037b82 */ /* 0x000e620000000800 */
[----:B------:R-:W-:Y:S01]  /*6e110*/  UIADD3.64 UR58, UR10, 0x2800, URZ ;  /* 0x000028000a3a7897 */ /* 0x000fe2000fffe03f */
[----:B------:R-:W-:Y:S01]  /*6e120*/  LOP3.LUT R0, R7, 0x2, RZ, 0xfc, !PT ;  /* 0x0000000207007812 */ /* 0x000fe200078efcff */
[----:B------:R-:W-:Y:S01]  /*6e130*/  UIADD3.64 UR18, UR10, 0x3802, URZ ;  /* 0x000038020a127897 */ /* 0x000fe2000fffe03f */
[----:B------:R-:W-:-:S02]  /*6e140*/  IADD3 R9, P3, R9, UR5, RZ ;  /* 0x0000000509097c10 */ /* 0x000fc4000ff7e0ff */
[----:B------:R-:W-:Y:S02]  /*6e150*/  IADD3 R11, P4, R11, UR5, RZ ;  /* 0x000000050b0b7c10 */ /* 0x000fe4000ff9e0ff */
[----:B------:R-:W-:Y:S02]  /*6e160*/  IADD3.X R8, R8, UR7, RZ, P3, !PT ;  /* 0x0000000708087c10 */ /* 0x000fe40009ffe4ff */
[----:B------:R-:W-:-:S03]  /*6e170*/  IADD3.X R10, R10, UR7, RZ, P4, !PT ;  /* 0x000000070a0a7c10 */ /* 0x000fc6000a7fe4ff */
[----:B------:R-:W-:Y:S02]  /*6e180*/  IMAD.MOV.U32 R5, RZ, RZ, R8 ;  /* 0x000000ffff057224 */ /* 0x000fe400078e0008 */
[----:B-1----:R-:W-:-:S05]  /*6e190*/  VIADD R4, R3, 0x7f ;  /* 0x0000007f03047836 */ /* 0x002fca0000000000 */
[----:B------:R-:W-:-:S04]  /*6e1a0*/  SHF.R.S32.HI R3, RZ, 0x1f, R4 ;  /* 0x0000001fff037819 */ /* 0x000fc80000011404 */
[----:B------:R-:W-:Y:S01]  /*6e1b0*/  LEA.HI R3, R3, R4, RZ, 0x7 ;  /* 0x0000000403037211 */ /* 0x000fe200078f38ff */
[----:B------:R-:W-:-:S03]  /*6e1c0*/  IMAD.MOV.U32 R4, RZ, RZ, R9 ;  /* 0x000000ffff047224 */ /* 0x000fc600078e0009 */
[----:B------:R-:W-:-:S05]  /*6e1d0*/  SHF.R.S32.HI R3, RZ, 0x7, R3 ;  /* 0x00000007ff037819 */ /* 0x000fca0000011403 */
[----:B------:R-:W-:-:S05]  /*6e1e0*/  VIADD R3, R3, 0xfffffffb ;  /* 0xfffffffb03037836 */ /* 0x000fca0000000000 */
[----:B------:R-:W-:Y:S02]  /*6e1f0*/  ISETP.LE.AND P0, PT, R3, UR51, PT ;  /* 0x0000003303007c0c */ /* 0x000fe4000bf03270 */
[----:B------:R-:W-:Y:S02]  /*6e200*/  LOP3.LUT R3, R7, 0x20, RZ, 0xfc, !PT ;  /* 0x0000002007037812 */ /* 0x000fe400078efcff */
[----:B--2---:R-:W-:Y:S02]  /*6e210*/  IADD3 R171, P4, R171, UR5, RZ ;  /* 0x00000005abab7c10 */ /* 0x004fe4000ff9e0ff */
[----:B----4-:R-:W-:Y:S02]  /*6e220*/  IADD3 R169, P3, R169, UR5, RZ ;  /* 0x00000005a9a97c10 */ /* 0x010fe4000ff7e0ff */
[----:B------:R-:W-:Y:S02]  /*6e230*/  IADD3.X R170, R170, UR7, RZ, P4, !PT ;  /* 0x00000007aaaa7c10 */ /* 0x000fe4000a7fe4ff */
[----:B------:R-:W-:Y:S01]  /*6e240*/  IADD3.X R168, R168, UR7, RZ, P3, !PT ;  /* 0x00000007a8a87c10 */ /* 0x000fe20009ffe4ff */
[----:B------:R-:W-:-:S06]  /*6e250*/  WARPGROUP.ARRIVE ;  /* 0x00000000000079c5 */ /* 0x000fcc0000000000 */
[----:B------:R-:W-:Y:S01]  /*6e260*/  HGMMA.64x256x8.F32.TF32 R24, gdesc[UR44], R24, gsb0 ;  /* 0x07e000002c1879f0 */ /* 0x000fe20008002818 */
[----:B------:R-:W-:Y:S01]  /*6e270*/  UIADD3.64 UR46, UR10, 0x2000, URZ ;  /* 0x000020000a2e7897 */ /* 0x000fe2000fffe03f */
[----:B------:R-:W-:Y:S01]  /*6e280*/  UMOV UR44, UR8 ;  /* 0x00000008002c7c82 */ /* 0x000fe20008000000 */
[----:B------:R-:W-:Y:S01]  /*6e290*/  UMOV UR45, UR9 ;  /* 0x00000009002d7c82 */ /* 0x000fe20008000000 */
[----:B------:R-:W-:Y:S02]  /*6e2a0*/  UIMAD UR9, UR51, -0x80, UR14 ;  /* 0xffffff80330978a4 */ /* 0x000fe4000f8e020e */
[----:B------:R-:W-:Y:S02]  /*6e2b0*/  UIADD3 UR8, UR15, 0x1, URZ ;  /* 0x000000010f087890 */ /* 0x000fe4000fffe03f */
[----:B------:R-:W-:Y:S02]  /*6e2c0*/  UIADD3.64 UR14, UR10, 0x3804, URZ ;  /* 0x000038040a0e7897 */ /* 0x000fe4000fffe03f */
[----:B------:R-:W-:Y:S01]  /*6e2d0*/  ISETP.GE.AND P1, PT, R7, UR9, PT ;  /* 0x0000000907007c0c */ /* 0x000fe2000bf26270 */
[----:B------:R-:W-:Y:S01]  /*6e2e0*/  UISETP.GT.AND UP0, UPT, UR8, 0x5, UPT ;  /* 0x000000050800788c */ /* 0x000fe2000bf04270 */
[----:B------:R-:W-:-:S02]  /*6e2f0*/  ISETP.GE.AND P2, PT, R0, UR9, PT ;  /* 0x0000000900007c0c */ /* 0x000fc4000bf46270 */
[----:B------:R-:W-:Y:S01]  /*6e300*/  SEL R0, RZ, 0x4, P1 ;  /* 0x00000004ff007807 */ /* 0x000fe20000800000 */
[----:B------:R-:W-:-:S03]  /*6e310*/  USEL UR8, UR8, URZ, !UP0 ;  /* 0x0000003f08087287 */ /* 0x000fc6000c000000 */
[----:B------:R-:W-:-:S04]  /*6e320*/  SEL R0, R0, RZ, !P0 ;  /* 0x000000ff00007207 */ /* 0x000fc80004000000 */
[----:B------:R-:W-:Y:S02]  /*6e330*/  ISETP.NE.U32.AND P1, PT, R0, RZ, PT ;  /* 0x000000ff0000720c */ /* 0x000fe40003f25070 */
[----:B------:R-:W-:-:S04]  /*6e340*/  SEL R0, RZ, 0x4, P2 ;  /* 0x00000004ff007807 */ /* 0x000fc80001000000 */
[----:B------:R-:W-:-:S04]  /*6e350*/  SEL R0, R0, RZ, !P0 ;  /* 0x000000ff00007207 */ /* 0x000fc80004000000 */
[----:B------:R-:W-:Y:S01]  /*6e360*/  ISETP.NE.U32.AND P2, PT, R0, RZ, PT ;  /* 0x000000ff0000720c */ /* 0x000fe20003f45070 */
[----:B------:R-:W-:Y:S02]  /*6e370*/  WARPGROUP.DEPBAR.LE gsb0, 0x0 ;  /* 0x00008000000079c5 */ /* 0x000fe40000010000 */
[----:B------:R-:W-:-:S06]  /*6e380*/  WARPGROUP.ARRIVE ;  /* 0x00000000000079c5 */ /* 0x000fcc0000000000 */
        /* <DEDUP_REMOVED lines=9> */
[----:B------:R-:W-:Y:S01]  /*6e420*/  UIADD3.64 UR38, UR10, 0x2802, URZ ;  /* 0x000028020a267897 */ /* 0x000fe2000fffe03f */
[----:B------:R-:W-:Y:S01]  /*6e430*/  UMOV UR36, UR22 ;  /* 0x0000001600247c82 */ /* 0x000fe20008000000 */
[----:B------:R-:W-:Y:S01]  /*6e440*/  UMOV UR37, UR23 ;  /* 0x0000001700257c82 */ /* 0x000fe20008000000 */
[----:B------:R-:W-:Y:S01]  /*6e450*/  UIADD3.64 UR22, UR10, 0x3800, URZ ;  /* 0x000038000a167897 */ /* 0x000fe2000fffe03f */
[----:B------:R-:W-:Y:S02]  /*6e460*/  WARPGROUP.DEPBAR.LE gsb0, 0x0 ;  /* 0x00008000000079c5 */ /* 0x000fe40000010000 */
[----:B------:R-:W-:-:S15]  /*6e470*/  WARPGROUP.ARRIVE ;  /* 0x00000000000079c5 */ /* 0x000fde0000000000 */
[----:B------:R-:W-:-:S06]  /*6e480*/  NOP ;  /* 0x0000000000007918 */ /* 0x000fcc0000000000 */
        /* <DEDUP_REMOVED lines=53> */
[----:B------:R-:W-:-:S06]  /*6e7e0*/  ULEA UR16, UR8, UR60, 0xf ;  /* 0x0000003c08107291 */ /* 0x000fcc000f8e783f */
[----:B------:R-:W-:-:S05]  /*6e7f0*/  IMAD.U32 R0, RZ, RZ, UR16 ;  /* 0x00000010ff007e24 */ /* 0x000fca000f8e00ff */
[----:B---3--:R-:W-:Y:S02]  /*6e800*/  IADD3 R0, R2, 0x200000, R0 ;  /* 0x0020000002007810 */ /* 0x008fe40007ffe000 */
[----:B------:R-:W-:Y:S01]  /*6e810*/  LOP3.LUT R2, R7, 0x42, RZ, 0xfc, !PT ;  /* 0x0000004207027812 */ /* 0x000fe200078efcff */
[----:B------:R-:W-:Y:S02]  /*6e820*/  WARPGROUP.DEPBAR.LE gsb0, 0x0 ;  /* 0x00008000000079c5 */ /* 0x000fe40000010000 */
[----:B------:R-:W-:-:S11]  /*6e830*/  WARPGROUP.ARRIVE ;  /* 0x00000000000079c5 */ /* 0x000fd60000000000 */
[----:B------:R-:W-:Y:S03]  /*6e840*/  HGMMA.64x256x8.F32.TF32 R24, gdesc[UR12], R24, gsb0 ;  /* 0x07e000000c1879f0 */ /* 0x000fe60008002818 */
[----:B------:R-:W-:Y:S02]  /*6e850*/  WARPGROUP.DEPBAR.LE gsb0, 0x0 ;  /* 0x00008000000079c5 */ /* 0x000fe40000010000 */
[----:B------:R-:W-:Y:S06]  /*6e860*/  BAR.SYNC.DEFER_BLOCKING 0x0 ;  /* 0x0000000000007b1d */ /* 0x000fec0000010000 */
[----:B------:R1:W-:Y:S04]  /*6e870*/  STL [R1+0x1948], R147 ;  /* 0x0019489301007387 */ /* 0x0003e80000100800 */
[----:B------:R2:W-:Y:S04]  /*6e880*/  STL [R1+0x1944], R148 ;  /* 0x0019449401007387 */ /* 0x0005e80000100800 */
[----:B------:R3:W-:Y:S01]  /*6e890*/  STL [R1+0x1940], R149 ;  /* 0x0019409501007387 */ /* 0x0007e20000100800 */
[----:B-1----:R-:W-:-:S03]  /*6e8a0*/  LOP3.LUT R147, R7, 0x40, RZ, 0xfc, !PT ;  /* 0x0000004007937812 */ /* 0x002fc600078efcff */
[----:B------:R-:W-:Y:S04]  /*6e8b0*/  STL [R1+0x193c], R150 ;  /* 0x00193c9601007387 */ /* 0x000fe80000100800 */
[----:B------:R-:W-:Y:S01]  /*6e8c0*/  @!PT LDS RZ, [RZ] ;  /* 0x00000000fffff984 */ /* 0x000fe20000000800 */
[----:B------:R-:W-:Y:S01]  /*6e8d0*/  @!PT LDS RZ, [RZ] ;  /* 0x00000000fffff984 */ /* 0x000fe20000000800 */
[----:B------:R-:W-:Y:S01]  /*6e8e0*/  @!PT LDS RZ, [RZ] ;  /* 0x00000000fffff984 */ /* 0x000fe20000000800 */
[----:B------:R1:W-:Y:S01]  /*6e8f0*/  LDGSTS.E [R0+-0x80000], desc[UR48][R4.64], P1 ;  /* 0x8000000004007fae */ /* 0x0003e20008921870 */
[----:B------:R-:W-:Y:S02]  /*6e900*/  ISETP.GE.AND P1, PT, R3, UR9, PT ;  /* 0x0000000903007c0c */ /* 0x000fe4000bf26270 */
[----:B------:R-:W-:Y:S01]  /*6e910*/  LOP3.LUT R3, R7, 0x22, RZ, 0xfc, !PT ;  /* 0x0000002207037812 */ /* 0x000fe200078efcff */
[----:B------:R4:W-:Y:S01]  /*6e920*/  STL [R1+0x1938], R151 ;  /* 0x0019389701007387 */ /* 0x0009e20000100800 */
[----:B-1----:R-:W-:Y:S01]  /*6e930*/  MOV R4, R11 ;  /* 0x0000000b00047202 */ /* 0x002fe20000000f00 */
[----:B------:R-:W-:-:S05]  /*6e940*/  IMAD.MOV.U32 R5, RZ, RZ, R10 ;  /* 0x000000ffff057224 */ /* 0x000fca00078e000a */
[----:B------:R1:W-:Y:S01]  /*6e950*/  LDGSTS.E [R0+-0x7fff8], desc[UR48][R4.64], P2 ;  /* 0x8000800004007fae */ /* 0x0003e20009121870 */
[----:B------:R-:W-:Y:S02]  /*6e960*/  ISETP.GE.AND P2, PT, R3, UR9, PT ;  /* 0x0000000903007c0c */ /* 0x000fe4000bf46270 */
[----:B------:R-:W-:-:S04]  /*6e970*/  SEL R3, RZ, 0x4, P1 ;  /* 0x00000004ff037807 */ /* 0x000fc80000800000 */
[----:B------:R-:W-:-:S04]  /*6e980*/  SEL R3, R3, RZ, !P0 ;  /* 0x000000ff03037207 */ /* 0x000fc80004000000 */
[----:B------:R-:W-:Y:S01]  /*6e990*/  ISETP.NE.U32.AND P1, PT, R3, RZ, PT ;  /* 0x000000ff0300720c */ /* 0x000fe20003f25070 */
[----:B-1----:R-:W-:Y:S01]  /*6e9a0*/  IMAD.MOV.U32 R4, RZ, RZ, R169 ;  /* 0x000000ffff047224 */ /* 0x002fe200078e00a9 */
[----:B------:R-:W-:Y:S01]  /*6e9b0*/  SEL R3, RZ, 0x4, P2 ;  /* 0x00000004ff037807 */ /* 0x000fe20001000000 */
[----:B------:R-:W-:-:S03]  /*6e9c0*/  IMAD.MOV.U32 R5, RZ, RZ, R168 ;  /* 0x000000ffff057224 */ /* 0x000fc600078e00a8 */
[----:B------:R-:W-:-:S04]  /*6e9d0*/  SEL R3, R3, RZ, !P0 ;  /* 0x000000ff03037207 */ /* 0x000fc80004000000 */
[----:B------:R-:W-:-:S03]  /*6e9e0*/  ISETP.NE.U32.AND P2, PT, R3, RZ, PT ;  /* 0x000000ff0300720c */ /* 0x000fc60003f45070 */
[----:B------:R1:W-:Y:S01]  /*6e9f0*/  LDGSTS.E [R0+-0x7e000], desc[UR48][R4.64], P1 ;  /* 0x8200000004007fae */ /* 0x0003e20008921870 */
[----:B------:R-:W-:-:S04]  /*6ea00*/  ISETP.GE.AND P1, PT, R147, UR9, PT ;  /* 0x0000000993007c0c */ /* 0x000fc8000bf26270 */
[----:B------:R-:W-:Y:S02]  /*6ea10*/  SEL R3, RZ, 0x4, P1 ;  /* 0x00000004ff037807 */ /* 0x000fe40000800000 */
[----:B------:R-:W-:Y:S02]  /*6ea20*/  ISETP.GE.AND P1, PT, R2, UR9, PT ;  /* 0x0000000902007c0c */ /* 0x000fe4000bf26270 */
[----:B------:R-:W3:Y:S01]  /*6ea30*/  LDL R2, [R1+0x1930] ;  /* 0x0019300001027983 */ /* 0x000ee20000100800 */
[----:B------:R-:W-:Y:S01]  /*6ea40*/  SEL R3, R3, RZ, !P0 ;  /* 0x000000ff03037207 */ /* 0x000fe20004000000 */
[----:B-1----:R-:W-:Y:S02]  /*6ea50*/  IMAD.MOV.U32 R4, RZ, RZ, R171 ;  /* 0x000000ffff047224 */ /* 0x002fe400078e00ab */
[----:B------:R-:W-:Y:S01]  /*6ea60*/  IMAD.MOV.U32 R5, RZ, RZ, R170 ;  /* 0x000000ffff057224 */ /* 0x000fe200078e00aa */
[----:B------:R-:W-:-:S04]  /*6ea70*/  IADD3 R201, P3, R201, UR5, RZ ;  /* 0x00000005c9c97c10 */ /* 0x000fc8000ff7e0ff */
[----:B------:R1:W-:Y:S01]  /*6ea80*/  LDGSTS.E [R0+-0x7dff8], desc[UR48][R4.64], P2 ;  /* 0x8200800004007fae */ /* 0x0003e20009121870 */
[----:B------:R-:W-:Y:S02]  /*6ea90*/  ISETP.NE.U32.AND P2, PT, R3, RZ, PT ;  /* 0x000000ff0300720c */ /* 0x000fe40003f45070 */
[----:B------:R-:W-:Y:S02]  /*6eaa0*/  SEL R3, RZ, 0x4, P1 ;  /* 0x00000004ff037807 */ /* 0x000fe40000800000 */
[----:B------:R-:W-:Y:S02]  /*6eab0*/  IADD3.X R200, R200, UR7, RZ, P3, !PT ;  /* 0x00000007c8c87c10 */ /* 0x000fe40009ffe4ff */
[----:B------:R-:W-:Y:S02]  /*6eac0*/  SEL R3, R3, RZ, !P0 ;  /* 0x000000ff03037207 */ /* 0x000fe40004000000 */
[----:B------:R-:W-:Y:S02]  /*6ead0*/  IADD3 R203, P4, R203, UR5, RZ ;  /* 0x00000005cbcb7c10 */ /* 0x000fe4000ff9e0ff */
[----:B------:R-:W-:Y:S01]  /*6eae0*/  ISETP.NE.U32.AND P1, PT, R3, RZ, PT ;  /* 0x000000ff0300720c */ /* 0x000fe20003f25070 */
[----:B-1----:R-:W-:Y:S01]  /*6eaf0*/  IMAD.MOV.U32 R4, RZ, RZ, R201 ;  /* 0x000000ffff047224 */ /* 0x002fe200078e00c9 */
[----:B------:R-:W-:Y:S01]  /*6eb00*/  IADD3.X R202, R202, UR7, RZ, P4, !PT ;  /* 0x00000007caca7c10 */ /* 0x000fe2000a7fe4ff */
[----:B------:R-:W-:Y:S01]  /*6eb10*/  IMAD.MOV.U32 R5, RZ, RZ, R200 ;  /* 0x000000ffff057224 */ /* 0x000fe200078e00c8 */
[----:B--2---:R-:W-:-:S04]  /*6eb20*/  LOP3.LUT R148, R7, 0x60, RZ, 0xfc, !PT ;  /* 0x0000006007947812 */ /* 0x004fc800078efcff */
[----:B------:R1:W-:Y:S01]  /*6eb30*/  LDGSTS.E [R0+-0x7c000], desc[UR48][R4.64], P2 ;  /* 0x8400000004007fae */ /* 0x0003e20009121870 */
[----:B------:R-:W-:Y:S02]  /*6eb40*/  LOP3.LUT R147, R7, 0x62, RZ, 0xfc, !PT ;  /* 0x0000006207937812 */ /* 0x000fe400078efcff */
[----:B-1----:R-:W-:Y:S01]  /*6eb50*/  MOV R4, R203 ;  /* 0x000000cb00047202 */ /* 0x002fe20000000f00 */
[----:B------:R-:W-:-:S05]  /*6eb60*/  IMAD.MOV.U32 R5, RZ, RZ, R202 ;  /* 0x000000ffff057224 */ /* 0x000fca00078e00ca */
[----:B------:R1:W-:Y:S01]  /*6eb70*/  LDGSTS.E [R0+-0x7bff8], desc[UR48][R4.64], P1 ;  /* 0x8400800004007fae */ /* 0x0003e20008921870 */
[----:B------:R-:W-:-:S04]  /*6eb80*/  ISETP.GE.AND P1, PT, R148, UR9, PT ;  /* 0x0000000994007c0c */ /* 0x000fc8000bf26270 */
[----:B------:R-:W-:Y:S02]  /*6eb90*/  SEL R3, RZ, 0x4, P1 ;  /* 0x00000004ff037807 */ /* 0x000fe40000800000 */
[----:B------:R-:W-:Y:S02]  /*6eba0*/  ISETP.GE.AND P1, PT, R147, UR9, PT ;  /* 0x0000000993007c0c */ /* 0x000fe4000bf26270 */
[----:B------:R-:W-:Y:S02]  /*6ebb0*/  SEL R3, R3, RZ, !P0 ;  /* 0x000000ff03037207 */ /* 0x000fe40004000000 */
[----:B------:R-:W-:Y:S02]  /*6ebc0*/  IADD3 R233, P3, R233, UR5, RZ ;  /* 0x00000005e9e97c10 */ /* 0x000fe4000ff7e0ff */
[----:B------:R-:W-:Y:S02]  /*6ebd0*/  ISETP.NE.U32.AND P2, PT, R3, RZ, PT ;  /* 0x000000ff0300720c */ /* 0x000fe40003f45070 */
[----:B------:R-:W-:-:S02]  /*6ebe0*/  SEL R3, RZ, 0x4, P1 ;  /* 0x00000004ff037807 */ /* 0x000fc40000800000 */
[----:B------:R-:W-:Y:S02]  /*6ebf0*/  IADD3.X R232, R232, UR7, RZ, P3, !PT ;  /* 0x00000007e8e87c10 */ /* 0x000fe40009ffe4ff */
[----:B------:R-:W-:Y:S02]  /*6ec00*/  SEL R3, R3, RZ, !P0 ;  /* 0x000000ff03037207 */ /* 0x000fe40004000000 */
[----:B------:R-:W-:Y:S02]  /*6ec10*/  IADD3 R235, P4, R235, UR5, RZ ;  /* 0x00000005ebeb7c10 */ /* 0x000fe4000ff9e0ff */
[----:B------:R-:W-:Y:S01]  /*6ec20*/  ISETP.NE.U32.AND P1, PT, R3, RZ, PT ;  /* 0x000000ff0300720c */ /* 0x000fe20003f25070 */
[----:B-1----:R-:W-:Y:S01]  /*6ec30*/  IMAD.MOV.U32 R4, RZ, RZ, R233 ;  /* 0x000000ffff047224 */ /* 0x002fe200078e00e9 */
[----:B------:R-:W-:Y:S01]  /*6ec40*/  IADD3.X R234, R234, UR7, RZ, P4, !PT ;  /* 0x00000007eaea7c10 */ /* 0x000fe2000a7fe4ff */
[----:B------:R-:W-:-:S05]  /*6ec50*/  IMAD.MOV.U32 R5, RZ, RZ, R232 ;  /* 0x000000ffff057224 */ /* 0x000fca00078e00e8 */
[----:B------:R1:W-:Y:S02]  /*6ec60*/  LDGSTS.E [R0+-0x7a000], desc[UR48][R4.64], P2 ;  /* 0x8600000004007fae */ /* 0x0003e40009121870 */
[----:B-1----:R-:W-:Y:S02]  /*6ec70*/  IMAD.MOV.U32 R4, RZ, RZ, R235 ;  /* 0x000000ffff047224 */ /* 0x002fe400078e00eb */
[----:B------:R-:W-:-:S05]  /*6ec80*/  IMAD.MOV.U32 R5, RZ, RZ, R234 ;  /* 0x000000ffff057224 */ /* 0x000fca00078e00ea */
[----:B------:R1:W-:Y:S02]  /*6ec90*/  LDGSTS.E [R0+-0x79ff8], desc[UR48][R4.64], P1 ;  /* 0x8600800004007fae */ /* 0x0003e40008921870 */
[----:B-1----:R-:W-:-:S04]  /*6eca0*/  LOP3.LUT R0, R7, 0x4, RZ, 0xfc, !PT ;  /* 0x0000000407007812 */ /* 0x002fc800078efcff */
[----:B------:R-:W-:-:S04]  /*6ecb0*/  ISETP.GE.AND P1, PT, R0, UR9, PT ;  /* 0x0000000900007c0c */ /* 0x000fc8000bf26270 */
[----:B------:R-:W-:Y:S02]  /*6ecc0*/  SEL R0, RZ, 0x4, P1 ;  /* 0x00000004ff007807 */ /* 0x000fe40000800000 */
[----:B------:R-:W-:Y:S02]  /*6ecd0*/  IADD3 R13, P1, R13, UR5, RZ ;  /* 0x000000050d0d7c10 */ /* 0x000fe4000ff3e0ff */
[----:B------:R-:W-:Y:S02]  /*6ece0*/  SEL R0, R0, RZ, !P0 ;  /* 0x000000ff00007207 */ /* 0x000fe40004000000 */
[----:B------:R-:W-:Y:S02]  /*6ecf0*/  LOP3.LUT R3, R7, 0x6, RZ, 0xfc, !PT ;  /* 0x0000000607037812 */ /* 0x000fe400078efcff */
[----:B------:R-:W-:Y:S02]  /*6ed00*/  ISETP.NE.U32.AND P2, PT, R0, RZ, PT ;  /* 0x000000ff0000720c */ /* 0x000fe40003f45070 */
[----:B------:R-:W-:Y:S01]  /*6ed10*/  IADD3.X R12, R12, UR7, RZ, P1, !PT ;  /* 0x000000070c0c7c10 */ /* 0x000fe20008ffe4ff */
[----:B------:R-:W-:Y:S01]  /*6ed20*/  IMAD.U32 R0, RZ, RZ, UR16 ;  /* 0x00000010ff007e24 */ /* 0x000fe2000f8e00ff */
[----:B------:R-:W-:Y:S01]  /*6ed30*/  ISETP.GE.AND P1, PT, R3, UR9, PT ;  /* 0x0000000903007c0c */ /* 0x000fe2000bf26270 */
[----:B------:R-:W-:Y:S01]  /*6ed40*/  IMAD.MOV.U32 R4, RZ, RZ, R13 ;  /* 0x000000ffff047224 */ /* 0x000fe200078e000d */
[----:B------:R-:W-:-:S02]  /*6ed50*/  MOV R5, R12 ;  /* 0x0000000c00057202 */ /* 0x000fc40000000f00 */
[----:B------:R-:W-:-:S04]  /*6ed60*/  SEL R3, RZ, 0x4, P1 ;  /* 0x00000004ff037807 */ /* 0x000fc80000800000 */
[----:B------:R-:W-:Y:S02]  /*6ed70*/  SEL R3, R3, RZ, !P0 ;  /* 0x000000ff03037207 */ /* 0x000fe40004000000 */
[----:B------:R-:W-:-:S04]  /*6ed80*/  IADD3 R15, P1, R15, UR5, RZ ;  /* 0x000000050f0f7c10 */ /* 0x000fc8000ff3e0ff */
[----:B------:R-:W-:Y:S02]  /*6ed90*/  IADD3.X R14, R14, UR7, RZ, P1, !PT ;  /* 0x000000070e0e7c10 */ /* 0x000fe40008ffe4ff */
[----:B------:R-:W-:Y:S02]  /*6eda0*/  IADD3 R173, P3, R173, UR5, RZ ;  /* 0x00000005adad7c10 */ /* 0x000fe4000ff7e0ff */
[----:B------:R-:W-:Y:S02]  /*6edb0*/  IADD3 R175, P4, R175, UR5, RZ ;  /* 0x00000005afaf7c10 */ /* 0x000fe4000ff9e0ff */
[----:B------:R-:W-:Y:S02]  /*6edc0*/  IADD3.X R172, R172, UR7, RZ, P3, !PT ;  /* 0x00000007acac7c10 */ /* 0x000fe40009ffe4ff */
[----:B------:R-:W-:Y:S02]  /*6edd0*/  IADD3.X R174, R174, UR7, RZ, P4, !PT ;  /* 0x00000007aeae7c10 */ /* 0x000fe4000a7fe4ff */
[----:B------:R-:W-:-:S02]  /*6ede0*/  LOP3.LUT R147, R7, 0x44, RZ, 0xfc, !PT ;  /* 0x0000004407937812 */ /* 0x000fc400078efcff */
[----:B---3--:R-:W-:-:S05]  /*6edf0*/  IADD3 R0, R2, 0x200000, R0 ;  /* 0x0020000002007810 */ /* 0x008fca0007ffe000 */
[----:B------:R1:W-:Y:S01]  /*6ee00*/  LDGSTS.E [R0+-0x80000], desc[UR48][R4.64], P2 ;  /* 0x8000000004007fae */ /* 0x0003e20009121870 */
[----:B------:R-:W-:Y:S02]  /*6ee10*/  ISETP.NE.U32.AND P2, PT, R3, RZ, PT ;  /* 0x000000ff0300720c */ /* 0x000fe40003f45070 */
[----:B------:R-:W-:-:S04]  /*6ee20*/  LOP3.LUT R3, R7, 0x24, RZ, 0xfc, !PT ;  /* 0x0000002407037812 */ /* 0x000fc800078efcff */
[----:B------:R-:W-:Y:S02]  /*6ee30*/  ISETP.GE.AND P1, PT, R3, UR9, PT ;  /* 0x0000000903007c0c */ /* 0x000fe4000bf26270 */
[----:B------:R-:W-:Y:S02]  /*6ee40*/  LOP3.LUT R2, R7, 0x26, RZ, 0xfc, !PT ;  /* 0x0000002607027812 */ /* 0x000fe400078efcff */
[----:B------:R-:W-:Y:S01]  /*6ee50*/  SEL R3, RZ, 0x4, P1 ;  /* 0x00000004ff037807 */ /* 0x000fe20000800000 */
[----:B-1----:R-:W-:Y:S02]  /*6ee60*/  IMAD.MOV.U32 R4, RZ, RZ, R15 ;  /* 0x000000ffff047224 */ /* 0x002fe400078e000f */
[----:B------:R-:W-:Y:S01]  /*6ee70*/  IMAD.MOV.U32 R5, RZ, RZ, R14 ;  /* 0x000000ffff057224 */ /* 0x000fe200078e000e */
[----:B------:R-:W-:Y:S02]  /*6ee80*/  SEL R3, R3, RZ, !P0 ;  /* 0x000000ff03037207 */ /* 0x000fe40004000000 */
[----:B------:R-:W-:-:S02]  /*6ee90*/  ISETP.GE.AND P1, PT, R2, UR9, PT ;  /* 0x0000000902007c0c */ /* 0x000fc4000bf26270 */
[----:B------:R1:W-:Y:S01]  /*6eea0*/  LDGSTS.E [R0+-0x7fff8], desc[UR48][R4.64], P2 ;  /* 0x8000800004007fae */ /* 0x0003e20009121870 */
[----:B------:R-:W-:Y:S02]  /*6eeb0*/  ISETP.NE.U32.AND P2, PT, R3, RZ, PT ;  /* 0x000000ff0300720c */ /* 0x000fe40003f45070 */
[----:B------:R-:W-:-:S04]  /*6eec0*/  SEL R3, RZ, 0x4, P1 ;  /* 0x00000004ff037807 */ /* 0x000fc80000800000 */
[----:B------:R-:W-:-:S04]  /*6eed0*/  SEL R3, R3, RZ, !P0 ;  /* 0x000000ff03037207 */ /* 0x000fc80004000000 */
[----:B------:R-:W-:Y:S01]  /*6eee0*/  ISETP.NE.U32.AND P1, PT, R3, RZ, PT ;  /* 0x000000ff0300720c */ /* 0x000fe20003f25070 */
[----:B-1----:R-:W-:Y:S02]  /*6eef0*/  IMAD.MOV.U32 R4, RZ, RZ, R173 ;  /* 0x000000ffff047224 */ /* 0x002fe400078e00ad */
[----:B------:R-:W-:-:S05]  /*6ef00*/  IMAD.MOV.U32 R5, RZ, RZ, R172 ;  /* 0x000000ffff057224 */ /* 0x000fca00078e00ac */
[----:B------:R1:W-:Y:S01]  /*6ef10*/  LDGSTS.E [R0+-0x7e000], desc[UR48][R4.64], P2 ;  /* 0x8200000004007fae */ /* 0x0003e20009121870 */
[----:B------:R-:W-:Y:S01]  /*6ef20*/  LOP3.LUT R2, R7, 0x46, RZ, 0xfc, !PT ;  /* 0x0000004607027812 */ /* 0x000fe200078efcff */
[----:B-1----:R-:W-:Y:S02]  /*6ef30*/  IMAD.MOV.U32 R4, RZ, RZ, R175 ;  /* 0x000000ffff047224 */ /* 0x002fe400078e00af */
[----:B------:R-:W-:-:S05]  /*6ef40*/  IMAD.MOV.U32 R5, RZ, RZ, R174 ;  /* 0x000000ffff057224 */ /* 0x000fca00078e00ae */
[----:B------:R1:W-:Y:S01]  /*6ef50*/  LDGSTS.E [R0+-0x7dff8], desc[UR48][R4.64], P1 ;  /* 0x8200800004007fae */ /* 0x0003e20008921870 */
[----:B------:R-:W-:-:S04]  /*6ef60*/  ISETP.GE.AND P1, PT, R147, UR9, PT ;  /* 0x0000000993007c0c */ /* 0x000fc8000bf26270 */
[----:B------:R-:W-:Y:S02]  /*6ef70*/  SEL R3, RZ, 0x4, P1 ;  /* 0x00000004ff037807 */ /* 0x000fe40000800000 */
[----:B------:R-:W-:Y:S02]  /*6ef80*/  ISETP.GE.AND P1, PT, R2, UR9, PT ;  /* 0x0000000902007c0c */ /* 0x000fe4000bf26270 */
[----:B------:R-:W2:Y:S01]  /*6ef90*/  LDL R2, [R1+0x192c] ;  /* 0x00192c0001027983 */ /* 0x000ea20000100800 */
[----:B------:R-:W-:-:S04]  /*6efa0*/  SEL R3, R3, RZ, !P0 ;  /* 0x000000ff03037207 */ /* 0x000fc80004000000 */
[----:B------:R-:W-:Y:S02]  /*6efb0*/  ISETP.NE.U32.AND P2, PT, R3, RZ, PT ;  /* 0x000000ff0300720c */ /* 0x000fe40003f45070 */
[----:B------:R-:W-:Y:S02]  /*6efc0*/  SEL R3, RZ, 0x4, P1 ;  /* 0x00000004ff037807 */ /* 0x000fe40000800000 */
[----:B------:R-:W-:Y:S02]  /*6efd0*/  IADD3 R205, P3, R205, UR5, RZ ;  /* 0x00000005cdcd7c10 */ /* 0x000fe4000ff7e0ff */
[----:B------:R-:W-:Y:S02]  /*6efe0*/  SEL R3, R3, RZ, !P0 ;  /* 0x000000ff03037207 */ /* 0x000fe40004000000 */
[----:B------:R-:W-:Y:S02]  /*6eff0*/  IADD3.X R204, R204, UR7, RZ, P3, !PT ;  /* 0x00000007cccc7c10 */ /* 0x000fe40009ffe4ff */
[----:B------:R-:W-:-:S02]  /*6f000*/  IADD3 R207, P4, R207, UR5, RZ ;  /* 0x00000005cfcf7c10 */ /* 0x000fc4000ff9e0ff */
[----:B------:R-:W-:Y:S01]  /*6f010*/  ISETP.NE.U32.AND P1, PT, R3, RZ, PT ;  /* 0x000000ff0300720c */ /* 0x000fe20003f25070 */
[----:B-1----:R-:W-:Y:S01]  /*6f020*/  IMAD.MOV.U32 R4, RZ, RZ, R205 ;  /* 0x000000ffff047224 */ /* 0x002fe200078e00cd */
[----:B------:R-:W-:Y:S02]  /*6f030*/  MOV R5, R204 ;  /* 0x000000cc00057202 */ /* 0x000fe40000000f00 */
[----:B------:R-:W-:-:S03]  /*6f040*/  IADD3.X R206, R206, UR7, RZ, P4, !PT ;  /* 0x00000007cece7c10 */ /* 0x000fc6000a7fe4ff */
[----:B------:R1:W-:Y:S01]  /*6f050*/  LDGSTS.E [R0+-0x7c000], desc[UR48][R4.64], P2 ;  /* 0x8400000004007fae */ /* 0x0003e20009121870 */
[----:B------:R-:W-:Y:S01]  /*6f060*/  LOP3.LUT R148, R7, 0x64, RZ, 0xfc, !PT ;  /* 0x0000006407947812 */ /* 0x000fe200078efcff */
[----:B-1----:R-:W-:Y:S02]  /*6f070*/  IMAD.MOV.U32 R4, RZ, RZ, R207 ;  /* 0x000000ffff047224 */ /* 0x002fe400078e00cf */
[----:B------:R-:W-:-:S05]  /*6f080*/  IMAD.MOV.U32 R5, RZ, RZ, R206 ;  /* 0x000000ffff057224 */ /* 0x000fca00078e00ce */
[----:B------:R1:W-:Y:S01]  /*6f090*/  LDGSTS.E [R0+-0x7bff8], desc[UR48][R4.64], P1 ;  /* 0x8400800004007fae */ /* 0x0003e20008921870 */
[----:B------:R-:W-:Y:S02]  /*6f0a0*/  ISETP.GE.AND P1, PT, R148, UR9, PT ;  /* 0x0000000994007c0c */ /* 0x000fe4000bf26270 */
[----:B------:R-:W-:Y:S02]  /*6f0b0*/  LOP3.LUT R147, R7, 0x66, RZ, 0xfc, !PT ;  /* 0x0000006607937812 */ /* 0x000fe400078efcff */
[----:B------:R-:W-:Y:S02]  /*6f0c0*/  SEL R3, RZ, 0x4, P1 ;  /* 0x00000004ff037807 */ /* 0x000fe40000800000 */
[----:B------:R-:W-:Y:S02]  /*6f0d0*/  ISETP.GE.AND P1, PT, R147, UR9, PT ;  /* 0x0000000993007c0c */ /* 0x000fe4000bf26270 */
[----:B------:R-:W-:Y:S02]  /*6f0e0*/  SEL R3, R3, RZ, !P0 ;  /* 0x000000ff03037207 */ /* 0x000fe40004000000 */
[----:B------:R-:W-:-:S02]  /*6f0f0*/  IADD3 R237, P3, R237, UR5, RZ ;  /* 0x00000005eded7c10 */ /* 0x000fc4000ff7e0ff */
        /* <DEDUP_REMOVED lines=14> */
[----:B------:R-:W-:Y:S02]  /*6f1e0*/  ISETP.GE.AND P1, PT, R0, UR9, PT ;  /* 0x0000000900007c0c */ /* 0x000fe4000bf26270 */
[----:B------:R-:W-:Y:S02]  /*6f1f0*/  LOP3.LUT R0, R7, 0xa, RZ, 0xfc, !PT ;  /* 0x0000000a07007812 */ /* 0x000fe400078efcff */
[----:B------:R-:W-:Y:S02]  /*6f200*/  SEL R3, RZ, 0x4, P1 ;  /* 0x00000004ff037807 */ /* 0x000fe40000800000 */
[----:B------:R-:W-:Y:S02]  /*6f210*/  ISETP.GE.AND P2, PT, R0, UR9, PT ;  /* 0x0000000900007c0c */ /* 0x000fe4000bf46270 */
[----:B------:R-:W-:Y:S02]  /*6f220*/  SEL R3, R3, RZ, !P0 ;  /* 0x000000ff03037207 */ /* 0x000fe40004000000 */
[----:B------:R-:W-:-:S02]  /*6f230*/  SEL R0, RZ, 0x4, P2 ;  /* 0x00000004ff007807 */ /* 0x000fc40001000000 */
[----:B------:R-:W-:Y:S02]  /*6f240*/  IADD3 R17, P3, R17, UR5, RZ ;  /* 0x0000000511117c10 */ /* 0x000fe4000ff7e0ff */
[----:B------:R-:W-:Y:S02]  /*6f250*/  SEL R0, R0, RZ, !P0 ;  /* 0x000000ff00007207 */ /* 0x000fe40004000000 */
[----:B------:R-:W-:Y:S02]  /*6f260*/  ISETP.NE.U32.AND P1, PT, R3, RZ, PT ;  /* 0x000000ff0300720c */ /* 0x000fe40003f25070 */
[----:B------:R-:W-:Y:S01]  /*6f270*/  ISETP.NE.U32.AND P2, PT, R0, RZ, PT ;  /* 0x000000ff0000720c */ /* 0x000fe20003f45070 */
[----:B------:R-:W-:Y:S01]  /*6f280*/  IMAD.U32 R0, RZ, RZ, UR16 ;  /* 0x00000010ff007e24 */ /* 0x000fe2000f8e00ff */
[----:B------:R-:W-:Y:S02]  /*6f290*/  IADD3.X R16, R16, UR7, RZ, P3, !PT ;  /* 0x0000000710107c10 */ /* 0x000fe40009ffe4ff */
[----:B------:R-:W-:-:S03]  /*6f2a0*/  MOV R4, R17 ;  /* 0x0000001100047202 */ /* 0x000fc60000000f00 */
[----:B------:R-:W-:Y:S01]  /*6f2b0*/  IMAD.MOV.U32 R5, RZ, RZ, R16 ;  /* 0x000000ffff057224 */ /* 0x000fe200078e0010 */
[----:B------:R-:W-:Y:S02]  /*6f2c0*/  LOP3.LUT R147, R7, 0x28, RZ, 0xfc, !PT ;  /* 0x0000002807937812 */ /* 0x000fe400078efcff */
[----:B------:R-:W-:-:S04]  /*6f2d0*/  IADD3 R19, P4, R19, UR5, RZ ;  /* 0x0000000513137c10 */ /* 0x000fc8000ff9e0ff */
[----:B------:R-:W-:Y:S02]  /*6f2e0*/  IADD3.X R18, R18, UR7, RZ, P4, !PT ;  /* 0x0000000712127c10 */ /* 0x000fe4000a7fe4ff */
[----:B------:R-:W-:Y:S02]  /*6f2f0*/  IADD3 R177, P3, R177, UR5, RZ ;  /* 0x00000005b1b17c10 */ /* 0x000fe4000ff7e0ff */
[----:B------:R-:W-:Y:S02]  /*6f300*/  IADD3 R179, P4, R179, UR5, RZ ;  /* 0x00000005b3b37c10 */ /* 0x000fe4000ff9e0ff */
[----:B------:R-:W-:Y:S02]  /*6f310*/  IADD3.X R176, R176, UR7, RZ, P3, !PT ;  /* 0x00000007b0b07c10 */ /* 0x000fe40009ffe4ff */
[----:B------:R-:W-:Y:S02]  /*6f320*/  IADD3.X R178, R178, UR7, RZ, P4, !PT ;  /* 0x00000007b2b27c10 */ /* 0x000fe4000a7fe4ff */
[----:B--2---:R-:W-:-:S05]  /*6f330*/  IADD3 R0, R2, 0x200000, R0 ;  /* 0x0020000002007810 */ /* 0x004fca0007ffe000 */
[----:B------:R1:W-:Y:S01]  /*6f340*/  LDGSTS.E [R0+-0x80000], desc[UR48][R4.64], P1 ;  /* 0x8000000004007fae */ /* 0x0003e20008921870 */
[----:B------:R-:W-:Y:S02]  /*6f350*/  ISETP.GE.AND P1, PT, R147, UR9, PT ;  /* 0x0000000993007c0c */ /* 0x000fe4000bf26270 */
[----:B------:R-:W-:Y:S02]  /*6f360*/  LOP3.LUT R2, R7, 0x2a, RZ, 0xfc, !PT ;  /* 0x0000002a07027812 */ /* 0x000fe400078efcff */
[----:B------:R-:W-:Y:S02]  /*6f370*/  SEL R3, RZ, 0x4, P1 ;  /* 0x00000004ff037807 */ /* 0x000fe40000800000 */
[----:B------:R-:W-:Y:S02]  /*6f380*/  ISETP.GE.AND P1, PT, R2, UR9, PT ;  /* 0x0000000902007c0c */ /* 0x000fe4000bf26270 */
[----:B------:R-:W-:Y:S01]  /*6f390*/  SEL R3, R3, RZ, !P0 ;  /* 0x000000ff03037207 */ /* 0x000fe20004000000 */
[----:B-1----:R-:W-:-:S02]  /*6f3a0*/  IMAD.MOV.U32 R4, RZ, RZ, R19 ;  /* 0x000000ffff047224 */ /* 0x002fc400078e0013 */
[----:B------:R-:W-:-:S05]  /*6f3b0*/  IMAD.MOV.U32 R5, RZ, RZ, R18 ;  /* 0x000000ffff057224 */ /* 0x000fca00078e0012 */
[----:B------:R1:W-:Y:S01]  /*6f3c0*/  LDGSTS.E [R0+-0x7fff8], desc[UR48][R4.64], P2 ;  /* 0x8000800004007fae */ /* 0x0003e20009121870 */
[----:B------:R-:W-:Y:S02]  /*6f3d0*/  ISETP.NE.U32.AND P2, PT, R3, RZ, PT ;  /* 0x000000ff0300720c */ /* 0x000fe40003f45070 */
[----:B------:R-:W-:-:S04]  /*6f3e0*/  SEL R3, RZ, 0x4, P1 ;  /* 0x00000004ff037807 */ /* 0x000fc80000800000 */
[----:B------:R-:W-:-:S04]  /*6f3f0*/  SEL R3, R3, RZ, !P0 ;  /* 0x000000ff03037207 */ /* 0x000fc80004000000 */
[----:B------:R-:W-:Y:S01]  /*6f400*/  ISETP.NE.U32.AND P1, PT, R3, RZ, PT ;  /* 0x000000ff0300720c */ /* 0x000fe20003f25070 */
[----:B-1----:R-:W-:Y:S02]  /*6f410*/  IMAD.MOV.U32 R4, RZ, RZ, R177 ;  /* 0x000000ffff047224 */ /* 0x002fe400078e00b1 */
[----:B------:R-:W-:Y:S01]  /*6f420*/  IMAD.MOV.U32 R5, RZ, RZ, R176 ;  /* 0x000000ffff057224 */ /* 0x000fe200078e00b0 */
[----:B------:R-:W-:-:S04]  /*6f430*/  LOP3.LUT R147, R7, 0x48, RZ, 0xfc, !PT ;  /* 0x0000004807937812 */ /* 0x000fc800078efcff */
        /* <DEDUP_REMOVED lines=54> */
[----:B------:R-:W-:Y:S02]  /*6f7a0*/  ISETP.NE.U32.AND P2, PT, R0, RZ, PT ;  /* 0x000000ff0000720c */ /* 0x000fe40003f45070 */
[----:B------:R-:W-:Y:S02]  /*6f7b0*/  IADD3.X R20, R20, UR7, RZ, P3, !PT ;  /* 0x0000000714147c10 */ /* 0x000fe40009ffe4ff */
[----:B------:R-:W-:Y:S01]  /*6f7c0*/  MOV R0, UR16 ;  /* 0x0000001000007c02 */ /* 0x000fe20008000f00 */
[----:B------:R-:W-:-:S02]  /*6f7d0*/  IMAD.MOV.U32 R4, RZ, RZ, R21 ;  /* 0x000000ffff047224 */ /* 0x000fc400078e0015 */
[----:B------:R-:W-:Y:S01]  /*6f7e0*/  IMAD.MOV.U32 R5, RZ, RZ, R20 ;  /* 0x000000ffff057224 */ /* 0x000fe200078e0014 */
[----:B------:R-:W-:Y:S02]  /*6f7f0*/  LOP3.LUT R147, R7, 0x2c, RZ, 0xfc, !PT ;  /* 0x0000002c07937812 */ /* 0x000fe400078efcff */
[----:B------:R-:W-:-:S04]  /*6f800*/  IADD3 R23, P4, R23, UR5, RZ ;  /* 0x0000000517177c10 */ /* 0x000fc8000ff9e0ff */
[----:B------:R-:W-:Y:S02]  /*6f810*/  IADD3.X R22, R22, UR7, RZ, P4, !PT ;  /* 0x0000000716167c10 */ /* 0x000fe4000a7fe4ff */
[----:B------:R-:W-:-:S04]  /*6f820*/  IADD3 R181, P3, R181, UR5, RZ ;  /* 0x00000005b5b57c10 */ /* 0x000fc8000ff7e0ff */
[----:B------:R-:W-:Y:S02]  /*6f830*/  IADD3.X R180, R180, UR7, RZ, P3, !PT ;  /* 0x00000007b4b47c10 */ /* 0x000fe40009ffe4ff */
[----:B------:R-:W-:-:S04]  /*6f840*/  IADD3 R183, P4, R183, UR5, RZ ;  /* 0x00000005b7b77c10 */ /* 0x000fc8000ff9e0ff */
        /* <DEDUP_REMOVED lines=20> */
[----:B-1----:R-:W-:Y:S01]  /*6f990*/  IMAD.MOV.U32 R4, RZ, RZ, R183 ;  /* 0x000000ffff047224 */ /* 0x002fe200078e00b7 */
[----:B------:R-:W-:-:S05]  /*6f9a0*/  MOV R5, R182 ;  /* 0x000000b600057202 */ /* 0x000fca0000000f00 */
        /* <DEDUP_REMOVED lines=33> */
[----:B-1----:R-:W-:Y:S02]  /*6fbc0*/  IMAD.MOV.U32 R4, RZ, RZ, R245 ;  /* 0x000000ffff047224 */ /* 0x002fe400078e00f5 */
[----:B------:R-:W-:Y:S01]  /*6fbd0*/  IMAD.MOV.U32 R5, RZ, RZ, R244 ;  /* 0x000000ffff057224 */ /* 0x000fe200078e00f4 */
[----:B------:R-:W-:-:S04]  /*6fbe0*/  IADD3.X R246, R246, UR7, RZ, P4, !PT ;  /* 0x00000007f6f67c10 */ /* 0x000fc8000a7fe4ff */
[----:B------:R1:W-:Y:S02]  /*6fbf0*/  LDGSTS.E [R0+-0x7a000], desc[UR48][R4.64], P2 ;  /* 0x8600000004007fae */ /* 0x0003e40009121870 */
[----:B-1----:R-:W-:Y:S01]  /*6fc00*/  IMAD.MOV.U32 R4, RZ, RZ, R247 ;  /* 0x000000ffff047224 */ /* 0x002fe200078e00f7 */
[----:B------:R-:W-:-:S05]  /*6fc10*/  MOV R5, R246 ;  /* 0x000000f600057202 */ /* 0x000fca0000000f00 */
        /* <DEDUP_REMOVED lines=13> */
[----:B------:R-:W-:Y:S01]  /*6fcf0*/  IADD3.X R152, R152, UR7, RZ, P3, !PT ;  /* 0x0000000798987c10 */ /* 0x000fe20009ffe4ff */
[----:B------:R-:W-:Y:S01]  /*6fd00*/  IMAD.MOV.U32 R4, RZ, RZ, R153 ;  /* 0x000000ffff047224 */ /* 0x000fe200078e0099 */
[----:B------:R-:W-:-:S03]  /*6fd10*/  LOP3.LUT R147, R7, 0x30, RZ, 0xfc, !PT ;  /* 0x0000003007937812 */ /* 0x000fc600078efcff */
[----:B------:R-:W-:Y:S01]  /*6fd20*/  IMAD.MOV.U32 R5, RZ, RZ, R152 ;  /* 0x000000ffff057224 */ /* 0x000fe200078e0098 */
        /* <DEDUP_REMOVED lines=31> */
[----:B------:R-:W2:Y:S01]  /*6ff20*/  LDL R2, [R1+0x1920] ;  /* 0x0019200001027983 */ /* 0x000ea20000100800 */
[----:B------:R-:W-:Y:S02]  /*6ff30*/  SEL R3, R3, RZ, !P0 ;  /* 0x000000ff03037207 */ /* 0x000fe40004000000 */
[----:B------:R-:W-:Y:S01]  /*6ff40*/  IADD3 R217, P3, R217, UR5, RZ ;  /* 0x00000005d9d97c10 */ /* 0x000fe2000ff7e0ff */
[----:B------:R-:W3:Y:S01]  /*6ff50*/  LDL.LU R149, [R1+0x200] ;  /* 0x0002000001957983 */ /* 0x000ee20000300800 */
        /* <DEDUP_REMOVED lines=15> */
[----:B------:R-:W-:Y:S02]  /*70050*/  ISETP.GE.AND P1, PT, R148, UR9, PT ;  /* 0x0000000994007c0c */ /* 0x000fe4000bf26270 */
[----:B------:R-:W-:Y:S01]  /*70060*/  IADD3 R249, P3, R249, UR5, RZ ;  /* 0x00000005f9f97c10 */ /* 0x000fe2000ff7e0ff */
[----:B------:R-:W3:Y:S01]  /*70070*/  LDL.LU R148, [R1+0x204] ;  /* 0x0002040001947983 */ /* 0x000ee20000300800 */
[----:B------:R-:W-:Y:S02]  /*70080*/  SEL R3, RZ, 0x4, P1 ;  /* 0x00000004ff037807 */ /* 0x000fe40000800000 */
[----:B------:R-:W-:Y:S02]  /*70090*/  ISETP.GE.AND P1, PT, R147, UR9, PT ;  /* 0x0000000993007c0c */ /* 0x000fe4000bf26270 */
[----:B------:R-:W-:-:S04]  /*700a0*/  SEL R3, R3, RZ, !P0 ;  /* 0x000000ff03037207 */ /* 0x000fc80004000000 */
        /* <DEDUP_REMOVED lines=10> */
[----:B-1----:R-:W-:Y:S01]  /*70150*/  MOV R4, R251 ;  /* 0x000000fb00047202 */ /* 0x002fe20000000f00 */
        /* <DEDUP_REMOVED lines=38> */
[----:B-1----:R-:W-:Y:S01]  /*703c0*/  IMAD.MOV.U32 R4, RZ, RZ, R189 ;  /* 0x000000ffff047224 */ /* 0x002fe200078e00bd */
[----:B------:R-:W-:Y:S02]  /*703d0*/  MOV R5, R188 ;  /* 0x000000bc00057202 */ /* 0x000fe40000000f00 */
[----:B------:R-:W-:-:S03]  /*703e0*/  LOP3.LUT R147, R7, 0x54, RZ, 0xfc, !PT ;  /* 0x0000005407937812 */ /* 0x000fc600078efcff */
[----:B------:R1:W-:Y:S02]  /*703f0*/  LDGSTS.E [R0+-0x7e000], desc[UR48][R4.64], P2 ;  /* 0x8200000004007fae */ /* 0x0003e40009121870 */
[----:B-1----:R-:W-:Y:S02]  /*70400*/  IMAD.MOV.U32 R4, RZ, RZ, R191 ;  /* 0x000000ffff047224 */ /* 0x002fe400078e00bf */
[----:B------:R-:W-:-:S05]  /*70410*/  IMAD.MOV.U32 R5, RZ, RZ, R190 ;  /* 0x000000ffff057224 */ /* 0x000fca00078e00be */
[----:B------:R1:W-:Y:S01]  /*70420*/  LDGSTS.E [R0+-0x7dff8], desc[UR48][R4.64], P1 ;  /* 0x8200800004007fae */ /* 0x0003e20008921870 */
[----:B------:R-:W-:-:S03]  /*70430*/  ISETP.GE.AND P1, PT, R147, UR9, PT ;  /* 0x0000000993007c0c */ /* 0x000fc6000bf26270 */
[----:B------:R-:W2:Y:S01]  /*70440*/  LDL.LU R147, [R1+0x208] ;  /* 0x0002080001937983 */ /* 0x000ea20000300800 */
[----:B------:R-:W-:Y:S02]  /*70450*/  LOP3.LUT R2, R7, 0x56, RZ, 0xfc, !PT ;  /* 0x0000005607027812 */ /* 0x000fe400078efcff */
[----:B------:R-:W-:Y:S02]  /*70460*/  SEL R3, RZ, 0x4, P1 ;  /* 0x00000004ff037807 */ /* 0x000fe40000800000 */
[----:B------:R-:W-:Y:S02]  /*70470*/  ISETP.GE.AND P1, PT, R2, UR9, PT ;  /* 0x0000000902007c0c */ /* 0x000fe4000bf26270 */
[----:B------:R-:W2:Y:S01]  /*70480*/  LDL R2, [R1+0x191c] ;  /* 0x00191c0001027983 */ /* 0x000ea20000100800 */
        /* <DEDUP_REMOVED lines=11> */
[----:B----4-:R-:W-:-:S04]  /*70540*/  LOP3.LUT R151, R7, 0x74, RZ, 0xfc, !PT ;  /* 0x0000007407977812 */ /* 0x010fc800078efcff */
        /* <DEDUP_REMOVED lines=8> */
[----:B------:R-:W-:-:S04]  /*705d0*/  SEL R3, R3, RZ, !P0 ;  /* 0x000000ff03037207 */ /* 0x000fc80004000000 */
[----:B------:R-:W-:Y:S02]  /*705e0*/  ISETP.NE.U32.AND P2, PT, R3, RZ, PT ;  /* 0x000000ff0300720c */ /* 0x000fe40003f45070 */
[----:B------:R-:W-:Y:S02]  /*705f0*/  SEL R3, RZ, 0x4, P1 ;  /* 0x00000004ff037807 */ /* 0x000fe40000800000 */
[----:B---3--:R-:W-:Y:S02]  /*70600*/  IADD3 R149, P3, R149, UR5, RZ ;  /* 0x0000000595957c10 */ /* 0x008fe4000ff7e0ff */
[----:B------:R-:W-:Y:S02]  /*70610*/  SEL R3, R3, RZ, !P0 ;  /* 0x000000ff03037207 */ /* 0x000fe40004000000 */
[----:B------:R-:W-:Y:S02]  /*70620*/  IADD3.X R252, R252, UR7, RZ, P3, !PT ;  /* 0x00000007fcfc7c10 */ /* 0x000fe40009ffe4ff */
[----:B------:R-:W-:Y:S01]  /*70630*/  ISETP.NE.U32.AND P1, PT, R3, RZ, PT ;  /* 0x000000ff0300720c */ /* 0x000fe20003f25070 */
[----:B-1----:R-:W-:Y:S01]  /*70640*/  IMAD.MOV.U32 R4, RZ, RZ, R149 ;  /* 0x000000ffff047224 */ /* 0x002fe200078e0095 */
[----:B------:R-:W-:-:S05]  /*70650*/  MOV R5, R252 ;  /* 0x000000fc00057202 */ /* 0x000fca0000000f00 */
[----:B------:R1:W-:Y:S01]  /*70660*/  LDGSTS.E [R0+-0x7a000], desc[UR48][R4.64], P2 ;  /* 0x8600000004007fae */ /* 0x0003e20009121870 */
[----:B------:R-:W-:-:S04]  /*70670*/  IADD3 R161, P3, R161, UR5, RZ ;  /* 0x00000005a1a17c10 */ /* 0x000fc8000ff7e0ff */
[----:B------:R-:W-:Y:S01]  /*70680*/  IADD3.X R160, R160, UR7, RZ, P3, !PT ;  /* 0x00000007a0a07c10 */ /* 0x000fe20009ffe4ff */
[----:B------:R-:W-:Y:S01]  /*70690*/  STL [R1+0x200], R149 ;  /* 0x0002009501007387 */ /* 0x000fe20000100800 */
[----:B------:R-:W-:-:S04]  /*706a0*/  IADD3 R193, P3, R193, UR5, RZ ;  /* 0x00000005c1c17c10 */ /* 0x000fc8000ff7e0ff */
[----:B------:R-:W-:Y:S02]  /*706b0*/  IADD3.X R192, R192, UR7, RZ, P3, !PT ;  /* 0x00000007c0c07c10 */ /* 0x000fe40009ffe4ff */
[----:B--2---:R-:W-:-:S04]  /*706c0*/  IADD3 R147, P4, R147, UR5, RZ ;  /* 0x0000000593937c10 */ /* 0x004fc8000ff9e0ff */
[----:B------:R-:W-:Y:S01]  /*706d0*/  IADD3.X R148, R148, UR7, RZ, P4, !PT ;  /* 0x0000000794947c10 */ /* 0x000fe2000a7fe4ff */
[----:B-1----:R-:W-:-:S04]  /*706e0*/  IMAD.MOV.U32 R4, RZ, RZ, R147 ;  /* 0x000000ffff047224 */ /* 0x002fc800078e0093 */
        /* <DEDUP_REMOVED lines=9> */
[----:B------:R-:W-:Y:S02]  /*70780*/  ISETP.NE.U32.AND P1, PT, R3, RZ, PT ;  /* 0x000000ff0300720c */ /* 0x000fe40003f25070 */
[----:B------:R-:W-:-:S04]  /*70790*/  SEL R0, R0, RZ, !P0 ;  /* 0x000000ff00007207 */ /* 0x000fc80004000000 */
[----:B------:R-:W-:Y:S01]  /*707a0*/  ISETP.NE.U32.AND P2, PT, R0, RZ, PT ;  /* 0x000000ff0000720c */ /* 0x000fe20003f45070 */
[----:B------:R-:W-:Y:S01]  /*707b0*/  IMAD.U32 R0, RZ, RZ, UR16 ;  /* 0x00000010ff007e24 */ /* 0x000fe2000f8e00ff */
[----:B------:R1:W-:Y:S01]  /*707c0*/  STL [R1+0x208], R147 ;  /* 0x0002089301007387 */ /* 0x0003e20000100800 */
[----:B------:R-:W-:Y:S02]  /*707d0*/  IMAD.MOV.U32 R4, RZ, RZ, R161 ;  /* 0x000000ffff047224 */ /* 0x000fe400078e00a1 */
[----:B------:R-:W-:Y:S01]  /*707e0*/  IMAD.MOV.U32 R5, RZ, RZ, R160 ;  /* 0x000000ffff057224 */ /* 0x000fe200078e00a0 */
[----:B------:R-:W-:Y:S02]  /*707f0*/  IADD3 R0, R2, 0x200000, R0 ;  /* 0x0020000002007810 */ /* 0x000fe40007ffe000 */
[----:B------:R-:W-:-:S03]  /*70800*/  IADD3 R163, P4, R163, UR5, RZ ;  /* 0x00000005a3a37c10 */ /* 0x000fc6000ff9e0ff */
[----:B------:R2:W-:Y:S01]  /*70810*/  LDGSTS.E [R0+-0x80000], desc[UR48][R4.64], P1 ;  /* 0x8000000004007fae */ /* 0x0005e20008921870 */
[----:B-1----:R-:W-:Y:S02]  /*70820*/  LOP3.LUT R147, R7, 0x38, RZ, 0xfc, !PT ;  /* 0x0000003807937812 */ /* 0x002fe400078efcff */
[----:B------:R-:W-:Y:S02]  /*70830*/  IADD3.X R162, R162, UR7, RZ, P4, !PT ;  /* 0x00000007a2a27c10 */ /* 0x000fe4000a7fe4ff */
[----:B------:R-:W-:Y:S02]  /*70840*/  ISETP.GE.AND P1, PT, R147, UR9, PT ;  /* 0x0000000993007c0c */ /* 0x000fe4000bf26270 */
[----:B------:R-:W-:Y:S02]  /*70850*/  LOP3.LUT R2, R7, 0x3a, RZ, 0xfc, !PT ;  /* 0x0000003a07027812 */ /* 0x000fe400078efcff */
[----:B------:R-:W-:Y:S01]  /*70860*/  SEL R3, RZ, 0x4, P1 ;  /* 0x00000004ff037807 */ /* 0x000fe20000800000 */
[----:B--2---:R-:W-:-:S02]  /*70870*/  IMAD.MOV.U32 R4, RZ, RZ, R163 ;  /* 0x000000ffff047224 */ /* 0x004fc400078e00a3 */
[----:B------:R-:W-:Y:S01]  /*70880*/  IMAD.MOV.U32 R5, RZ, RZ, R162 ;  /* 0x000000ffff057224 */ /* 0x000fe200078e00a2 */
[----:B------:R-:W-:Y:S02]  /*70890*/  SEL R3, R3, RZ, !P0 ;  /* 0x000000ff03037207 */ /* 0x000fe40004000000 */
[----:B------:R-:W-:Y:S02]  /*708a0*/  ISETP.GE.AND P1, PT, R2, UR9, PT ;  /* 0x0000000902007c0c */ /* 0x000fe4000bf26270 */
[----:B------:R1:W-:Y:S01]  /*708b0*/  LDGSTS.E [R0+-0x7fff8], desc[UR48][R4.64], P2 ;  /* 0x8000800004007fae */ /* 0x0003e20009121870 */
[----:B------:R-:W-:Y:S02]  /*708c0*/  ISETP.NE.U32.AND P2, PT, R3, RZ, PT ;  /* 0x000000ff0300720c */ /* 0x000fe40003f45070 */
[----:B------:R-:W-:-:S04]  /*708d0*/  SEL R3, RZ, 0x4, P1 ;  /* 0x00000004ff037807 */ /* 0x000fc80000800000 */
[----:B------:R-:W-:Y:S02]  /*708e0*/  SEL R3, R3, RZ, !P0 ;  /* 0x000000ff03037207 */ /* 0x000fe40004000000 */
[----:B------:R-:W-:Y:S02]  /*708f0*/  IADD3 R195, P4, R195, UR5, RZ ;  /* 0x00000005c3c37c10 */ /* 0x000fe4000ff9e0ff */
[----:B------:R-:W-:Y:S01]  /*70900*/  ISETP.NE.U32.AND P1, PT, R3, RZ, PT ;  /* 0x000000ff0300720c */ /* 0x000fe20003f25070 */
[----:B-1----:R-:W-:Y:S01]  /*70910*/  IMAD.MOV.U32 R5, RZ, RZ, R192 ;  /* 0x000000ffff057224 */ /* 0x002fe200078e00c0 */
[----:B------:R-:W-:Y:S02]  /*70920*/  MOV R4, R193 ;  /* 0x000000c100047202 */ /* 0x000fe40000000f00 */
[----:B------:R-:W-:-:S03]  /*70930*/  IADD3.X R194, R194, UR7, RZ, P4, !PT ;  /* 0x00000007c2c27c10 */ /* 0x000fc6000a7fe4ff */
[----:B------:R1:W-:Y:S01]  /*70940*/  LDGSTS.E [R0+-0x7e000], desc[UR48][R4.64], P2 ;  /* 0x8200000004007fae */ /* 0x0003e20009121870 */
[C---:B------:R-:W-:Y:S02]  /*70950*/  LOP3.LUT R147, R7.reuse, 0x58, RZ, 0xfc, !PT ;  /* 0x0000005807937812 */ /* 0x040fe400078efcff */
[----:B------:R-:W-:Y:S01]  /*70960*/  LOP3.LUT R2, R7, 0x5a, RZ, 0xfc, !PT ;  /* 0x0000005a07027812 */ /* 0x000fe200078efcff */
[----:B-1----:R-:W-:Y:S02]  /*70970*/  IMAD.MOV.U32 R4, RZ, RZ, R195 ;  /* 0x000000ffff047224 */ /* 0x002fe400078e00c3 */
[----:B------:R-:W-:-:S05]  /*70980*/  IMAD.MOV.U32 R5, RZ, RZ, R194 ;  /* 0x000000ffff057224 */ /* 0x000fca00078e00c2 */
[----:B------:R1:W-:Y:S01]  /*70990*/  LDGSTS.E [R0+-0x7dff8], desc[UR48][R4.64], P1 ;  /* 0x8200800004007fae */ /* 0x0003e20008921870 */
[----:B------:R-:W-:-:S03]  /*709a0*/  ISETP.GE.AND P1, PT, R147, UR9, PT ;  /* 0x0000000993007c0c */ /* 0x000fc6000bf26270 */
[----:B------:R2:W-:Y:S01]  /*709b0*/  STL [R1+0x204], R148 ;  /* 0x0002049401007387 */ /* 0x0005e20000100800 */
[----:B------:R-:W-:Y:S02]  /*709c0*/  SEL R3, RZ, 0x4, P1 ;  /* 0x00000004ff037807 */ /* 0x000fe40000800000 */
[----:B------:R-:W-:Y:S01]  /*709d0*/  ISETP.GE.AND P1, PT, R2, UR9, PT ;  /* 0x0000000902007c0c */ /* 0x000fe2000bf26270 */
[----:B------:R-:W3:Y:S04]  /*709e0*/  LDL.LU R149, [R1+0x20c] ;  /* 0x00020c0001957983 */ /* 0x000ee80000300800 */
[----:B------:R-:W4:Y:S04]  /*709f0*/  LDL.LU R2, [R1+0x210] ;  /* 0x0002100001027983 */ /* 0x000f280000300800 */
[----:B--2---:R-:W2:Y:S04]  /*70a00*/  LDL.LU R148, [R1+0x214] ;  /* 0x0002140001947983 */ /* 0x004ea80000300800 */
[----:B------:R-:W2:Y:S01]  /*70a10*/  LDL.LU R147, [R1+0x218] ;  /* 0x0002180001937983 */ /* 0x000ea20000300800 */
[----:B------:R-:W-:-:S02]  /*70a20*/  SEL R3, R3, RZ, !P0 ;  /* 0x000000ff03037207 */ /* 0x000fc40004000000 */
[----:B------:R-:W-:Y:S02]  /*70a30*/  IADD3 R225, P3, R225, UR5, RZ ;  /* 0x00000005e1e17c10 */ /* 0x000fe4000ff7e0ff */
[----:B------:R-:W-:Y:S02]  /*70a40*/  ISETP.NE.U32.AND P2, PT, R3, RZ, PT ;  /* 0x000000ff0300720c */ /* 0x000fe40003f45070 */
[----:B------:R-:W-:Y:S02]  /*70a50*/  SEL R3, RZ, 0x4, P1 ;  /* 0x00000004ff037807 */ /* 0x000fe40000800000 */
[----:B------:R-:W-:Y:S02]  /*70a60*/  IADD3.X R224, R224, UR7, RZ, P3, !PT ;  /* 0x00000007e0e07c10 */ /* 0x000fe40009ffe4ff */
[----:B------:R-:W-:Y:S02]  /*70a70*/  SEL R3, R3, RZ, !P0 ;  /* 0x000000ff03037207 */ /* 0x000fe40004000000 */
[----:B------:R-:W-:-:S02]  /*70a80*/  IADD3 R227, P4, R227, UR5, RZ ;  /* 0x00000005e3e37c10 */ /* 0x000fc4000ff9e0ff */
[----:B------:R-:W-:Y:S01]  /*70a90*/  ISETP.NE.U32.AND P1, PT, R3, RZ, PT ;  /* 0x000000ff0300720c */ /* 0x000fe20003f25070 */
[----:B-1----:R-:W-:Y:S01]  /*70aa0*/  IMAD.MOV.U32 R4, RZ, RZ, R225 ;  /* 0x000000ffff047224 */ /* 0x002fe200078e00e1 */
[----:B------:R-:W-:Y:S01]  /*70ab0*/  IADD3.X R226, R226, UR7, RZ, P4, !PT ;  /* 0x00000007e2e27c10 */ /* 0x000fe2000a7fe4ff */
[----:B------:R-:W-:-:S05]  /*70ac0*/  IMAD.MOV.U32 R5, RZ, RZ, R224 ;  /* 0x000000ffff057224 */ /* 0x000fca00078e00e0 */
[----:B------:R1:W-:Y:S02]  /*70ad0*/  LDGSTS.E [R0+-0x7c000], desc[UR48][R4.64], P2 ;  /* 0x8400000004007fae */ /* 0x0003e40009121870 */
[----:B-1----:R-:W-:Y:S02]  /*70ae0*/  IMAD.MOV.U32 R4, RZ, RZ, R227 ;  /* 0x000000ffff047224 */ /* 0x002fe400078e00e3 */
[----:B------:R-:W-:-:S05]  /*70af0*/  IMAD.MOV.U32 R5, RZ, RZ, R226 ;  /* 0x000000ffff057224 */ /* 0x000fca00078e00e2 */
[----:B------:R1:W-:Y:S01]  /*70b00*/  LDGSTS.E [R0+-0x7bff8], desc[UR48][R4.64], P1 ;  /* 0x8400800004007fae */ /* 0x0003e20008921870 */
[----:B------:R-:W-:Y:S02]  /*70b10*/  LOP3.LUT R151, R7, 0x78, RZ, 0xfc, !PT ;  /* 0x0000007807977812 */ /* 0x000fe400078efcff */
[----:B----4-:R-:W-:-:S04]  /*70b20*/  IADD3 R2, P3, R2, UR5, RZ ;  /* 0x0000000502027c10 */ /* 0x010fc8000ff7e0ff */
[----:B---3--:R-:W-:Y:S01]  /*70b30*/  IADD3.X R149, R149, UR7, RZ, P3, !PT ;  /* 0x0000000795957c10 */ /* 0x008fe20009ffe4ff */
[----:B------:R3:W-:Y:S01]  /*70b40*/  STL [R1+0x210], R2 ;  /* 0x0002100201007387 */ /* 0x0007e20000100800 */
[----:B--2---:R-:W-:-:S03]  /*70b50*/  IADD3 R147, P4, R147, UR5, RZ ;  /* 0x0000000593937c10 */ /* 0x004fc6000ff9e0ff */
[----:B------:R2:W-:Y:S01]  /*70b60*/  STL [R1+0x20c], R149 ;  /* 0x00020c9501007387 */ /* 0x0005e20000100800 */
[----:B-1----:R-:W-:-:S03]  /*70b70*/  MOV R4, R2 ;  /* 0x0000000200047202 */ /* 0x002fc60000000f00 */
[----:B------:R1:W-:Y:S04]  /*70b80*/  STL [R1+0x218], R147 ;  /* 0x0002189301007387 */ /* 0x0003e80000100800 */
[----:B---3--:R-:W3:Y:S01]  /*70b90*/  LDL R2, [R1+0x1918] ;  /* 0x0019180001027983 */ /* 0x008ee20000100800 */
[----:B------:R-:W-:Y:S02]  /*70ba0*/  ISETP.GE.AND P1, PT, R151, UR9, PT ;  /* 0x0000000997007c0c */ /* 0x000fe4000bf26270 */
[----:B------:R-:W-:Y:S02]  /*70bb0*/  LOP3.LUT R150, R7, 0x7a, RZ, 0xfc, !PT ;  /* 0x0000007a07967812 */ /* 0x000fe400078efcff */
[----:B------:R-:W-:Y:S02]  /*70bc0*/  SEL R3, RZ, 0x4, P1 ;  /* 0x00000004ff037807 */ /* 0x000fe40000800000 */
[----:B------:R-:W-:-:S02]  /*70bd0*/  ISETP.GE.AND P1, PT, R150, UR9, PT ;  /* 0x0000000996007c0c */ /* 0x000fc4000bf26270 */
[----:B------:R-:W-:-:S04]  /*70be0*/  SEL R3, R3, RZ, !P0 ;  /* 0x000000ff03037207 */ /* 0x000fc80004000000 */
[----:B------:R-:W-:Y:S02]  /*70bf0*/  ISETP.NE.U32.AND P2, PT, R3, RZ, PT ;  /* 0x000000ff0300720c */ /* 0x000fe40003f45070 */
[----:B------:R-:W-:-:S04]  /*70c00*/  SEL R3, RZ, 0x4, P1 ;  /* 0x00000004ff037807 */ /* 0x000fc80000800000 */
[----:B------:R-:W-:Y:S01]  /*70c10*/  SEL R3, R3, RZ, !P0 ;  /* 0x000000ff03037207 */ /* 0x000fe20004000000 */
[----:B------:R-:W-:-:S03]  /*70c20*/  IMAD.MOV.U32 R5, RZ, RZ, R149 ;  /* 0x000000ffff057224 */ /* 0x000fc600078e0095 */
[----:B------:R-:W-:Y:S02]  /*70c30*/  ISETP.NE.U32.AND P1, PT, R3, RZ, PT ;  /* 0x000000ff0300720c */ /* 0x000fe40003f25070 */
[----:B------:R-:W-:Y:S01]  /*70c40*/  IADD3.X R148, R148, UR7, RZ, P4, !PT ;  /* 0x0000000794947c10 */ /* 0x000fe2000a7fe4ff */
[----:B------:R4:W-:Y:S02]  /*70c50*/  LDGSTS.E [R0+-0x7a000], desc[UR48][R4.64], P2 ;  /* 0x8600000004007fae */ /* 0x0009e40009121870 */
[----:B----4-:R-:W-:Y:S02]  /*70c60*/  IMAD.MOV.U32 R4, RZ, RZ, R147 ;  /* 0x000000ffff047224 */ /* 0x010fe400078e0093 */
[----:B------:R-:W-:-:S06]  /*70c70*/  IMAD.MOV.U32 R5, RZ, RZ, R148 ;  /* 0x000000ffff057224 */ /* 0x000fcc00078e0094 */
[----:B------:R4:W-:Y:S02]  /*70c80*/  LDGSTS.E [R0+-0x79ff8], desc[UR48][R4.64], P1 ;  /* 0x8600800004007fae */ /* 0x0009e40008921870 */
[----:B----4-:R-:W-:-:S04]  /*70c90*/  LOP3.LUT R0, R7, 0x1c, RZ, 0xfc, !PT ;  /* 0x0000001c07007812 */ /* 0x010fc800078efcff */
[----:B------:R-:W-:Y:S02]  /*70ca0*/  ISETP.GE.AND P1, PT, R0, UR9, PT ;  /* 0x0000000900007c0c */ /* 0x000fe4000bf26270 */
[----:B------:R-:W-:-:S04]  /*70cb0*/  LOP3.LUT R0, R7, 0x1e, RZ, 0xfc, !PT ;  /* 0x0000001e07007812 */ /* 0x000fc800078efcff */
[----:B------:R-:W-:-:S04]  /*70cc0*/  ISETP.GE.AND P2, PT, R0, UR9, PT ;  /* 0x0000000900007c0c */ /* 0x000fc8000bf46270 */
[----:B------:R-:W-:-:S04]  /*70cd0*/  SEL R0, RZ, 0x4, P2 ;  /* 0x00000004ff007807 */ /* 0x000fc80001000000 */
[----:B------:R-:W-:-:S04]  /*70ce0*/  SEL R0, R0, RZ, !P0 ;  /* 0x000000ff00007207 */ /* 0x000fc80004000000 */
[----:B------:R-:W-:Y:S01]  /*70cf0*/  ISETP.NE.U32.AND P2, PT, R0, RZ, PT ;  /* 0x000000ff0000720c */ /* 0x000fe20003f45070 */
[----:B------:R-:W-:Y:S01]  /*70d00*/  IMAD.U32 R0, RZ, RZ, UR16 ;  /* 0x00000010ff007e24 */ /* 0x000fe2000f8e00ff */
[----:B------:R-:W-:-:S04]  /*70d10*/  SEL R3, RZ, 0x4, P1 ;  /* 0x00000004ff037807 */ /* 0x000fc80000800000 */
[----:B------:R-:W-:Y:S02]  /*70d20*/  SEL R3, R3, RZ, !P0 ;  /* 0x000000ff03037207 */ /* 0x000fe40004000000 */
[----:B------:R-:W-:Y:S02]  /*70d30*/  IADD3 R165, P3, R165, UR5, RZ ;  /* 0x00000005a5a57c10 */ /* 0x000fe4000ff7e0ff */
[----:B------:R-:W-:Y:S02]  /*70d40*/  ISETP.NE.U32.AND P1, PT, R3, RZ, PT ;  /* 0x000000ff0300720c */ /* 0x000fe40003f25070 */
[----:B------:R-:W-:Y:S01]  /*70d50*/  IADD3.X R164, R164, UR7, RZ, P3, !PT ;  /* 0x00000007a4a47c10 */ /* 0x000fe20009ffe4ff */
[----:B------:R-:W-:-:S04]  /*70d60*/  IMAD.MOV.U32 R4, RZ, RZ, R165 ;  /* 0x000000ffff047224 */ /* 0x000fc800078e00a5 */
[----:B------:R-:W-:Y:S01]  /*70d70*/  IMAD.MOV.U32 R5, RZ, RZ, R164 ;  /* 0x000000ffff057224 */ /* 0x000fe200078e00a4 */
[----:B------:R-:W-:-:S04]  /*70d80*/  IADD3 R167, P4, R167, UR5, RZ ;  /* 0x00000005a7a77c10 */ /* 0x000fc8000ff9e0ff */
[----:B------:R-:W-:Y:S02]  /*70d90*/  IADD3.X R166, R166, UR7, RZ, P4, !PT ;  /* 0x00000007a6a67c10 */ /* 0x000fe4000a7fe4ff */
[----:B------:R-:W-:Y:S02]  /*70da0*/  IADD3 R197, P3, R197, UR5, RZ ;  /* 0x00000005c5c57c10 */ /* 0x000fe4000ff7e0ff */
[----:B------:R-:W-:Y:S02]  /*70db0*/  IADD3 R199, P4, R199, UR5, RZ ;  /* 0x00000005c7c77c10 */ /* 0x000fe4000ff9e0ff */
[----:B------:R-:W-:Y:S02]  /*70dc0*/  IADD3.X R196, R196, UR7, RZ, P3, !PT ;  /* 0x00000007c4c47c10 */ /* 0x000fe40009ffe4ff */
[----:B------:R-:W-:Y:S01]  /*70dd0*/  IADD3.X R198, R198, UR7, RZ, P4, !PT ;  /* 0x00000007c6c67c10 */ /* 0x000fe2000a7fe4ff */
[----:B------:R4:W-:Y:S04]  /*70de0*/  STL [R1+0x214], R148 ;  /* 0x0002149401007387 */ /* 0x0009e80000100800 */
[----:B------:R-:W4:Y:S04]  /*70df0*/  LDL.LU R150, [R1+0x21c] ;  /* 0x00021c0001967983 */ /* 0x000f280000300800 */
[----:B------:R-:W4:Y:S04]  /*70e00*/  LDL.LU R7, [R1+0x220] ;  /* 0x0002200001077983 */ /* 0x000f280000300800 */
[----:B--2---:R-:W2:Y:S01]  /*70e10*/  LDL.LU R149, [R1+0x224] ;  /* 0x0002240001957983 */ /* 0x004ea20000300800 */
[----:B---3--:R-:W-:-:S02]  /*70e20*/  IADD3 R0, R2, 0x200000, R0 ;  /* 0x0020000002007810 */ /* 0x008fc40007ffe000 */
[----:B------:R-:W1:Y:S03]  /*70e30*/  S2R R2, SR_TID.X ;  /* 0x0000000000027919 */ /* 0x000e660000002100 */
[----:B------:R3:W-:Y:S01]  /*70e40*/  LDGSTS.E [R0+-0x80000], desc[UR48][R4.64], P1 ;  /* 0x8000000004007fae */ /* 0x0007e20008921870 */
[--C-:B-1----:R-:W-:Y:S02]  /*70e50*/  SHF.R.U32.HI R147, RZ, 0x6, R2.reuse ;  /* 0x00000006ff937819 */ /* 0x102fe40000011602 */
[----:B------:R-:W-:Y:S02]  /*70e60*/  SHF.R.U32.HI R2, RZ, 0x6, R2 ;  /* 0x00000006ff027819 */ /* 0x000fe40000011602 */
[----:B------:R-:W-:Y:S02]  /*70e70*/  SGXT.U32 R147, R147, 0x1 ;  /* 0x000000019393781a */ /* 0x000fe40000000000 */
[----:B------:R-:W-:-:S02]  /*70e80*/  SGXT.U32 R2, R2, 0x1 ;  /* 0x000000010202781a */ /* 0x000fc40000000000 */
[----:B------:R-:W-:Y:S02]  /*70e90*/  LOP3.LUT R147, R147, 0x3c, RZ, 0xfc, !PT ;  /* 0x0000003c93937812 */ /* 0x000fe400078efcff */
[----:B------:R-:W-:Y:S02]  /*70ea0*/  LOP3.LUT R2, R2, 0x3e, RZ, 0xfc, !PT ;  /* 0x0000003e02027812 */ /* 0x000fe400078efcff */
[----:B------:R-:W-:-:S04]  /*70eb0*/  ISETP.GE.AND P1, PT, R147, UR9, PT ;  /* 0x0000000993007c0c */ /* 0x000fc8000bf26270 */
[----:B------:R-:W-:Y:S02]  /*70ec0*/  SEL R3, RZ, 0x4, P1 ;  /* 0x00000004ff037807 */ /* 0x000fe40000800000 */
[----:B------:R-:W-:Y:S02]  /*70ed0*/  ISETP.GE.AND P1, PT, R2, UR9, PT ;  /* 0x0000000902007c0c */ /* 0x000fe4000bf26270 */
[----:B------:R-:W1:Y:S01]  /*70ee0*/  S2R R2, SR_TID.X ;  /* 0x0000000000027919 */ /* 0x000e620000002100 */
[----:B---3--:R-:W-:Y:S01]  /*70ef0*/  IMAD.MOV.U32 R4, RZ, RZ, R167 ;  /* 0x000000ffff047224 */ /* 0x008fe200078e00a7 */
[----:B------:R-:W-:Y:S02]  /*70f00*/  MOV R5, R166 ;  /* 0x000000a600057202 */ /* 0x000fe40000000f00 */
[----:B------:R-:W-:-:S03]  /*70f10*/  SEL R3, R3, RZ, !P0 ;  /* 0x000000ff03037207 */ /* 0x000fc60004000000 */
[----:B------:R3:W-:Y:S01]  /*70f20*/  LDGSTS.E [R0+-0x7fff8], desc[UR48][R4.64], P2 ;  /* 0x8000800004007fae */ /* 0x0007e20009121870 */
[----:B------:R-:W-:Y:S02]  /*70f30*/  ISETP.NE.U32.AND P2, PT, R3, RZ, PT ;  /* 0x000000ff0300720c */ /* 0x000fe40003f45070 */
[----:B------:R-:W-:-:S04]  /*70f40*/  SEL R3, RZ, 0x4, P1 ;  /* 0x00000004ff037807 */ /* 0x000fc80000800000 */
[----:B------:R-:W-:-:S04]  /*70f50*/  SEL R3, R3, RZ, !P0 ;  /* 0x000000ff03037207 */ /* 0x000fc80004000000 */
[----:B------:R-:W-:Y:S01]  /*70f60*/  ISETP.NE.U32.AND P1, PT, R3, RZ, PT ;  /* 0x000000ff0300720c */ /* 0x000fe20003f25070 */
[----:B---3--:R-:W-:Y:S02]  /*70f70*/  IMAD.MOV.U32 R4, RZ, RZ, R197 ;  /* 0x000000ffff047224 */ /* 0x008fe400078e00c5 */
[----:B------:R-:W-:-:S05]  /*70f80*/  IMAD.MOV.U32 R5, RZ, RZ, R196 ;  /* 0x000000ffff057224 */ /* 0x000fca00078e00c4 */
[----:B------:R3:W-:Y:S01]  /*70f90*/  LDGSTS.E [R0+-0x7e000], desc[UR48][R4.64], P2 ;  /* 0x8200000004007fae */ /* 0x0007e20009121870 */
[----:B-1----:R-:W-:-:S04]  /*70fa0*/  SHF.R.U32.HI R147, RZ, 0x6, R2 ;  /* 0x00000006ff937819 */ /* 0x002fc80000011602 */
[----:B------:R-:W-:Y:S01]  /*70fb0*/  SGXT.U32 R147, R147, 0x1 ;  /* 0x000000019393781a */ /* 0x000fe20000000000 */
[----:B---3--:R-:W-:Y:S02]  /*70fc0*/  IMAD.MOV.U32 R4, RZ, RZ, R199 ;  /* 0x000000ffff047224 */ /* 0x008fe400078e00c7 */
[----:B------:R-:W-:Y:S01]  /*70fd0*/  IMAD.MOV.U32 R5, RZ, RZ, R198 ;  /* 0x000000ffff057224 */ /* 0x000fe200078e00c6 */
[----:B------:R-:W-:-:S04]  /*70fe0*/  LOP3.LUT R147, R147, 0x5c, RZ, 0xfc, !PT ;  /* 0x0000005c93937812 */ /* 0x000fc800078efcff */
[----:B------:R1:W-:Y:S01]  /*70ff0*/  LDGSTS.E [R0+-0x7dff8], desc[UR48][R4.64], P1 ;  /* 0x8200800004007fae */ /* 0x0003e20008921870 */
[----:B------:R-:W-:-:S03]  /*71000*/  ISETP.GE.AND P1, PT, R147, UR9, PT ;  /* 0x0000000993007c0c */ /* 0x000fc6000bf26270 */
[----:B------:R-:W3:Y:S01]  /*71010*/  LDL.LU R147, [R1+0x228] ;  /* 0x0002280001937983 */ /* 0x000ee20000300800 */
[----:B------:R-:W-:-:S04]  /*71020*/  SHF.R.U32.HI R2, RZ, 0x6, R2 ;  /* 0x00000006ff027819 */ /* 0x000fc80000011602 */
[----:B------:R-:W-:-:S04]  /*71030*/  SGXT.U32 R2, R2, 0x1 ;  /* 0x000000010202781a */ /* 0x000fc80000000000 */
[----:B------:R-:W-:Y:S02]  /*71040*/  LOP3.LUT R2, R2, 0x5e, RZ, 0xfc, !PT ;  /* 0x0000005e02027812 */ /* 0x000fe400078efcff */
[----:B------:R-:W-:Y:S02]  /*71050*/  SEL R3, RZ, 0x4, P1 ;  /* 0x00000004ff037807 */ /* 0x000fe40000800000 */
[----:B------:R-:W-:Y:S02]  /*71060*/  ISETP.GE.AND P1, PT, R2, UR9, PT ;  /* 0x0000000902007c0c */ /* 0x000fe4000bf26270 */
[----:B------:R-:W4:Y:S01]  /*71070*/  S2R R2, SR_TID.X ;  /* 0x0000000000027919 */ /* 0x000f220000002100 */
[----:B------:R-:W-:Y:S02]  /*71080*/  SEL R3, R3, RZ, !P0 ;  /* 0x000000ff03037207 */ /* 0x000fe40004000000 */
[----:B------:R-:W-:Y:S02]  /*71090*/  IADD3 R229, P3, R229, UR5, RZ ;  /* 0x00000005e5e57c10 */ /* 0x000fe4000ff7e0ff */
[----:B------:R-:W-:-:S02]  /*710a0*/  ISETP.NE.U32.AND P2, PT, R3, RZ, PT ;  /* 0x000000ff0300720c */ /* 0x000fc40003f45070 */
[----:B------:R-:W-:Y:S02]  /*710b0*/  SEL R3, RZ, 0x4, P1 ;  /* 0x00000004ff037807 */ /* 0x000fe40000800000 */
[----:B------:R-:W-:Y:S02]  /*710c0*/  IADD3.X R228, R228, UR7, RZ, P3, !PT ;  /* 0x00000007e4e47c10 */ /* 0x000fe40009ffe4ff */
[----:B------:R-:W-:Y:S02]  /*710d0*/  SEL R3, R3, RZ, !P0 ;  /* 0x000000ff03037207 */ /* 0x000fe40004000000 */
[----:B------:R-:W-:Y:S02]  /*710e0*/  IADD3 R231, P4, R231, UR5, RZ ;  /* 0x00000005e7e77c10 */ /* 0x000fe4000ff9e0ff */
[----:B------:R-:W-:Y:S01]  /*710f0*/  ISETP.NE.U32.AND P1, PT, R3, RZ, PT ;  /* 0x000000ff0300720c */ /* 0x000fe20003f25070 */
[----:B-1----:R-:W-:Y:S02]  /*71100*/  IMAD.MOV.U32 R4, RZ, RZ, R229 ;  /* 0x000000ffff047224 */ /* 0x002fe400078e00e5 */
[----:B------:R-:W-:Y:S01]  /*71110*/  IMAD.MOV.U32 R5, RZ, RZ, R228 ;  /* 0x000000ffff057224 */ /* 0x000fe200078e00e4 */
[----:B------:R-:W-:-:S04]  /*71120*/  IADD3.X R230, R230, UR7, RZ, P4, !PT ;  /* 0x00000007e6e67c10 */ /* 0x000fc8000a7fe4ff */
[----:B------:R1:W-:Y:S01]  /*71130*/  LDGSTS.E [R0+-0x7c000], desc[UR48][R4.64], P2 ;  /* 0x8400000004007fae */ /* 0x0003e20009121870 */
[----:B----4-:R-:W-:-:S04]  /*71140*/  SHF.R.U32.HI R148, RZ, 0x6, R2 ;  /* 0x00000006ff947819 */ /* 0x010fc80000011602 */
[----:B------:R-:W-:Y:S01]  /*71150*/  SGXT.U32 R148, R148, 0x1 ;  /* 0x000000019494781a */ /* 0x000fe20000000000 */
[----:B-1----:R-:W-:Y:S01]  /*71160*/  IMAD.MOV.U32 R4, RZ, RZ, R231 ;  /* 0x000000ffff047224 */ /* 0x002fe200078e00e7 */
[----:B------:R-:W-:Y:S02]  /*71170*/  MOV R5, R230 ;  /* 0x000000e600057202 */ /* 0x000fe40000000f00 */
[----:B------:R-:W-:Y:S02]  /*71180*/  LOP3.LUT R148, R148, 0x7c, RZ, 0xfc, !PT ;  /* 0x0000007c94947812 */ /* 0x000fe400078efcff */
[----:B------:R-:W-:Y:S01]  /*71190*/  SHF.R.U32.HI R2, RZ, 0x6, R2 ;  /* 0x00000006ff027819 */ /* 0x000fe20000011602 */
[----:B------:R1:W-:Y:S01]  /*711a0*/  LDGSTS.E [R0+-0x7bff8], desc[UR48][R4.64], P1 ;  /* 0x8400800004007fae */ /* 0x0003e20008921870 */
[----:B------:R-:W-:Y:S02]  /*711b0*/  ISETP.GE.AND P1, PT, R148, UR9, PT ;  /* 0x0000000994007c0c */ /* 0x000fe4000bf26270 */
[----:B------:R-:W-:-:S02]  /*711c0*/  SGXT.U32 R2, R2, 0x1 ;  /* 0x000000010202781a */ /* 0x000fc40000000000 */
[----:B------:R-:W-:Y:S02]  /*711d0*/  SEL R3, RZ, 0x4, P1 ;  /* 0x00000004ff037807 */ /* 0x000fe40000800000 */
[----:B------:R-:W-:Y:S02]  /*711e0*/  LOP3.LUT R2, R2, 0x7e, RZ, 0xfc, !PT ;  /* 0x0000007e02027812 */ /* 0x000fe400078efcff */
[----:B------:R-:W-:Y:S02]  /*711f0*/  SEL R3, R3, RZ, !P0 ;  /* 0x000000ff03037207 */ /* 0x000fe40004000000 */
[----:B------:R-:W-:Y:S02]  /*71200*/  ISETP.GE.AND P1, PT, R2, UR9, PT ;  /* 0x0000000902007c0c */ /* 0x000fe4000bf26270 */
[----:B------:R-:W-:Y:S01]  /*71210*/  ISETP.NE.U32.AND P2, PT, R3, RZ, PT ;  /* 0x000000ff0300720c */ /* 0x000fe20003f45070 */
[----:B------:R-:W4:Y:S01]  /*71220*/  LDL.LU R2, [R1+0x230] ;  /* 0x0002300001027983 */ /* 0x000f220000300800 */
[----:B------:R-:W-:-:S02]  /*71230*/  IADD3 R7, P3, R7, UR5, RZ ;  /* 0x0000000507077c10 */ /* 0x000fc4000ff7e0ff */
[----:B------:R-:W-:Y:S01]  /*71240*/  SEL R3, RZ, 0x4, P1 ;  /* 0x00000004ff037807 */ /* 0x000fe20000800000 */
[----:B------:R-:W4:Y:S01]  /*71250*/  LDL.LU R148, [R1+0x270] ;  /* 0x0002700001947983 */ /* 0x000f220000300800 */
[----:B------:R-:W-:Y:S02]  /*71260*/  IADD3.X R150, R150, UR7, RZ, P3, !PT ;  /* 0x0000000796967c10 */ /* 0x000fe40009ffe4ff */
[----:B------:R-:W-:Y:S01]  /*71270*/  SEL R3, R3, RZ, !P0 ;  /* 0x000000ff03037207 */ /* 0x000fe20004000000 */
[----:B------:R-:W-:Y:S03]  /*71280*/  STL [R1+0x220], R7 ;  /* 0x0002200701007387 */ /* 0x000fe60000100800 */
[----:B------:R-:W-:Y:S01]  /*71290*/  ISETP.NE.U32.AND P1, PT, R3, RZ, PT ;  /* 0x000000ff0300720c */ /* 0x000fe20003f25070 */
[----:B------:R1:W-:Y:S01]  /*712a0*/  STL [R1+0x21c], R150 ;  /* 0x00021c9601007387 */ /* 0x0003e20000100800 */
[----:B---3--:R-:W-:-:S04]  /*712b0*/  IADD3 R147, P4, R147, UR5, RZ ;  /* 0x0000000593937c10 */ /* 0x008fc8000ff9e0ff */
[----:B--2---:R-:W-:Y:S01]  /*712c0*/  IADD3.X R149, R149, UR7, RZ, P4, !PT ;  /* 0x0000000795957c10 */ /* 0x004fe2000a7fe4ff */
[----:B------:R-:W-:Y:S04]  /*712d0*/  STL [R1+0x228], R147 ;  /* 0x0002289301007387 */ /* 0x000fe80000100800 */
[----:B------:R-:W2:Y:S04]  /*712e0*/  LDL.LU R3, [R1+0x22c] ;  /* 0x00022c0001037983 */ /* 0x000ea80000300800 */
[----:B------:R3:W-:Y:S04]  /*712f0*/  STL [R1+0x224], R149 ;  /* 0x0002249501007387 */ /* 0x0007e80000100800 */
[----:B------:R-:W2:Y:S01]  /*71300*/  LDL.LU R151, [R1+0x26c] ;  /* 0x00026c0001977983 */ /* 0x000ea20000300800 */
[----:B-1----:R-:W-:-:S02]  /*71310*/  IMAD.MOV.U32 R5, RZ, RZ, R150 ;  /* 0x000000ffff057224 */ /* 0x002fc400078e0096 */
[----:B------:R-:W1:Y:S01]  /*71320*/  S2R R150, SR_TID.X ;  /* 0x0000000000967919 */ /* 0x000e620000002100 */
[----:B------:R-:W-:-:S05]  /*71330*/  IMAD.MOV.U32 R4, RZ, RZ, R7 ;  /* 0x000000ffff047224 */ /* 0x000fca00078e0007 */
[----:B------:R3:W-:Y:S02]  /*71340*/  LDGSTS.E [R0+-0x7a000], desc[UR48][R4.64], P2 ;  /* 0x8600000004007fae */ /* 0x0007e40009121870 */
[----:B---3--:R-:W-:Y:S02]  /*71350*/  IMAD.MOV.U32 R4, RZ, RZ, R147 ;  /* 0x000000ffff047224 */ /* 0x008fe400078e0093 */
[----:B------:R-:W-:Y:S02]  /*71360*/  IMAD.MOV.U32 R5, RZ, RZ, R149 ;  /* 0x000000ffff057224 */ /* 0x000fe400078e0095 */
[----:B------:R-:W3:Y:S04]  /*71370*/  LDL.LU R149, [R1+0x2ac] ;  /* 0x0002ac0001957983 */ /* 0x000ee80000300800 */
[----:B------:R1:W-:Y:S04]  /*71380*/  LDGSTS.E [R0+-0x79ff8], desc[UR48][R4.64], P1 ;  /* 0x8600800004007fae */ /* 0x0003e80008921870 */
[----:B------:R-:W0:Y:S01]  /*71390*/  LDGDEPBAR ;  /* 0x00000000000079af */ /* 0x000e220000000000 */
[----:B-1----:R-:W-:-:S04]  /*713a0*/  LOP3.LUT R7, R150, 0x7f, RZ, 0xc0, !PT ;  /* 0x0000007f96077812 */ /* 0x002fc800078ec0ff */
[----:B------:R-:W-:Y:S02]  /*713b0*/  ISETP.GE.AND P1, PT, R7, UR9, PT ;  /* 0x0000000907007c0c */ /* 0x000fe4000bf26270 */
[----:B------:R-:W3:Y:S04]  /*713c0*/  LDL.LU R7, [R1+0x2b0] ;  /* 0x0002b00001077983 */ /* 0x000ee80000300800 */
[----:B------:R-:W3:Y:S04]  /*713d0*/  LDL.LU R150, [R1+0x2ec] ;  /* 0x0002ec0001967983 */ /* 0x000ee80000300800 */
[----:B------:R-:W3:Y:S01]  /*713e0*/  LDL.LU R147, [R1+0x2f0] ;  /* 0x0002f00001937983 */ /* 0x000ee20000300800 */
[----:B------:R-:W-:-:S04]  /*713f0*/  SEL R0, RZ, 0x4, P1 ;  /* 0x00000004ff007807 */ /* 0x000fc80000800000 */
[----:B------:R-:W-:Y:S02]  /*71400*/  SEL R0, R0, RZ, !P0 ;  /* 0x000000ff00007207 */ /* 0x000fe40004000000 */
[----:B----4-:R-:W-:Y:S02]  /*71410*/  IADD3 R2, P1, R2, UR6, RZ ;  /* 0x0000000602027c10 */ /* 0x010fe4000ff3e0ff */
[----:B------:R-:W-:Y:S01]  /*71420*/  ISETP.NE.U32.AND P0, PT, R0, RZ, PT ;  /* 0x000000ff0000720c */ /* 0x000fe20003f05070 */
[----:B------:R-:W-:Y:S01]  /*71430*/  ULEA UR9, UR8, UR60, 0x12 ;  /* 0x0000003c08097291 */ /* 0x000fe2000f8e903f */
[----:B------:R-:W-:Y:S01]  /*71440*/  IADD3 R148, P2, R148, UR6, RZ ;  /* 0x0000000694947c10 */ /* 0x000fe2000ff5e0ff */
[----:B------:R1:W-:Y:S01]  /*71450*/  STL [R1+0x230], R2 ;  /* 0x0002300201007387 */ /* 0x0003e20000100800 */
[----:B------:R-:W-:-:S03]  /*71460*/  IMAD.MOV.U32 R4, RZ, RZ, R2 ;  /* 0x000000ffff047224 */ /* 0x000fc600078e0002 */
[----:B------:R-:W-:Y:S01]  /*71470*/  VIADD R0, R6, UR9 ;  /* 0x0000000906007c36 */ /* 0x000fe20008000000 */
[----:B--2---:R-:W-:-:S05]  /*71480*/  IADD3.X R3, R3, UR50, RZ, P1, !PT ;  /* 0x0000003203037c10 */ /* 0x004fca0008ffe4ff */
[----:B------:R2:W-:Y:S01]  /*71490*/  STL [R1+0x22c], R3 ;  /* 0x00022c0301007387 */ /* 0x0005e20000100800 */
[----:B------:R-:W-:Y:S01]  /*714a0*/  IADD3.X R151, R151, UR50, RZ, P2, !PT ;  /* 0x0000003297977c10 */ /* 0x000fe200097fe4ff */
[----:B------:R-:W-:Y:S02]  /*714b0*/  IMAD.MOV.U32 R5, RZ, RZ, R3 ;  /* 0x000000ffff057224 */ /* 0x000fe400078e0003 */
[----:B------:R4:W-:Y:S04]  /*714c0*/  STL [R1+0x270], R148 ;  /* 0x0002709401007387 */ /* 0x0009e80000100800 */
[----:B------:R4:W-:Y:S04]  /*714d0*/  STL [R1+0x26c], R151 ;  /* 0x00026c9701007387 */ /* 0x0009e80000100800 */
[----:B-1----:R-:W3:Y:S04]  /*714e0*/  LDL.LU R2, [R1+0x330] ;  /* 0x0003300001027983 */ /* 0x002ee80000300800 */
[----:B------:R1:W-:Y:S04]  /*714f0*/  LDGSTS.E [R0], desc[UR48][R4.64], P0 ;  /* 0x0000000004007fae */ /* 0x0003e80008121870 */
[----:B--2---:R-:W2:Y:S01]  /*71500*/  LDL.LU R3, [R1+0x370] ;  /* 0x0003700001037983 */ /* 0x004ea20000300800 */
[----:B-1----:R-:W-:-:S03]  /*71510*/  MOV R4, R148 ;  /* 0x0000009400047202 */ /* 0x002fc60000000f00 */
[----:B----4-:R-:W4:Y:S01]  /*71520*/  LDL.LU R148, [R1+0x32c] ;  /* 0x00032c0001947983 */ /* 0x010f220000300800 */
[----:B------:R-:W-:-:S03]  /*71530*/  IMAD.MOV.U32 R5, RZ, RZ, R151 ;  /* 0x000000ffff057224 */ /* 0x000fc600078e0097 */
[----:B------:R-:W4:Y:S04]  /*71540*/  LDL.LU R151, [R1+0x36c] ;  /* 0x00036c0001977983 */ /* 0x000f280000300800 */
[----:B------:R1:W-:Y:S01]  /*71550*/  LDGSTS.E [R0+0x400], desc[UR48][R4.64], P0 ;  /* 0x0040000004007fae */ /* 0x0003e20008121870 */
[----:B---3--:R-:W-:-:S04]  /*71560*/  IADD3 R7, P1, R7, UR6, RZ ;  /* 0x0000000607077c10 */ /* 0x008fc8000ff3e0ff */
[----:B------:R-:W-:Y:S02]  /*71570*/  IADD3.X R149, R149, UR50, RZ, P1, !PT ;  /* 0x0000003295957c10 */ /* 0x000fe40008ffe4ff */
[----:B------:R-:W-:Y:S01]  /*71580*/  IADD3 R147, P2, R147, UR6, RZ ;  /* 0x0000000693937c10 */ /* 0x000fe2000ff5e0ff */
[----:B------:R3:W-:Y:S01]  /*71590*/  STL [R1+0x2b0], R7 ;  /* 0x0002b00701007387 */ /* 0x0007e20000100800 */
[----:B-1----:R-:W-:Y:S02]  /*715a0*/  IMAD.MOV.U32 R4, RZ, RZ, R7 ;  /* 0x000000ffff047224 */ /* 0x002fe400078e0007 */
[----:B------:R-:W-:Y:S01]  /*715b0*/  IADD3.X R150, R150, UR50, RZ, P2, !PT ;  /* 0x0000003296967c10 */ /* 0x000fe200097fe4ff */
[----:B------:R-:W-:Y:S01]  /*715c0*/  IMAD.MOV.U32 R5, RZ, RZ, R149 ;  /* 0x000000ffff057224 */ /* 0x000fe200078e0095 */
[----:B------:R1:W-:Y:S04]  /*715d0*/  STL [R1+0x2ac], R149 ;  /* 0x0002ac9501007387 */ /* 0x0003e80000100800 */
[----:B------:R1:W-:Y:S04]  /*715e0*/  STL [R1+0x2f0], R147 ;  /* 0x0002f09301007387 */ /* 0x0003e80000100800 */
[----:B---3--:R-:W3:Y:S04]  /*715f0*/  LDL.LU R7, [R1+0x3b0] ;  /* 0x0003b00001077983 */ /* 0x008ee80000300800 */
[----:B------:R1:W-:Y:S04]  /*71600*/  STL [R1+0x2ec], R150 ;  /* 0x0002ec9601007387 */ /* 0x0003e80000100800 */
[----:B------:R1:W-:Y:S04]  /*71610*/  LDGSTS.E [R0+0x800], desc[UR48][R4.64], P0 ;  /* 0x0080000004007fae */ /* 0x0003e80008121870 */
[----:B-1----:R-:W3:Y:S01]  /*71620*/  LDL.LU R149, [R1+0x3f0] ;  /* 0x0003f00001957983 */ /* 0x002ee20000300800 */
[----:B------:R-:W-:-:S03]  /*71630*/  IMAD.MOV.U32 R4, RZ, RZ, R147 ;  /* 0x000000ffff047224 */ /* 0x000fc600078e0093 */
[----:B------:R-:W3:Y:S01]  /*71640*/  LDL.LU R147, [R1+0x3ac] ;  /* 0x0003ac0001937983 */ /* 0x000ee20000300800 */
[----:B------:R-:W-:-:S03]  /*71650*/  IMAD.MOV.U32 R5, RZ, RZ, R150 ;  /* 0x000000ffff057224 */ /* 0x000fc600078e0096 */
[----:B------:R-:W3:Y:S04]  /*71660*/  LDL.LU R150, [R1+0x3ec] ;  /* 0x0003ec0001967983 */ /* 0x000ee80000300800 */
[----:B------:R1:W-:Y:S01]  /*71670*/  LDGSTS.E [R0+0xc00], desc[UR48][R4.64], P0 ;  /* 0x00c0000004007fae */ /* 0x0003e20008121870 */
[----:B------:R-:W-:Y:S02]  /*71680*/  IADD3 R2, P1, R2, UR6, RZ ;  /* 0x0000000602027c10 */ /* 0x000fe4000ff3e0ff */
[----:B--2---:R-:W-:-:S03]  /*71690*/  IADD3 R3, P2, R3, UR6, RZ ;  /* 0x0000000603037c10 */ /* 0x004fc6000ff5e0ff */
[----:B------:R2:W-:Y:S01]  /*716a0*/  STL [R1+0x330], R2 ;  /* 0x0003300201007387 */ /* 0x0005e20000100800 */
[----:B-1----:R-:W-:Y:S01]  /*716b0*/  IMAD.MOV.U32 R4, RZ, RZ, R2 ;  /* 0x000000ffff047224 */ /* 0x002fe200078e0002 */
[----:B----4-:R-:W-:Y:S02]  /*716c0*/  IADD3.X R148, R148, UR50, RZ, P1, !PT ;  /* 0x0000003294947c10 */ /* 0x010fe40008ffe4ff */
[----:B------:R-:W-:-:S03]  /*716d0*/  IADD3.X R151, R151, UR50, RZ, P2, !PT ;  /* 0x0000003297977c10 */ /* 0x000fc600097fe4ff */
[----:B------:R-:W-:Y:S01]  /*716e0*/  IMAD.MOV.U32 R5, RZ, RZ, R148 ;  /* 0x000000ffff057224 */ /* 0x000fe200078e0094 */
[----:B------:R1:W-:Y:S04]  /*716f0*/  STL [R1+0x32c], R148 ;  /* 0x00032c9401007387 */ /* 0x0003e80000100800 */
[----:B------:R4:W-:Y:S04]  /*71700*/  STL [R1+0x370], R3 ;  /* 0x0003700301007387 */ /* 0x0009e80000100800 */
[----:B--2---:R-:W2:Y:S04]  /*71710*/  LDL.LU R2, [R1+0x430] ;  /* 0x0004300001027983 */ /* 0x004ea80000300800 */
[----:B------:R4:W-:Y:S04]  /*71720*/  STL [R1+0x36c], R151 ;  /* 0x00036c9701007387 */ /* 0x0009e80000100800 */
[----:B------:R4:W-:Y:S04]  /*71730*/  LDGSTS.E [R0+0x1000], desc[UR48][R4.64], P0 ;  /* 0x0100000004007fae */ /* 0x0009e80008121870 */
[----:B-1----:R-:W2:Y:S01]  /*71740*/  LDL.LU R148, [R1+0x470] ;  /* 0x0004700001947983 */ /* 0x002ea20000300800 */
[----:B----4-:R-:W-:-:S03]  /*71750*/  MOV R4, R3 ;  /* 0x0000000300047202 */ /* 0x010fc60000000f00 */
[----:B------:R-:W4:Y:S01]  /*71760*/  LDL.LU R3, [R1+0x42c] ;  /* 0x00042c0001037983 */ /* 0x000f220000300800 */
[----:B------:R-:W-:-:S03]  /*71770*/  IMAD.MOV.U32 R5, RZ, RZ, R151 ;  /* 0x000000ffff057224 */ /* 0x000fc600078e0097 */
[----:B------:R-:W4:Y:S01]  /*71780*/  LDL.LU R151, [R1+0x46c] ;  /* 0x00046c0001977983 */ /* 0x000f220000300800 */
[----:B---3--:R-:W-:-:S03]  /*71790*/  IADD3 R7, P1, R7, UR6, RZ ;  /* 0x0000000607077c10 */ /* 0x008fc6000ff3e0ff */
[----:B------:R1:W-:Y:S01]  /*717a0*/  LDGSTS.E [R0+0x1400], desc[UR48][R4.64], P0 ;  /* 0x0140000004007fae */ /* 0x0003e20008121870 */
[----:B------:R-:W-:-:S03]  /*717b0*/  IADD3 R149, P2, R149, UR6, RZ ;  /* 0x0000000695957c10 */ /* 0x000fc6000ff5e0ff */
[----:B------:R3:W-:Y:S01]  /*717c0*/  STL [R1+0x3b0], R7 ;  /* 0x0003b00701007387 */ /* 0x0007e20000100800 */
[----:B------:R-:W-:Y:S01]  /*717d0*/  IADD3.X R147, R147, UR50, RZ, P1, !PT ;  /* 0x0000003293937c10 */ /* 0x000fe20008ffe4ff */
[----:B-1----:R-:W-:Y:S01]  /*717e0*/  IMAD.MOV.U32 R4, RZ, RZ, R7 ;  /* 0x000000ffff047224 */ /* 0x002fe200078e0007 */
[----:B------:R-:W-:-:S03]  /*717f0*/  IADD3.X R150, R150, UR50, RZ, P2, !PT ;  /* 0x0000003296967c10 */ /* 0x000fc600097fe4ff */
        /* <DEDUP_REMOVED lines=12> */
[----:B--2---:R-:W-:-:S05]  /*718c0*/  IADD3 R2, P1, R2, UR6, RZ ;  /* 0x0000000602027c10 */ /* 0x004fca000ff3e0ff */
[----:B------:R2:W-:Y:S01]  /*718d0*/  STL [R1+0x430], R2 ;  /* 0x0004300201007387 */ /* 0x0005e20000100800 */
[----:B-1----:R-:W-:Y:S01]  /*718e0*/  IMAD.MOV.U32 R4, RZ, RZ, R2 ;  /* 0x000000ffff047224 */ /* 0x002fe200078e0002 */
[----:B------:R-:W-:Y:S02]  /*718f0*/  IADD3 R148, P2, R148, UR6, RZ ;  /* 0x0000000694947c10 */ /* 0x000fe4000ff5e0ff */
        /* <DEDUP_REMOVED lines=448> */
[----:B------:R-:W-:Y:S01]  /*73500*/  STL [R1+0x10b0], R7 ;  /* 0x0010b00701007387 */ /* 0x000fe20000100800 */
[----:B------:R-:W-:Y:S01]  /*73510*/  IADD3.X R149, R149, UR50, RZ, P1, !PT ;  /* 0x0000003295957c10 */ /* 0x000fe20008ffe4ff */
[----:B-1----:R-:W-:Y:S01]  /*73520*/  IMAD.MOV.U32 R4, RZ, RZ, R7 ;  /* 0x000000ffff047224 */ /* 0x002fe200078e0007 */
[----:B------:R-:W-:-:S03]  /*73530*/  IADD3.X R150, R150, UR50, RZ, P2, !PT ;  /* 0x0000003296967c10 */ /* 0x000fc600097fe4ff */
[----:B------:R-:W-:Y:S01]  /*73540*/  IMAD.MOV.U32 R5, RZ, RZ, R149 ;  /* 0x000000ffff057224 */ /* 0x000fe200078e0095 */
[----:B------:R1:W-:Y:S04]  /*73550*/  STL [R1+0x10ac], R149 ;  /* 0x0010ac9501007387 */ /* 0x0003e80000100800 */
[----:B------:R-:W-:Y:S04]  /*73560*/  STL [R1+0x10f0], R147 ;  /* 0x0010f09301007387 */ /* 0x000fe80000100800 */
[----:B------:R3:W-:Y:S04]  /*73570*/  LDGSTS.E [R0+0x26800], desc[UR48][R4.64], P0 ;  /* 0x2680000004007fae */ /* 0x0007e80008121870 */
[----:B-1----:R-:W4:Y:S04]  /*73580*/  LDL.LU R149, [R1+0x11b0] ;  /* 0x0011b00001957983 */ /* 0x002f280000300800 */
[----:B------:R1:W-:Y:S04]  /*73590*/  STL [R1+0x10ec], R150 ;  /* 0x0010ec9601007387 */ /* 0x0003e80000100800 */
[----:B------:R-:W4:Y:S01]  /*735a0*/  LDL.LU R7, [R1+0x11f0] ;  /* 0x0011f00001077983 */ /* 0x000f220000300800 */
[----:B---3--:R-:W-:-:S03]  /*735b0*/  IMAD.MOV.U32 R5, RZ, RZ, R150 ;  /* 0x000000ffff057224 */ /* 0x008fc600078e0096 */
[----:B-1----:R-:W3:Y:S01]  /*735c0*/  LDL.LU R150, [R1+0x11ac] ;  /* 0x0011ac0001967983 */ /* 0x002ee20000300800 */
        /* <DEDUP_REMOVED lines=14> */
[----:B-1----:R-:W2:Y:S04]  /*736b0*/  LDL.LU R148, [R1+0x278] ;  /* 0x0002780001947983 */ /* 0x002ea80000300800 */
[----:B------:R1:W-:Y:S02]  /*736c0*/  LDGSTS.E [R0+0x27000], desc[UR48][R4.64], P0 ;  /* 0x2700000004007fae */ /* 0x0003e40008121870 */
[----:B-1----:R-:W-:Y:S01]  /*736d0*/  MOV R4, R3 ;  /* 0x0000000300047202 */ /* 0x002fe20000000f00 */
[----:B------:R-:W-:Y:S01]  /*736e0*/  IMAD.MOV.U32 R5, RZ, RZ, R151 ;  /* 0x000000ffff057224 */ /* 0x000fe200078e0097 */
[----:B----4-:R-:W4:Y:S04]  /*736f0*/  LDL.LU R3, [R1+0x234] ;  /* 0x0002340001037983 */ /* 0x010f280000300800 */
[----:B------:R-:W4:Y:S01]  /*73700*/  LDL.LU R151, [R1+0x274] ;  /* 0x0002740001977983 */ /* 0x000f220000300800 */
[----:B------:R-:W-:-:S02]  /*73710*/  IADD3 R149, P1, R149, UR6, RZ ;  /* 0x0000000695957c10 */ /* 0x000fc4000ff3e0ff */
[----:B------:R-:W-:Y:S01]  /*73720*/  IADD3 R7, P2, R7, UR6, RZ ;  /* 0x0000000607077c10 */ /* 0x000fe2000ff5e0ff */
[----:B------:R1:W-:Y:S01]  /*73730*/  LDGSTS.E [R0+0x27400], desc[UR48][R4.64], P0 ;  /* 0x2740000004007fae */ /* 0x0003e20008121870 */
[----:B---3--:R-:W-:-:S03]  /*73740*/  IADD3.X R150, R150, UR50, RZ, P1, !PT ;  /* 0x0000003296967c10 */ /* 0x008fc60008ffe4ff */
[----:B------:R3:W-:Y:S01]  /*73750*/  STL [R1+0x11b0], R149 ;  /* 0x0011b09501007387 */ /* 0x0007e20000100800 */
[----:B------:R-:W-:Y:S01]  /*73760*/  IADD3.X R147, R147, UR50, RZ, P2, !PT ;  /* 0x0000003293937c10 */ /* 0x000fe200097fe4ff */
[----:B-1----:R-:W-:Y:S02]  /*73770*/  IMAD.MOV.U32 R4, RZ, RZ, R149 ;  /* 0x000000ffff047224 */ /* 0x002fe400078e0095 */
[----:B------:R-:W-:Y:S01]  /*73780*/  IMAD.MOV.U32 R5, RZ, RZ, R150 ;  /* 0x000000ffff057224 */ /* 0x000fe200078e0096 */
[----:B------:R-:W-:Y:S04]  /*73790*/  STL [R1+0x11ac], R150 ;  /* 0x0011ac9601007387 */ /* 0x000fe80000100800 */
[----:B------:R1:W-:Y:S04]  /*737a0*/  STL [R1+0x11f0], R7 ;  /* 0x0011f00701007387 */ /* 0x0003e80000100800 */
[----:B------:R1:W-:Y:S04]  /*737b0*/  LDGSTS.E [R0+0x27800], desc[UR48][R4.64], P0 ;  /* 0x2780000004007fae */ /* 0x0003e80008121870 */
[----:B------:R1:W-:Y:S04]  /*737c0*/  STL [R1+0x11ec], R147 ;  /* 0x0011ec9301007387 */ /* 0x0003e80000100800 */
[----:B---3--:R-:W3:Y:S01]  /*737d0*/  LDL.LU R149, [R1+0x2b4] ;  /* 0x0002b40001957983 */ /* 0x008ee20000300800 */
[----:B-1----:R-:W-:-:S03]  /*737e0*/  IMAD.MOV.U32 R4, RZ, RZ, R7 ;  /* 0x000000ffff047224 */ /* 0x002fc600078e0007 */
[----:B------:R-:W3:Y:S01]  /*737f0*/  LDL.LU R7, [R1+0x2b8] ;  /* 0x0002b80001077983 */ /* 0x000ee20000300800 */
[----:B------:R-:W-:-:S03]  /*73800*/  IMAD.MOV.U32 R5, RZ, RZ, R147 ;  /* 0x000000ffff057224 */ /* 0x000fc600078e0093 */
[----:B------:R-:W3:Y:S04]  /*73810*/  LDL.LU R150, [R1+0x2f4] ;  /* 0x0002f40001967983 */ /* 0x000ee80000300800 */
[----:B------:R-:W3:Y:S04]  /*73820*/  LDL.LU R147, [R1+0x2f8] ;  /* 0x0002f80001937983 */ /* 0x000ee80000300800 */
[----:B------:R1:W-:Y:S02]  /*73830*/  LDGSTS.E [R0+0x27c00], desc[UR48][R4.64], P0 ;  /* 0x27c0000004007fae */ /* 0x0003e40008121870 */
[----:B-1----:R-:W-:-:S05]  /*73840*/  LOP3.LUT R5, R6, 0x10, RZ, 0x3c, !PT ;  /* 0x0000001006057812 */ /* 0x002fca00078e3cff */
[----:B------:R-:W-:Y:S01]  /*73850*/  VIADD R0, R5, UR9 ;  /* 0x0000000905007c36 */ /* 0x000fe20008000000 */
[----:B--2---:R-:W-:Y:S02]  /*73860*/  IADD3 R2, P1, R2, UR6, RZ ;  /* 0x0000000602027c10 */ /* 0x004fe4000ff3e0ff */
[----:B------:R-:W-:-:S03]  /*73870*/  IADD3 R148, P2, R148, UR6, RZ ;  /* 0x0000000694947c10 */ /* 0x000fc6000ff5e0ff */
[----:B------:R1:W-:Y:S01]  /*73880*/  STL [R1+0x238], R2 ;  /* 0x0002380201007387 */ /* 0x0003e20000100800 */
[----:B------:R-:W-:Y:S01]  /*73890*/  IMAD.MOV.U32 R4, RZ, RZ, R2 ;  /* 0x000000ffff047224 */ /* 0x000fe200078e0002 */
[----:B----4-:R-:W-:Y:S02]  /*738a0*/  IADD3.X R3, R3, UR50, RZ, P1, !PT ;  /* 0x0000003203037c10 */ /* 0x010fe40008ffe4ff */
[----:B------:R-:W-:-:S03]  /*738b0*/  IADD3.X R151, R151, UR50, RZ, P2, !PT ;  /* 0x0000003297977c10 */ /* 0x000fc600097fe4ff */
[----:B------:R2:W-:Y:S01]  /*738c0*/  STL [R1+0x234], R3 ;  /* 0x0002340301007387 */ /* 0x0005e20000100800 */
[----:B------:R-:W-:-:S03]  /*738d0*/  MOV R5, R3 ;  /* 0x0000000300057202 */ /* 0x000fc60000000f00 */
[----:B------:R4:W-:Y:S04]  /*738e0*/  STL [R1+0x278], R148 ;  /* 0x0002789401007387 */ /* 0x0009e80000100800 */
[----:B------:R4:W-:Y:S04]  /*738f0*/  STL [R1+0x274], R151 ;  /* 0x0002749701007387 */ /* 0x0009e80000100800 */
[----:B-1----:R-:W3:Y:S04]  /*73900*/  LDL.LU R2, [R1+0x338] ;  /* 0x0003380001027983 */ /* 0x002ee80000300800 */
[----:B------:R1:W-:Y:S04]  /*73910*/  LDGSTS.E [R0+0x80], desc[UR48][R4.64], P0 ;  /* 0x0008000004007fae */ /* 0x0003e80008121870 */
[----:B--2---:R-:W2:Y:S01]  /*73920*/  LDL.LU R3, [R1+0x378] ;  /* 0x0003780001037983 */ /* 0x004ea20000300800 */
[----:B-1----:R-:W-:-:S03]  /*73930*/  IMAD.MOV.U32 R4, RZ, RZ, R148 ;  /* 0x000000ffff047224 */ /* 0x002fc600078e0094 */
        /* <DEDUP_REMOVED lines=28> */
[----:B------:R1:W-:Y:S01]  /*73b00*/  STL [R1+0x334], R148 ;  /* 0x0003349401007387 */ /* 0x0003e20000100800 */
[----:B------:R-:W-:-:S03]  /*73b10*/  MOV R5, R148 ;  /* 0x0000009400057202 */ /* 0x000fc60000000f00 */
[----:B------:R4:W-:Y:S04]  /*73b20*/  STL [R1+0x378], R3 ;  /* 0x0003780301007387 */ /* 0x0009e80000100800 */
[----:B--2---:R-:W2:Y:S04]  /*73b30*/  LDL.LU R2, [R1+0x438] ;  /* 0x0004380001027983 */ /* 0x004ea80000300800 */
[----:B------:R4:W-:Y:S04]  /*73b40*/  STL [R1+0x374], R151 ;  /* 0x0003749701007387 */ /* 0x0009e80000100800 */
[----:B------:R4:W-:Y:S04]  /*73b50*/  LDGSTS.E [R0+0x1080], desc[UR48][R4.64], P0 ;  /* 0x0108000004007fae */ /* 0x0009e80008121870 */
[----:B-1----:R-:W2:Y:S01]  /*73b60*/  LDL.LU R148, [R1+0x478] ;  /* 0x0004780001947983 */ /* 0x002ea20000300800 */
[----:B----4-:R-:W-:-:S03]  /*73b70*/  IMAD.MOV.U32 R4, RZ, RZ, R3 ;  /* 0x000000ffff047224 */ /* 0x010fc600078e0003 */
        /* <DEDUP_REMOVED lines=187> */
[----:B-1----:R-:W-:Y:S01]  /*74730*/  IMAD.MOV.U32 R4, RZ, RZ, R7 ;  /* 0x000000ffff047224 */ /* 0x002fe200078e0007 */
[----:B------:R-:W-:Y:S02]  /*74740*/  IADD3.X R149, R149, UR50, RZ, P1, !PT ;  /* 0x0000003295957c10 */ /* 0x000fe40008ffe4ff */
        /* <DEDUP_REMOVED lines=31> */
[----:B------:R1:W-:Y:S04]  /*74940*/  LDGSTS.E [R0+0x7480], desc[UR48][R4.64], P0 ;  /* 0x0748000004007fae */ /* 0x0003e80008121870 */
[----:B------:R3:W-:Y:S01]  /*74950*/  STL [R1+0x9b8], R7 ;  /* 0x0009b80701007387 */ /* 0x0007e20000100800 */
[----:B------:R-:W-:Y:S01]  /*74960*/  IADD3 R149, P2, R149, UR6, RZ ;  /* 0x0000000695957c10 */ /* 0x000fe2000ff5e0ff */
        /* <DEDUP_REMOVED lines=175> */
[----:B------:R-:W4:Y:S04]  /*75460*/  LDL.LU R151, [R1+0xf74] ;  /* 0x000f740001977983 */ /* 0x000f280000300800 */
[----:B------:R1:W-:Y:S01]  /*75470*/  LDGSTS.E [R0+0x24480], desc[UR48][R4.64], P0 ;  /* 0x2448000004007fae */ /* 0x0003e20008121870 */
[----:B---3--:R-:W-:-:S05]  /*75480*/  IADD3 R7, P1, R7, UR6, RZ ;  /* 0x0000000607077c10 */ /* 0x008fca000ff3e0ff */
        /* <DEDUP_REMOVED lines=72> */
[----:B------:R-:W-:Y:S01]  /*75910*/  STL [R1+0x10b8], R7 ;  /* 0x0010b80701007387 */ /* 0x000fe20000100800 */
[----:B------:R-:W-:Y:S01]  /*75920*/  IADD3 R147, P2, R147, UR6, RZ ;  /* 0x0000000693937c10 */ /* 0x000fe2000ff5e0ff */
[----:B-1----:R-:W-:Y:S01]  /*75930*/  IMAD.MOV.U32 R4, RZ, RZ, R7 ;  /* 0x000000ffff047224 */ /* 0x002fe200078e0007 */
[----:B------:R-:W-:Y:S02]  /*75940*/  IADD3.X R149, R149, UR50, RZ, P1, !PT ;  /* 0x0000003295957c10 */ /* 0x000fe40008ffe4ff */
        /* <DEDUP_REMOVED lines=24> */
[----:B-1----:R-:W2:Y:S04]  /*75ad0*/  LDL.LU R148, [R1+0x280] ;  /* 0x0002800001947983 */ /* 0x002ea80000300800 */
[----:B------:R1:W-:Y:S02]  /*75ae0*/  LDGSTS.E [R0+0x27080], desc[UR48][R4.64], P0 ;  /* 0x2708000004007fae */ /* 0x0003e40008121870 */
[----:B-1----:R-:W-:-:S02]  /*75af0*/  IMAD.MOV.U32 R4, RZ, RZ, R3 ;  /* 0x000000ffff047224 */ /* 0x002fc400078e0003 */
[----:B----4-:R-:W4:Y:S01]  /*75b00*/  LDL.LU R3, [R1+0x23c] ;  /* 0x00023c0001037983 */ /* 0x010f220000300800 */
[----:B------:R-:W-:-:S03]  /*75b10*/  IMAD.MOV.U32 R5, RZ, RZ, R151 ;  /* 0x000000ffff057224 */ /* 0x000fc600078e0097 */
[----:B------:R-:W4:Y:S04]  /*75b20*/  LDL.LU R151, [R1+0x27c] ;  /* 0x00027c0001977983 */ /* 0x000f280000300800 */
[----:B------:R1:W-:Y:S01]  /*75b30*/  LDGSTS.E [R0+0x27480], desc[UR48][R4.64], P0 ;  /* 0x2748000004007fae */ /* 0x0003e20008121870 */
[----:B------:R-:W-:Y:S02]  /*75b40*/  IADD3 R149, P1, R149, UR6, RZ ;  /* 0x0000000695957c10 */ /* 0x000fe4000ff3e0ff */
[----:B------:R-:W-:-:S03]  /*75b50*/  IADD3 R7, P2, R7, UR6, RZ ;  /* 0x0000000607077c10 */ /* 0x000fc6000ff5e0ff */
[----:B-1----:R-:W-:Y:S01]  /*75b60*/  IMAD.MOV.U32 R4, RZ, RZ, R149 ;  /* 0x000000ffff047224 */ /* 0x002fe200078e0095 */
[----:B---3--:R-:W-:Y:S01]  /*75b70*/  IADD3.X R150, R150, UR50, RZ, P1, !PT ;  /* 0x0000003296967c10 */ /* 0x008fe20008ffe4ff */
[----:B------:R1:W-:Y:S01]  /*75b80*/  STL [R1+0x11b8], R149 ;  /* 0x0011b89501007387 */ /* 0x0003e20000100800 */
[----:B------:R-:W-:-:S03]  /*75b90*/  IADD3.X R147, R147, UR50, RZ, P2, !PT ;  /* 0x0000003293937c10 */ /* 0x000fc600097fe4ff */
[----:B------:R-:W-:Y:S01]  /*75ba0*/  IMAD.MOV.U32 R5, RZ, RZ, R150 ;  /* 0x000000ffff057224 */ /* 0x000fe200078e0096 */
[----:B------:R-:W-:Y:S04]  /*75bb0*/  STL [R1+0x11b4], R150 ;  /* 0x0011b49601007387 */ /* 0x000fe80000100800 */
[----:B------:R3:W-:Y:S04]  /*75bc0*/  STL [R1+0x11f8], R7 ;  /* 0x0011f80701007387 */ /* 0x0007e80000100800 */
[----:B------:R3:W-:Y:S04]  /*75bd0*/  LDGSTS.E [R0+0x27880], desc[UR48][R4.64], P0 ;  /* 0x2788000004007fae */ /* 0x0007e80008121870 */
[----:B------:R3:W-:Y:S04]  /*75be0*/  STL [R1+0x11f4], R147 ;  /* 0x0011f49301007387 */ /* 0x0007e80000100800 */
[----:B-1----:R-:W4:Y:S01]  /*75bf0*/  LDL.LU R149, [R1+0x2bc] ;  /* 0x0002bc0001957983 */ /* 0x002f220000300800 */
[----:B---3--:R-:W-:-:S03]  /*75c00*/  IMAD.MOV.U32 R4, RZ, RZ, R7 ;  /* 0x000000ffff047224 */ /* 0x008fc600078e0007 */
        /* <DEDUP_REMOVED lines=10> */
[----:B------:R-:W-:Y:S02]  /*75cb0*/  MOV R4, R2 ;  /* 0x0000000200047202 */ /* 0x000fe40000000f00 */
[----:B----4-:R-:W-:Y:S02]  /*75cc0*/  IADD3.X R3, R3, UR50, RZ, P1, !PT ;  /* 0x0000003203037c10 */ /* 0x010fe40008ffe4ff */
[----:B------:R-:W-:-:S03]  /*75cd0*/  IADD3.X R151, R151, UR50, RZ, P2, !PT ;  /* 0x0000003297977c10 */ /* 0x000fc600097fe4ff */
[----:B------:R2:W-:Y:S01]  /*75ce0*/  STL [R1+0x23c], R3 ;  /* 0x00023c0301007387 */ /* 0x0005e20000100800 */
[----:B------:R-:W-:-:S03]  /*75cf0*/  IMAD.MOV.U32 R5, RZ, RZ, R3 ;  /* 0x000000ffff057224 */ /* 0x000fc600078e0003 */
        /* <DEDUP_REMOVED lines=28> */
[----:B------:R-:W-:-:S04]  /*75ec0*/  IADD3 R2, P1, R2, UR6, RZ ;  /* 0x0000000602027c10 */ /* 0x000fc8000ff3e0ff */
[----:B-1----:R-:W-:Y:S02]  /*75ed0*/  MOV R4, R2 ;  /* 0x0000000200047202 */ /* 0x002fe40000000f00 */
[----:B--2---:R-:W-:Y:S01]  /*75ee0*/  IADD3 R3, P2, R3, UR6, RZ ;  /* 0x0000000603037c10 */ /* 0x004fe2000ff5e0ff */
[----:B------:R1:W-:Y:S01]  /*75ef0*/  STL [R1+0x340], R2 ;  /* 0x0003400201007387 */ /* 0x0003e20000100800 */
[----:B----4-:R-:W-:Y:S02]  /*75f00*/  IADD3.X R148, R148, UR50, RZ, P1, !PT ;  /* 0x0000003294947c10 */ /* 0x010fe40008ffe4ff */
[----:B------:R-:W-:-:S03]  /*75f10*/  IADD3.X R151, R151, UR50, RZ, P2, !PT ;  /* 0x0000003297977c10 */ /* 0x000fc600097fe4ff */
[----:B------:R-:W-:Y:S01]  /*75f20*/  IMAD.MOV.U32 R5, RZ, RZ, R148 ;  /* 0x000000ffff057224 */ /* 0x000fe200078e0094 */
[----:B------:R2:W-:Y:S04]  /*75f30*/  STL [R1+0x33c], R148 ;  /* 0x00033c9401007387 */ /* 0x0005e80000100800 */
[----:B------:R4:W-:Y:S04]  /*75f40*/  STL [R1+0x380], R3 ;  /* 0x0003800301007387 */ /* 0x0009e80000100800 */
[----:B-1----:R-:W3:Y:S04]  /*75f50*/  LDL.LU R2, [R1+0x440] ;  /* 0x0004400001027983 */ /* 0x002ee80000300800 */
[----:B------:R1:W-:Y:S04]  /*75f60*/  STL [R1+0x37c], R151 ;  /* 0x00037c9701007387 */ /* 0x0003e80000100800 */
[----:B------:R4:W-:Y:S04]  /*75f70*/  LDGSTS.E [R0+0x1100], desc[UR48][R4.64], P0 ;  /* 0x0110000004007fae */ /* 0x0009e80008121870 */
[----:B--2---:R-:W2:Y:S01]  /*75f80*/  LDL.LU R148, [R1+0x480] ;  /* 0x0004800001947983 */ /* 0x004ea20000300800 */
[----:B----4-:R-:W-:-:S03]  /*75f90*/  IMAD.MOV.U32 R4, RZ, RZ, R3 ;  /* 0x000000ffff047224 */ /* 0x010fc600078e0003 */
[----:B------:R-:W4:Y:S01]  /*75fa0*/  LDL.LU R3, [R1+0x43c] ;  /* 0x00043c0001037983 */ /* 0x000f220000300800 */
[----:B------:R-:W-:-:S03]  /*75fb0*/  IMAD.MOV.U32 R5, RZ, RZ, R151 ;  /* 0x000000ffff057224 */ /* 0x000fc600078e0097 */
[----:B-1----:R-:W4:Y:S01]  /*75fc0*/  LDL.LU R151, [R1+0x47c] ;  /* 0x00047c0001977983 */ /* 0x002f220000300800 */
        /* <DEDUP_REMOVED lines=20> */
[----:B-1----:R-:W-:Y:S01]  /*76110*/  MOV R4, R2 ;  /* 0x0000000200047202 */ /* 0x002fe20000000f00 */
[----:B------:R1:W-:Y:S01]  /*76120*/  STL [R1+0x440], R2 ;  /* 0x0004400201007387 */ /* 0x0003e20000100800 */
[----:B--2---:R-:W-:Y:S02]  /*76130*/  IADD3 R148, P2, R148, UR6, RZ ;  /* 0x0000000694947c10 */ /* 0x004fe4000ff5e0ff */
        /* <DEDUP_REMOVED lines=475> */
[----:B--2---:R-:W2:Y:S04]  /*77ef0*/  LDL.LU R148, [R1+0x288] ;  /* 0x0002880001947983 */ /* 0x004ea80000300800 */
[----:B------:R1:W-:Y:S02]  /*77f00*/  LDGSTS.E [R0+0x27100], desc[UR48][R4.64], P0 ;  /* 0x2710000004007fae */ /* 0x0003e40008121870 */
[----:B-1----:R-:W-:-:S02]  /*77f10*/  IMAD.MOV.U32 R4, RZ, RZ, R3 ;  /* 0x000000ffff047224 */ /* 0x002fc400078e0003 */
[----:B----4-:R-:W4:Y:S01]  /*77f20*/  LDL.LU R3, [R1+0x244] ;  /* 0x0002440001037983 */ /* 0x010f220000300800 */
[----:B------:R-:W-:-:S03]  /*77f30*/  IMAD.MOV.U32 R5, RZ, RZ, R151 ;  /* 0x000000ffff057224 */ /* 0x000fc600078e0097 */
[----:B------:R-:W4:Y:S01]  /*77f40*/  LDL.LU R151, [R1+0x284] ;  /* 0x0002840001977983 */ /* 0x000f220000300800 */
[----:B------:R-:W-:-:S03]  /*77f50*/  IADD3 R149, P1, R149, UR6, RZ ;  /* 0x0000000695957c10 */ /* 0x000fc6000ff3e0ff */
[----:B------:R1:W-:Y:S01]  /*77f60*/  LDGSTS.E [R0+0x27500], desc[UR48][R4.64], P0 ;  /* 0x2750000004007fae */ /* 0x0003e20008121870 */
[----:B------:R-:W-:Y:S02]  /*77f70*/  IADD3 R7, P2, R7, UR6, RZ ;  /* 0x0000000607077c10 */ /* 0x000fe4000ff5e0ff */
[----:B---3--:R-:W-:Y:S01]  /*77f80*/  IADD3.X R150, R150, UR50, RZ, P1, !PT ;  /* 0x0000003296967c10 */ /* 0x008fe20008ffe4ff */
[----:B-1----:R-:W-:Y:S01]  /*77f90*/  IMAD.MOV.U32 R4, RZ, RZ, R149 ;  /* 0x000000ffff047224 */ /* 0x002fe200078e0095 */
[----:B------:R1:W-:Y:S01]  /*77fa0*/  STL [R1+0x11c0], R149 ;  /* 0x0011c09501007387 */ /* 0x0003e20000100800 */
[----:B------:R-:W-:Y:S02]  /*77fb0*/  IADD3.X R147, R147, UR50, RZ, P2, !PT ;  /* 0x0000003293937c10 */ /* 0x000fe400097fe4ff */
        /* <DEDUP_REMOVED lines=12> */
[----:B-1----:R-:W-:-:S04]  /*78080*/  LOP3.LUT R5, R6, 0x30, RZ, 0x3c, !PT ;  /* 0x0000003006057812 */ /* 0x002fc800078e3cff */
[----:B------:R-:W-:Y:S02]  /*78090*/  IADD3 R0, R5, UR9, RZ ;  /* 0x0000000905007c10 */ /* 0x000fe4000fffe0ff */
[----:B------:R-:W-:Y:S02]  /*780a0*/  IADD3 R2, P1, R2, UR6, RZ ;  /* 0x0000000602027c10 */ /* 0x000fe4000ff3e0ff */
[----:B--2---:R-:W-:-:S03]  /*780b0*/  IADD3 R148, P2, R148, UR6, RZ ;  /* 0x0000000694947c10 */ /* 0x004fc6000ff5e0ff */
[----:B------:R1:W-:Y:S01]  /*780c0*/  STL [R1+0x248], R2 ;  /* 0x0002480201007387 */ /* 0x0003e20000100800 */
[----:B------:R-:W-:Y:S01]  /*780d0*/  IMAD.MOV.U32 R4, RZ, RZ, R2 ;  /* 0x000000ffff047224 */ /* 0x000fe200078e0002 */
        /* <DEDUP_REMOVED lines=29> */
[----:B------:R-:W-:-:S03]  /*782b0*/  MOV R5, R150 ;  /* 0x0000009600057202 */ /* 0x000fc60000000f00 */
        /* <DEDUP_REMOVED lines=501> */
[----:B---3--:R-:W-:Y:S01]  /*7a210*/  MOV R5, R150 ;  /* 0x0000009600057202 */ /* 0x008fe20000000f00 */
[----:B------:R-:W-:-:S02]  /*7a220*/  IMAD.MOV.U32 R4, RZ, RZ, R147 ;  /* 0x000000ffff047224 */ /* 0x000fc400078e0093 */
[----:B-1----:R-:W3:Y:S04]  /*7a230*/  LDL.LU R150, [R1+0x11c4] ;  /* 0x0011c40001967983 */ /* 0x002ee80000300800 */
        /* <DEDUP_REMOVED lines=18> */
[----:B------:R-:W4:Y:S01]  /*7a360*/  LDL.LU R151, [R1+0x28c] ;  /* 0x00028c0001977983 */ /* 0x000f220000300800 */
[----:B------:R-:W-:Y:S02]  /*7a370*/  IADD3 R149, P1, R149, UR6, RZ ;  /* 0x0000000695957c10 */ /* 0x000fe4000ff3e0ff */
[----:B------:R-:W-:Y:S01]  /*7a380*/  IADD3 R7, P2, R7, UR6, RZ ;  /* 0x0000000607077c10 */ /* 0x000fe2000ff5e0ff */
[----:B------:R1:W-:Y:S01]  /*7a390*/  LDGSTS.E [R0+0x27580], desc[UR48][R4.64], P0 ;  /* 0x2758000004007fae */ /* 0x0003e20008121870 */
[----:B---3--:R-:W-:-:S03]  /*7a3a0*/  IADD3.X R150, R150, UR50, RZ, P1, !PT ;  /* 0x0000003296967c10 */ /* 0x008fc60008ffe4ff */
[----:B------:R3:W-:Y:S01]  /*7a3b0*/  STL [R1+0x11c8], R149 ;  /* 0x0011c89501007387 */ /* 0x0007e20000100800 */
[----:B------:R-:W-:-:S03]  /*7a3c0*/  IADD3.X R147, R147, UR50, RZ, P2, !PT ;  /* 0x0000003293937c10 */ /* 0x000fc600097fe4ff */
[----:B------:R-:W-:Y:S01]  /*7a3d0*/  STL [R1+0x11c4], R150 ;  /* 0x0011c49601007387 */ /* 0x000fe20000100800 */
[----:B-1----:R-:W-:Y:S02]  /*7a3e0*/  IMAD.MOV.U32 R4, RZ, RZ, R149 ;  /* 0x000000ffff047224 */ /* 0x002fe400078e0095 */
[----:B------:R-:W-:Y:S01]  /*7a3f0*/  IMAD.MOV.U32 R5, RZ, RZ, R150 ;  /* 0x000000ffff057224 */ /* 0x000fe200078e0096 */
[----:B------:R1:W-:Y:S04]  /*7a400*/  STL [R1+0x1208], R7 ;  /* 0x0012080701007387 */ /* 0x0003e80000100800 */
[----:B------:R1:W-:Y:S04]  /*7a410*/  LDGSTS.E [R0+0x27980], desc[UR48][R4.64], P0 ;  /* 0x2798000004007fae */ /* 0x0003e80008121870 */
[----:B------:R1:W-:Y:S04]  /*7a420*/  STL [R1+0x1204], R147 ;  /* 0x0012049301007387 */ /* 0x0003e80000100800 */
[----:B---3--:R-:W3:Y:S01]  /*7a430*/  LDL.LU R149, [R1+0x2cc] ;  /* 0x0002cc0001957983 */ /* 0x008ee20000300800 */
[----:B-1----:R-:W-:-:S03]  /*7a440*/  IMAD.MOV.U32 R4, RZ, RZ, R7 ;  /* 0x000000ffff047224 */ /* 0x002fc600078e0007 */
[----:B------:R-:W3:Y:S01]  /*7a450*/  LDL.LU R7, [R1+0x2d0] ;  /* 0x0002d00001077983 */ /* 0x000ee20000300800 */
[----:B------:R-:W-:-:S03]  /*7a460*/  MOV R5, R147 ;  /* 0x0000009300057202 */ /* 0x000fc60000000f00 */
        /* <DEDUP_REMOVED lines=21> */
[----:B------:R-:W4:Y:S01]  /*7a5c0*/  LDL.LU R151, [R1+0x38c] ;  /* 0x00038c0001977983 */ /* 0x000f220000300800 */
[----:B---3--:R-:W-:-:S03]  /*7a5d0*/  IADD3 R7, P1, R7, UR6, RZ ;  /* 0x0000000607077c10 */ /* 0x008fc6000ff3e0ff */
[----:B------:R1:W-:Y:S01]  /*7a5e0*/  LDGSTS.E [R0+0x600], desc[UR48][R4.64], P0 ;  /* 0x0060000004007fae */ /* 0x0003e20008121870 */
[----:B------:R-:W-:Y:S02]  /*7a5f0*/  IADD3.X R149, R149, UR50, RZ, P1, !PT ;  /* 0x0000003295957c10 */ /* 0x000fe40008ffe4ff */
[----:B------:R-:W-:Y:S01]  /*7a600*/  IADD3 R147, P2, R147, UR6, RZ ;  /* 0x0000000693937c10 */ /* 0x000fe2000ff5e0ff */
[----:B------:R3:W-:Y:S03]  /*7a610*/  STL [R1+0x2d0], R7 ;  /* 0x0002d00701007387 */ /* 0x0007e60000100800 */
[----:B------:R-:W-:Y:S01]  /*7a620*/  IADD3.X R150, R150, UR50, RZ, P2, !PT ;  /* 0x0000003296967c10 */ /* 0x000fe200097fe4ff */
[----:B------:R3:W-:Y:S01]  /*7a630*/  STL [R1+0x2cc], R149 ;  /* 0x0002cc9501007387 */ /* 0x0007e20000100800 */
[----:B-1----:R-:W-:Y:S02]  /*7a640*/  IMAD.MOV.U32 R4, RZ, RZ, R7 ;  /* 0x000000ffff047224 */ /* 0x002fe400078e0007 */
[----:B------:R-:W-:Y:S01]  /*7a650*/  IMAD.MOV.U32 R5, RZ, RZ, R149 ;  /* 0x000000ffff057224 */ /* 0x000fe200078e0095 */
[----:B------:R1:W-:Y:S04]  /*7a660*/  STL [R1+0x310], R147 ;  /* 0x0003109301007387 */ /* 0x0003e80000100800 */
[----:B---3--:R-:W3:Y:S04]  /*7a670*/  LDL.LU R7, [R1+0x3d0] ;  /* 0x0003d00001077983 */ /* 0x008ee80000300800 */
[----:B------:R1:W-:Y:S04]  /*7a680*/  STL [R1+0x30c], R150 ;  /* 0x00030c9601007387 */ /* 0x0003e80000100800 */
[----:B------:R1:W-:Y:S04]  /*7a690*/  LDGSTS.E [R0+0xa00], desc[UR48][R4.64], P0 ;  /* 0x00a0000004007fae */ /* 0x0003e80008121870 */
[----:B------:R-:W3:Y:S01]  /*7a6a0*/  LDL.LU R149, [R1+0x410] ;  /* 0x0004100001957983 */ /* 0x000ee20000300800 */
[----:B-1----:R-:W-:-:S03]  /*7a6b0*/  MOV R4, R147 ;  /* 0x0000009300047202 */ /* 0x002fc60000000f00 */
        /* <DEDUP_REMOVED lines=21> */
[----:B---3--:R-:W-:Y:S02]  /*7a810*/  IADD3 R7, P1, R7, UR6, RZ ;  /* 0x0000000607077c10 */ /* 0x008fe4000ff3e0ff */
[----:B------:R-:W-:Y:S01]  /*7a820*/  IADD3 R149, P2, R149, UR6, RZ ;  /* 0x0000000695957c10 */ /* 0x000fe2000ff5e0ff */
[----:B------:R1:W-:Y:S01]  /*7a830*/  LDGSTS.E [R0+0x1600], desc[UR48][R4.64], P0 ;  /* 0x0160000004007fae */ /* 0x0003e20008121870 */
[----:B------:R-:W-:-:S03]  /*7a840*/  IADD3.X R147, R147, UR50, RZ, P1, !PT ;  /* 0x0000003293937c10 */ /* 0x000fc60008ffe4ff */
[----:B------:R3:W-:Y:S01]  /*7a850*/  STL [R1+0x3d0], R7 ;  /* 0x0003d00701007387 */ /* 0x0007e20000100800 */
[----:B------:R-:W-:-:S03]  /*7a860*/  IADD3.X R150, R150, UR50, RZ, P2, !PT ;  /* 0x0000003296967c10 */ /* 0x000fc600097fe4ff */
        /* <DEDUP_REMOVED lines=466> */
[----:B------:R-:W-:Y:S01]  /*7c590*/  STL [R1+0x10d0], R7 ;  /* 0x0010d00701007387 */ /* 0x000fe20000100800 */
[----:B------:R-:W-:-:S03]  /*7c5a0*/  IADD3.X R150, R150, UR50, RZ, P2, !PT ;  /* 0x0000003296967c10 */ /* 0x000fc600097fe4ff */
[----:B------:R3:W-:Y:S01]  /*7c5b0*/  STL [R1+0x10cc], R149 ;  /* 0x0010cc9501007387 */ /* 0x0007e20000100800 */
[----:B-1----:R-:W-:Y:S02]  /*7c5c0*/  IMAD.MOV.U32 R4, RZ, RZ, R7 ;  /* 0x000000ffff047224 */ /* 0x002fe400078e0007 */
[----:B------:R-:W-:Y:S01]  /*7c5d0*/  IMAD.MOV.U32 R5, RZ, RZ, R149 ;  /* 0x000000ffff057224 */ /* 0x000fe200078e0095 */
[----:B------:R-:W-:Y:S04]  /*7c5e0*/  STL [R1+0x1110], R147 ;  /* 0x0011109301007387 */ /* 0x000fe80000100800 */
[----:B------:R1:W-:Y:S04]  /*7c5f0*/  LDGSTS.E [R0+0x26a00], desc[UR48][R4.64], P0 ;  /* 0x26a0000004007fae */ /* 0x0003e80008121870 */
[----:B---3--:R-:W3:Y:S04]  /*7c600*/  LDL.LU R149, [R1+0x11d0] ;  /* 0x0011d00001957983 */ /* 0x008ee80000300800 */
[----:B------:R1:W-:Y:S04]  /*7c610*/  STL [R1+0x110c], R150 ;  /* 0x00110c9601007387 */ /* 0x0003e80000100800 */
[----:B------:R-:W3:Y:S01]  /*7c620*/  LDL.LU R7, [R1+0x1210] ;  /* 0x0012100001077983 */ /* 0x000ee20000300800 */
[----:B-1----:R-:W-:-:S03]  /*7c630*/  IMAD.MOV.U32 R5, RZ, RZ, R150 ;  /* 0x000000ffff057224 */ /* 0x002fc600078e0096 */
        /* <DEDUP_REMOVED lines=21> */
[----:B---3--:R-:W-:Y:S02]  /*7c790*/  IADD3 R149, P1, R149, UR6, RZ ;  /* 0x0000000695957c10 */ /* 0x008fe4000ff3e0ff */
[----:B------:R-:W-:Y:S01]  /*7c7a0*/  IADD3 R7, P2, R7, UR6, RZ ;  /* 0x0000000607077c10 */ /* 0x000fe2000ff5e0ff */
[----:B------:R1:W-:Y:S01]  /*7c7b0*/  LDGSTS.E [R0+0x27600], desc[UR48][R4.64], P0 ;  /* 0x2760000004007fae */ /* 0x0003e20008121870 */
[----:B------:R-:W-:Y:S02]  /*7c7c0*/  IADD3.X R150, R150, UR50, RZ, P1, !PT ;  /* 0x0000003296967c10 */ /* 0x000fe40008ffe4ff */
[----:B------:R-:W-:Y:S01]  /*7c7d0*/  IADD3.X R147, R147, UR50, RZ, P2, !PT ;  /* 0x0000003293937c10 */ /* 0x000fe200097fe4ff */
[----:B------:R3:W-:Y:S01]  /*7c7e0*/  STL [R1+0x11d0], R149 ;  /* 0x0011d09501007387 */ /* 0x0007e20000100800 */
[----:B-1----:R-:W-:Y:S02]  /*7c7f0*/  IMAD.MOV.U32 R4, RZ, RZ, R149 ;  /* 0x000000ffff047224 */ /* 0x002fe400078e0095 */
[----:B------:R-:W-:Y:S01]  /*7c800*/  IMAD.MOV.U32 R5, RZ, RZ, R150 ;  /* 0x000000ffff057224 */ /* 0x000fe200078e0096 */
[----:B------:R-:W-:Y:S04]  /*7c810*/  STL [R1+0x11cc], R150 ;  /* 0x0011cc9601007387 */ /* 0x000fe80000100800 */
[----:B------:R1:W-:Y:S04]  /*7c820*/  LDGSTS.E [R0+0x27a00], desc[UR48][R4.64], P0 ;  /* 0x27a0000004007fae */ /* 0x0003e80008121870 */
[----:B------:R3:W-:Y:S04]  /*7c830*/  STL [R1+0x1210], R7 ;  /* 0x0012100701007387 */ /* 0x0007e80000100800 */
[----:B------:R3:W-:Y:S01]  /*7c840*/  STL [R1+0x120c], R147 ;  /* 0x00120c9301007387 */ /* 0x0007e20000100800 */
[----:B-1----:R-:W-:Y:S01]  /*7c850*/  MOV R4, R7 ;  /* 0x0000000700047202 */ /* 0x002fe20000000f00 */
[----:B------:R-:W-:-:S02]  /*7c860*/  IMAD.MOV.U32 R5, RZ, RZ, R147 ;  /* 0x000000ffff057224 */ /* 0x000fc400078e0093 */
[----:B---3--:R-:W3:Y:S04]  /*7c870*/  LDL.LU R149, [R1+0x2d4] ;  /* 0x0002d40001957983 */ /* 0x008ee80000300800 */
[----:B------:R-:W3:Y:S04]  /*7c880*/  LDL.LU R7, [R1+0x2d8] ;  /* 0x0002d80001077983 */ /* 0x000ee80000300800 */
[----:B------:R1:W-:Y:S04]  /*7c890*/  LDGSTS.E [R0+0x27e00], desc[UR48][R4.64], P0 ;  /* 0x27e0000004007fae */ /* 0x0003e80008121870 */
[----:B------:R-:W3:Y:S04]  /*7c8a0*/  LDL.LU R150, [R1+0x314] ;  /* 0x0003140001967983 */ /* 0x000ee80000300800 */
[----:B------:R-:W3:Y:S01]  /*7c8b0*/  LDL.LU R147, [R1+0x318] ;  /* 0x0003180001937983 */ /* 0x000ee20000300800 */
        /* <DEDUP_REMOVED lines=21> */
[----:B------:R-:W-:Y:S01]  /*7ca10*/  IADD3.X R149, R149, UR50, RZ, P1, !PT ;  /* 0x0000003295957c10 */ /* 0x000fe20008ffe4ff */
[----:B------:R3:W-:Y:S01]  /*7ca20*/  STL [R1+0x2d8], R7 ;  /* 0x0002d80701007387 */ /* 0x0007e20000100800 */
[----:B------:R-:W-:Y:S01]  /*7ca30*/  IADD3 R147, P2, R147, UR6, RZ ;  /* 0x0000000693937c10 */ /* 0x000fe2000ff5e0ff */
[----:B-1----:R-:W-:Y:S01]  /*7ca40*/  IMAD.MOV.U32 R4, RZ, RZ, R7 ;  /* 0x000000ffff047224 */ /* 0x002fe200078e0007 */
[----:B------:R-:W-:Y:S01]  /*7ca50*/  MOV R5, R149 ;  /* 0x0000009500057202 */ /* 0x000fe20000000f00 */
[----:B------:R1:W-:Y:S01]  /*7ca60*/  STL [R1+0x2d4], R149 ;  /* 0x0002d49501007387 */ /* 0x0003e20000100800 */
[----:B------:R-:W-:-:S03]  /*7ca70*/  IADD3.X R150, R150, UR50, RZ, P2, !PT ;  /* 0x0000003296967c10 */ /* 0x000fc600097fe4ff */
[----:B------:R1:W-:Y:S04]  /*7ca80*/  STL [R1+0x318], R147 ;  /* 0x0003189301007387 */ /* 0x0003e80000100800 */
[----:B---3--:R-:W3:Y:S04]  /*7ca90*/  LDL.LU R7, [R1+0x3d8] ;  /* 0x0003d80001077983 */ /* 0x008ee80000300800 */
[----:B------:R1:W-:Y:S04]  /*7caa0*/  LDGSTS.E [R0+0xa80], desc[UR48][R4.64], P0 ;  /* 0x00a8000004007fae */ /* 0x0003e80008121870 */
[----:B------:R1:W-:Y:S04]  /*7cab0*/  STL [R1+0x314], R150 ;  /* 0x0003149601007387 */ /* 0x0003e80000100800 */
[----:B-1----:R-:W3:Y:S01]  /*7cac0*/  LDL.LU R149, [R1+0x418] ;  /* 0x0004180001957983 */ /* 0x002ee20000300800 */
[----:B------:R-:W-:-:S02]  /*7cad0*/  IMAD.MOV.U32 R4, RZ, RZ, R147 ;  /* 0x000000ffff047224 */ /* 0x000fc400078e0093 */
[----:B------:R-:W-:Y:S01]  /*7cae0*/  IMAD.MOV.U32 R5, RZ, RZ, R150 ;  /* 0x000000ffff057224 */ /* 0x000fe200078e0096 */
[----:B------:R-:W3:Y:S04]  /*7caf0*/  LDL.LU R147, [R1+0x3d4] ;  /* 0x0003d40001937983 */ /* 0x000ee80000300800 */
[----:B------:R-:W3:Y:S04]  /*7cb00*/  LDL.LU R150, [R1+0x414] ;  /* 0x0004140001967983 */ /* 0x000ee80000300800 */
[----:B------:R1:W-:Y:S01]  /*7cb10*/  LDGSTS.E [R0+0xe80], desc[UR48][R4.64], P0 ;  /* 0x00e8000004007fae */ /* 0x0003e20008121870 */
[----:B------:R-:W-:-:S02]  /*7cb20*/  IADD3 R2, P1, R2, UR6, RZ ;  /* 0x0000000602027c10 */ /* 0x000fc4000ff3e0ff */
        /* <DEDUP_REMOVED lines=18> */
[----:B------:R-:W-:Y:S02]  /*7cc50*/  IADD3 R149, P2, R149, UR6, RZ ;  /* 0x0000000695957c10 */ /* 0x000fe4000ff5e0ff */
[----:B------:R-:W-:Y:S01]  /*7cc60*/  IADD3.X R147, R147, UR50, RZ, P1, !PT ;  /* 0x0000003293937c10 */ /* 0x000fe20008ffe4ff */
[----:B------:R3:W-:Y:S01]  /*7cc70*/  STL [R1+0x3d8], R7 ;  /* 0x0003d80701007387 */ /* 0x0007e20000100800 */
[----:B-1----:R-:W-:Y:S02]  /*7cc80*/  IMAD.MOV.U32 R4, RZ, RZ, R7 ;  /* 0x000000ffff047224 */ /* 0x002fe400078e0007 */
        /* <DEDUP_REMOVED lines=37> */
[----:B-1----:R-:W-:Y:S01]  /*7cee0*/  IMAD.MOV.U32 R4, RZ, RZ, R7 ;  /* 0x000000ffff047224 */ /* 0x002fe200078e0007 */
[----:B------:R-:W-:Y:S02]  /*7cef0*/  MOV R5, R149 ;  /* 0x0000009500057202 */ /* 0x000fe40000000f00 */
[----:B------:R1:W-:Y:S04]  /*7cf00*/  STL [R1+0x518], R147 ;  /* 0x0005189301007387 */ /* 0x0003e80000100800 */
[----:B---3--:R-:W3:Y:S04]  /*7cf10*/  LDL.LU R7, [R1+0x5d8] ;  /* 0x0005d80001077983 */ /* 0x008ee80000300800 */
[----:B------:R1:W-:Y:S04]  /*7cf20*/  LDGSTS.E [R0+0x2a80], desc[UR48][R4.64], P0 ;  /* 0x02a8000004007fae */ /* 0x0003e80008121870 */
[----:B------:R1:W-:Y:S04]  /*7cf30*/  STL [R1+0x514], R150 ;  /* 0x0005149601007387 */ /* 0x0003e80000100800 */
[----:B------:R-:W3:Y:S01]  /*7cf40*/  LDL.LU R149, [R1+0x618] ;  /* 0x0006180001957983 */ /* 0x000ee20000300800 */
[----:B-1----:R-:W-:-:S02]  /*7cf50*/  IMAD.MOV.U32 R4, RZ, RZ, R147 ;  /* 0x000000ffff047224 */ /* 0x002fc400078e0093 */
        /* <DEDUP_REMOVED lines=104> */
[----:B------:R1:W-:Y:S04]  /*7d5e0*/  STL [R1+0x814], R150 ;  /* 0x0008149601007387 */ /* 0x0003e80000100800 */
[----:B------:R1:W-:Y:S04]  /*7d5f0*/  LDGSTS.E [R0+0x5a80], desc[UR48][R4.64], P0 ;  /* 0x05a8000004007fae */ /* 0x0003e80008121870 */
        /* <DEDUP_REMOVED lines=73> */
[----:B-1----:R-:W-:-:S03]  /*7da90*/  IMAD.MOV.U32 R4, RZ, RZ, R149 ;  /* 0x000000ffff047224 */ /* 0x002fc600078e0095 */
        /* <DEDUP_REMOVED lines=244> */
[----:B-1----:R-:W-:Y:S01]  /*7e9e0*/  IMAD.MOV.U32 R4, RZ, RZ, R7 ;  /* 0x000000ffff047224 */ /* 0x002fe200078e0007 */
[----:B------:R-:W-:Y:S02]  /*7e9f0*/  MOV R5, R149 ;  /* 0x0000009500057202 */ /* 0x000fe40000000f00 */
[----:B------:R-:W-:Y:S04]  /*7ea00*/  STL [R1+0x1118], R147 ;  /* 0x0011189301007387 */ /* 0x000fe80000100800 */
[----:B------:R1:W-:Y:S04]  /*7ea10*/  LDGSTS.E [R0+0x26a80], desc[UR48][R4.64], P0 ;  /* 0x26a8000004007fae */ /* 0x0003e80008121870 */
[----:B---3--:R-:W3:Y:S04]  /*7ea20*/  LDL.LU R149, [R1+0x11d8] ;  /* 0x0011d80001957983 */ /* 0x008ee80000300800 */
        /* <DEDUP_REMOVED lines=29> */
[----:B------:R3:W-:Y:S04]  /*7ec00*/  STL [R1+0x11d8], R149 ;  /* 0x0011d89501007387 */ /* 0x0007e80000100800 */
[----:B------:R-:W-:Y:S01]  /*7ec10*/  STL [R1+0x11d4], R150 ;  /* 0x0011d49601007387 */ /* 0x000fe20000100800 */
[----:B-1----:R-:W-:Y:S01]  /*7ec20*/  IMAD.MOV.U32 R4, RZ, RZ, R149 ;  /* 0x000000ffff047224 */ /* 0x002fe200078e0095 */
[----:B------:R-:W-:-:S02]  /*7ec30*/  MOV R5, R150 ;  /* 0x0000009600057202 */ /* 0x000fc40000000f00 */
        /* <DEDUP_REMOVED lines=36> */
[----:B-1----:R-:W-:Y:S01]  /*7ee80*/  MOV R4, R7 ;  /* 0x0000000700047202 */ /* 0x002fe20000000f00 */
[----:B------:R-:W-:-:S02]  /*7ee90*/  IMAD.MOV.U32 R5, RZ, RZ, R149 ;  /* 0x000000ffff057224 */ /* 0x000fc400078e0095 */
        /* <DEDUP_REMOVED lines=34> */
[----:B-1----:R-:W-:Y:S01]  /*7f0c0*/  MOV R4, R7 ;  /* 0x0000000700047202 */ /* 0x002fe20000000f00 */
[----:B------:R-:W-:Y:S02]  /*7f0d0*/  IMAD.MOV.U32 R5, RZ, RZ, R147 ;  /* 0x000000ffff057224 */ /* 0x000fe400078e0093 */
        /* <DEDUP_REMOVED lines=466> */
[----:B-1----:R-:W-:Y:S01]  /*80e00*/  MOV R4, R7 ;  /* 0x0000000700047202 */ /* 0x002fe20000000f00 */
[----:B------:R-:W-:Y:S02]  /*80e10*/  IMAD.MOV.U32 R5, RZ, RZ, R149 ;  /* 0x000000ffff057224 */ /* 0x000fe400078e0095 */
[----:B------:R-:W-:Y:S04]  /*80e20*/  STL [R1+0x1120], R147 ;  /* 0x0011209301007387 */ /* 0x000fe80000100800 */
[----:B------:R1:W-:Y:S04]  /*80e30*/  LDGSTS.E [R0+0x26b00], desc[UR48][R4.64], P0 ;  /* 0x26b0000004007fae */ /* 0x0003e80008121870 */
[----:B---3--:R-:W3:Y:S04]  /*80e40*/  LDL.LU R149, [R1+0x11e0] ;  /* 0x0011e00001957983 */ /* 0x008ee80000300800 */
[----:B------:R1:W-:Y:S04]  /*80e50*/  STL [R1+0x111c], R150 ;  /* 0x00111c9601007387 */ /* 0x0003e80000100800 */
        /* <DEDUP_REMOVED lines=28> */
[----:B------:R-:W-:Y:S01]  /*81020*/  STL [R1+0x11e0], R149 ;  /* 0x0011e09501007387 */ /* 0x000fe20000100800 */
[----:B-1----:R-:W-:Y:S01]  /*81030*/  MOV R4, R149 ;  /* 0x0000009500047202 */ /* 0x002fe20000000f00 */
[----:B------:R-:W-:-:S02]  /*81040*/  IMAD.MOV.U32 R5, RZ, RZ, R150 ;  /* 0x000000ffff057224 */ /* 0x000fc400078e0096 */
[----:B------:R-:W-:Y:S04]  /*81050*/  STL [R1+0x11dc], R150 ;  /* 0x0011dc9601007387 */ /* 0x000fe80000100800 */
[----:B------:R1:W-:Y:S04]  /*81060*/  LDGSTS.E [R0+0x27b00], desc[UR48][R4.64], P0 ;  /* 0x27b0000004007fae */ /* 0x0003e80008121870 */
[----:B------:R-:W-:Y:S04]  /*81070*/  STL [R1+0x1220], R7 ;  /* 0x0012200701007387 */ /* 0x000fe80000100800 */
[----:B------:R3:W-:Y:S01]  /*81080*/  STL [R1+0x121c], R147 ;  /* 0x00121c9301007387 */ /* 0x0007e20000100800 */
[----:B-1----:R-:W-:-:S02]  /*81090*/  IMAD.MOV.U32 R4, RZ, RZ, R7 ;  /* 0x000000ffff047224 */ /* 0x002fc400078e0007 */
[----:B------:R-:W-:Y:S02]  /*810a0*/  IMAD.MOV.U32 R5, RZ, RZ, R147 ;  /* 0x000000ffff057224 */ /* 0x000fe400078e0093 */
        /* <DEDUP_REMOVED lines=22> */
[----:B------:R-:W-:-:S03]  /*81210*/  MOV R5, R151 ;  /* 0x0000009700057202 */ /* 0x000fc60000000f00 */
[----:B------:R-:W4:Y:S04]  /*81220*/  LDL.LU R151, [R1+0x3a4] ;  /* 0x0003a40001977983 */ /* 0x000f280000300800 */
[----:B------:R1:W-:Y:S01]  /*81230*/  LDGSTS.E [R0+0x780], desc[UR48][R4.64], P0 ;  /* 0x0078000004007fae */ /* 0x0003e20008121870 */
[----:B---3--:R-:W-:-:S04]  /*81240*/  IADD3 R7, P1, R7, UR6, RZ ;  /* 0x0000000607077c10 */ /* 0x008fc8000ff3e0ff */
[----:B------:R-:W-:Y:S01]  /*81250*/  IADD3.X R147, R147, UR50, RZ, P1, !PT ;  /* 0x0000003293937c10 */ /* 0x000fe20008ffe4ff */
[----:B------:R3:W-:Y:S01]  /*81260*/  STL [R1+0x2e8], R7 ;  /* 0x0002e80701007387 */ /* 0x0007e20000100800 */
[----:B-1----:R-:W-:Y:S01]  /*81270*/  IMAD.MOV.U32 R4, RZ, RZ, R7 ;  /* 0x000000ffff047224 */ /* 0x002fe200078e0007 */
[----:B------:R-:W-:Y:S02]  /*81280*/  IADD3 R149, P2, R149, UR6, RZ ;  /* 0x0000000695957c10 */ /* 0x000fe4000ff5e0ff */
[----:B------:R-:W-:Y:S01]  /*81290*/  IMAD.MOV.U32 R5, RZ, RZ, R147 ;  /* 0x000000ffff057224 */ /* 0x000fe200078e0093 */
[----:B------:R1:W-:Y:S01]  /*812a0*/  STL [R1+0x2e4], R147 ;  /* 0x0002e49301007387 */ /* 0x0003e20000100800 */
[----:B------:R-:W-:-:S03]  /*812b0*/  IADD3.X R150, R150, UR50, RZ, P2, !PT ;  /* 0x0000003296967c10 */ /* 0x000fc600097fe4ff */
[----:B------:R1:W-:Y:S04]  /*812c0*/  STL [R1+0x328], R149 ;  /* 0x0003289501007387 */ /* 0x0003e80000100800 */
[----:B---3--:R-:W3:Y:S04]  /*812d0*/  LDL.LU R7, [R1+0x3e8] ;  /* 0x0003e80001077983 */ /* 0x008ee80000300800 */
[----:B------:R1:W-:Y:S04]  /*812e0*/  STL [R1+0x324], R150 ;  /* 0x0003249601007387 */ /* 0x0003e80000100800 */
[----:B------:R1:W-:Y:S04]  /*812f0*/  LDGSTS.E [R0+0xb80], desc[UR48][R4.64], P0 ;  /* 0x00b8000004007fae */ /* 0x0003e80008121870 */
        /* <DEDUP_REMOVED lines=21> */
[----:B------:R-:W-:-:S03]  /*81450*/  MOV R5, R151 ;  /* 0x0000009700057202 */ /* 0x000fc60000000f00 */
        /* <DEDUP_REMOVED lines=370> */
[----:B------:R-:W-:Y:S04]  /*82b80*/  STL [R1+0xe28], R147 ;  /* 0x000e289301007387 */ /* 0x000fe80000100800 */
[----:B---3--:R-:W3:Y:S04]  /*82b90*/  LDL.LU R7, [R1+0xee8] ;  /* 0x000ee80001077983 */ /* 0x008ee80000300800 */
[----:B------:R1:W-:Y:S04]  /*82ba0*/  STL [R1+0xe24], R150 ;  /* 0x000e249601007387 */ /* 0x0003e80000100800 */
[----:B------:R1:W-:Y:S04]  /*82bb0*/  LDGSTS.E [R0+0x23b80], desc[UR48][R4.64], P0 ;  /* 0x23b8000004007fae */ /* 0x0003e80008121870 */
[----:B-1----:R-:W3:Y:S01]  /*82bc0*/  LDL.LU R149, [R1+0xf28] ;  /* 0x000f280001957983 */ /* 0x002ee20000300800 */
[----:B------:R-:W-:-:S02]  /*82bd0*/  IMAD.MOV.U32 R4, RZ, RZ, R147 ;  /* 0x000000ffff047224 */ /* 0x000fc400078e0093 */
[----:B------:R-:W-:Y:S02]  /*82be0*/  IMAD.MOV.U32 R5, RZ, RZ, R150 ;  /* 0x000000ffff057224 */ /* 0x000fe400078e0096 */
        /* <DEDUP_REMOVED lines=11> */
[----:B------:R-:W-:Y:S04]  /*82ca0*/  STL [R1+0xea8], R148 ;  /* 0x000ea89401007387 */ /* 0x000fe80000100800 */
[----:B--2---:R-:W2:Y:S04]  /*82cb0*/  LDL.LU R2, [R1+0xf68] ;  /* 0x000f680001027983 */ /* 0x004ea80000300800 */
[----:B------:R4:W-:Y:S04]  /*82cc0*/  STL [R1+0xea4], R151 ;  /* 0x000ea49701007387 */ /* 0x0009e80000100800 */
[----:B------:R4:W-:Y:S04]  /*82cd0*/  LDGSTS.E [R0+0x24380], desc[UR48][R4.64], P0 ;  /* 0x2438000004007fae */ /* 0x0009e80008121870 */
[----:B-1----:R-:W2:Y:S01]  /*82ce0*/  LDL.LU R3, [R1+0xfa8] ;  /* 0x000fa80001037983 */ /* 0x002ea20000300800 */
[----:B----4-:R-:W-:-:S03]  /*82cf0*/  MOV R5, R151 ;  /* 0x0000009700057202 */ /* 0x010fc60000000f00 */
[----:B------:R-:W4:Y:S01]  /*82d00*/  LDL.LU R151, [R1+0xf64] ;  /* 0x000f640001977983 */ /* 0x000f220000300800 */
[----:B------:R-:W-:-:S03]  /*82d10*/  IMAD.MOV.U32 R4, RZ, RZ, R148 ;  /* 0x000000ffff047224 */ /* 0x000fc600078e0094 */
[----:B------:R-:W4:Y:S04]  /*82d20*/  LDL.LU R148, [R1+0xfa4] ;  /* 0x000fa40001947983 */ /* 0x000f280000300800 */
[----:B------:R1:W-:Y:S01]  /*82d30*/  LDGSTS.E [R0+0x24780], desc[UR48][R4.64], P0 ;  /* 0x2478000004007fae */ /* 0x0003e20008121870 */
[----:B---3--:R-:W-:Y:S02]  /*82d40*/  IADD3 R7, P1, R7, UR6, RZ ;  /* 0x0000000607077c10 */ /* 0x008fe4000ff3e0ff */
[----:B------:R-:W-:-:S03]  /*82d50*/  IADD3 R149, P2, R149, UR6, RZ ;  /* 0x0000000695957c10 */ /* 0x000fc6000ff5e0ff */
[----:B-1----:R-:W-:Y:S01]  /*82d60*/  IMAD.MOV.U32 R4, RZ, RZ, R7 ;  /* 0x000000ffff047224 */ /* 0x002fe200078e0007 */
[----:B------:R-:W-:Y:S02]  /*82d70*/  IADD3.X R150, R150, UR50, RZ, P1, !PT ;  /* 0x0000003296967c10 */ /* 0x000fe40008ffe4ff */
[----:B------:R-:W-:-:S03]  /*82d80*/  IADD3.X R147, R147, UR50, RZ, P2, !PT ;  /* 0x0000003293937c10 */ /* 0x000fc600097fe4ff */
[----:B------:R-:W-:Y:S01]  /*82d90*/  IMAD.MOV.U32 R5, RZ, RZ, R150 ;  /* 0x000000ffff057224 */ /* 0x000fe200078e0096 */
[----:B------:R-:W-:Y:S04]  /*82da0*/  STL [R1+0xee8], R7 ;  /* 0x000ee80701007387 */ /* 0x000fe80000100800 */
[----:B------:R1:W-:Y:S04]  /*82db0*/  LDGSTS.E [R0+0x24b80], desc[UR48][R4.64], P0 ;  /* 0x24b8000004007fae */ /* 0x0003e80008121870 */
[----:B------:R3:W-:Y:S04]  /*82dc0*/  STL [R1+0xee4], R150 ;  /* 0x000ee49601007387 */ /* 0x0007e80000100800 */
[----:B------:R-:W-:Y:S01]  /*82dd0*/  STL [R1+0xf28], R149 ;  /* 0x000f289501007387 */ /* 0x000fe20000100800 */
[----:B-1----:R-:W-:-:S02]  /*82de0*/  IMAD.MOV.U32 R4, RZ, RZ, R149 ;  /* 0x000000ffff047224 */ /* 0x002fc400078e0095 */
[----:B------:R-:W-:Y:S01]  /*82df0*/  IMAD.MOV.U32 R5, RZ, RZ, R147 ;  /* 0x000000ffff057224 */ /* 0x000fe200078e0093 */
[----:B---3--:R-:W3:Y:S04]  /*82e00*/  LDL.LU R150, [R1+0xfe8] ;  /* 0x000fe80001967983 */ /* 0x008ee80000300800 */
[----:B------:R1:W-:Y:S04]  /*82e10*/  LDGSTS.E [R0+0x24f80], desc[UR48][R4.64], P0 ;  /* 0x24f8000004007fae */ /* 0x0003e80008121870 */
[----:B------:R1:W-:Y:S04]  /*82e20*/  STL [R1+0xf24], R147 ;  /* 0x000f249301007387 */ /* 0x0003e80000100800 */
[----:B------:R-:W3:Y:S04]  /*82e30*/  LDL.LU R7, [R1+0x1028] ;  /* 0x0010280001077983 */ /* 0x000ee80000300800 */
[----:B-1----:R-:W5:Y:S04]  /*82e40*/  LDL.LU R147, [R1+0x1948] ;  /* 0x0019480001937983 */ /* 0x002f680000300800 */
[----:B------:R-:W3:Y:S01]  /*82e50*/  LDL.LU R149, [R1+0x1024] ;  /* 0x0010240001957983 */ /* 0x000ee20000300800 */
[----:B--2---:R-:W-:-:S05]  /*82e60*/  IADD3 R2, P1, R2, UR6, RZ ;  /* 0x0000000602027c10 */ /* 0x004fca000ff3e0ff */
[----:B------:R-:W-:Y:S01]  /*82e70*/  IMAD.MOV.U32 R4, RZ, RZ, R2 ;  /* 0x000000ffff047224 */ /* 0x000fe200078e0002 */
[----:B------:R-:W-:Y:S01]  /*82e80*/  STL [R1+0xf68], R2 ;  /* 0x000f680201007387 */ /* 0x000fe20000100800 */
[----:B------:R-:W-:Y:S02]  /*82e90*/  IADD3 R3, P2, R3, UR6, RZ ;  /* 0x0000000603037c10 */ /* 0x000fe4000ff5e0ff */
[----:B----4-:R-:W-:-:S05]  /*82ea0*/  IADD3.X R151, R151, UR50, RZ, P1, !PT ;  /* 0x0000003297977c10 */ /* 0x010fca0008ffe4ff */
[----:B------:R-:W-:Y:S01]  /*82eb0*/  IMAD.MOV.U32 R5, RZ, RZ, R151 ;  /* 0x000000ffff057224 */ /* 0x000fe200078e0097 */
[----:B------:R-:W-:Y:S01]  /*82ec0*/  IADD3.X R148, R148, UR50, RZ, P2, !PT ;  /* 0x0000003294947c10 */ /* 0x000fe200097fe4ff */
[----:B------:R1:W-:Y:S04]  /*82ed0*/  STL [R1+0xf64], R151 ;  /* 0x000f649701007387 */ /* 0x0003e80000100800 */
[----:B------:R2:W-:Y:S04]  /*82ee0*/  LDGSTS.E [R0+0x25380], desc[UR48][R4.64], P0 ;  /* 0x2538000004007fae */ /* 0x0005e80008121870 */
[----:B------:R-:W-:Y:S04]  /*82ef0*/  STL [R1+0xfa8], R3 ;  /* 0x000fa80301007387 */ /* 0x000fe80000100800 */
[----:B-1----:R-:W4:Y:S01]  /*82f00*/  LDL.LU R151, [R1+0x1068] ;  /* 0x0010680001977983 */ /* 0x002f220000300800 */
[----:B--2---:R-:W-:Y:S01]  /*82f10*/  IMAD.MOV.U32 R4, RZ, RZ, R3 ;  /* 0x000000ffff047224 */ /* 0x004fe200078e0003 */
[----:B------:R-:W-:-:S02]  /*82f20*/  MOV R5, R148 ;  /* 0x0000009400057202 */ /* 0x000fc40000000f00 */
[----:B------:R1:W-:Y:S04]  /*82f30*/  STL [R1+0xfa4], R148 ;  /* 0x000fa49401007387 */ /* 0x0003e80000100800 */
[----:B------:R-:W2:Y:S04]  /*82f40*/  LDL.LU R2, [R1+0x10a8] ;  /* 0x0010a80001027983 */ /* 0x000ea80000300800 */
[----:B------:R3:W-:Y:S04]  /*82f50*/  LDGSTS.E [R0+0x25780], desc[UR48][R4.64], P0 ;  /* 0x2578000004007fae */ /* 0x0007e80008121870 */
[----:B-1----:R-:W5:Y:S04]  /*82f60*/  LDL.LU R148, [R1+0x1944] ;  /* 0x0019440001947983 */ /* 0x002f680000300800 */
[----:B------:R-:W2:Y:S04]  /*82f70*/  LDL.LU R3, [R1+0x10a4] ;  /* 0x0010a40001037983 */ /* 0x000ea80000300800 */
[----:B------:R-:W4:Y:S01]  /*82f80*/  LDL.LU R5, [R1+0xfe4] ;  /* 0x000fe40001057983 */ /* 0x000f220000300800 */
[----:B---3--:R-:W-:-:S05]  /*82f90*/  IADD3 R150, P1, R150, UR6, RZ ;  /* 0x0000000696967c10 */ /* 0x008fca000ff3e0ff */
[----:B------:R-:W-:Y:S01]  /*82fa0*/  IMAD.MOV.U32 R4, RZ, RZ, R150 ;  /* 0x000000ffff047224 */ /* 0x000fe200078e0096 */
[----:B------:R-:W-:Y:S01]  /*82fb0*/  IADD3 R7, P2, R7, UR6, RZ ;  /* 0x0000000607077c10 */ /* 0x000fe2000ff5e0ff */
[----:B------:R1:W-:Y:S03]  /*82fc0*/  STL [R1+0xfe8], R150 ;  /* 0x000fe89601007387 */ /* 0x0003e60000100800 */
[----:B------:R-:W-:Y:S02]  /*82fd0*/  IADD3.X R149, R149, UR50, RZ, P2, !PT ;  /* 0x0000003295957c10 */ /* 0x000fe400097fe4ff */
[----:B----4-:R-:W-:-:S05]  /*82fe0*/  IADD3.X R5, R5, UR50, RZ, P1, !PT ;  /* 0x0000003205057c10 */ /* 0x010fca0008ffe4ff */
[----:B------:R3:W-:Y:S04]  /*82ff0*/  STL [R1+0xfe4], R5 ;  /* 0x000fe40501007387 */ /* 0x0007e80000100800 */
[----:B------:R4:W-:Y:S04]  /*83000*/  LDGSTS.E [R0+0x25b80], desc[UR48][R4.64], P0 ;  /* 0x25b8000004007fae */ /* 0x0009e80008121870 */
[----:B------:R-:W-:Y:S04]  /*83010*/  STL [R1+0x1028], R7 ;  /* 0x0010280701007387 */ /* 0x000fe80000100800 */
[----:B-1----:R-:W2:Y:S01]  /*83020*/  LDL.LU R150, [R1+0x1128] ;  /* 0x0011280001967983 */ /* 0x002ea20000300800 */
[----:B----4-:R-:W-:-:S02]  /*83030*/  IMAD.MOV.U32 R4, RZ, RZ, R7 ;  /* 0x000000ffff047224 */ /* 0x010fc400078e0007 */
[----:B---3--:R-:W-:Y:S01]  /*83040*/  IMAD.MOV.U32 R5, RZ, RZ, R149 ;  /* 0x000000ffff057224 */ /* 0x008fe200078e0095 */
[----:B------:R1:W-:Y:S04]  /*83050*/  STL [R1+0x1024], R149 ;  /* 0x0010249501007387 */ /* 0x0003e80000100800 */
[----:B------:R3:W-:Y:S04]  /*83060*/  LDGSTS.E [R0+0x25f80], desc[UR48][R4.64], P0 ;  /* 0x25f8000004007fae */ /* 0x0007e80008121870 */
[----:B-1----:R-:W4:Y:S04]  /*83070*/  LDL.LU R149, [R1+0x1124] ;  /* 0x0011240001957983 */ /* 0x002f280000300800 */
[----:B------:R-:W4:Y:S04]  /*83080*/  LDL.LU R7, [R1+0x11a8] ;  /* 0x0011a80001077983 */ /* 0x000f280000300800 */
[----:B------:R-:W4:Y:S01]  /*83090*/  LDL.LU R5, [R1+0x1064] ;  /* 0x0010640001057983 */ /* 0x000f220000300800 */
[----:B------:R-:W-:-:S02]  /*830a0*/  IADD3 R151, P1, R151, UR6, RZ ;  /* 0x0000000697977c10 */ /* 0x000fc4000ff3e0ff */
[----:B--2---:R-:W-:-:S03]  /*830b0*/  IADD3 R2, P2, R2, UR6, RZ ;  /* 0x0000000602027c10 */ /* 0x004fc6000ff5e0ff */
[----:B---3--:R-:W-:Y:S01]  /*830c0*/  IMAD.MOV.U32 R4, RZ, RZ, R151 ;  /* 0x000000ffff047224 */ /* 0x008fe200078e0097 */
[----:B------:R-:W-:Y:S01]  /*830d0*/  IADD3.X R3, R3, UR50, RZ, P2, !PT ;  /* 0x0000003203037c10 */ /* 0x000fe200097fe4ff */
[----:B------:R1:W-:Y:S01]  /*830e0*/  STL [R1+0x1068], R151 ;  /* 0x0010689701007387 */ /* 0x0003e20000100800 */
[----:B----4-:R-:W-:-:S05]  /*830f0*/  IADD3.X R5, R5, UR50, RZ, P1, !PT ;  /* 0x0000003205057c10 */ /* 0x010fca0008ffe4ff */
[----:B------:R2:W-:Y:S04]  /*83100*/  STL [R1+0x1064], R5 ;  /* 0x0010640501007387 */ /* 0x0005e80000100800 */
[----:B------:R3:W-:Y:S04]  /*83110*/  LDGSTS.E [R0+0x26380], desc[UR48][R4.64], P0 ;  /* 0x2638000004007fae */ /* 0x0007e80008121870 */
[----:B------:R4:W-:Y:S04]  /*83120*/  STL [R1+0x10a8], R2 ;  /* 0x0010a80201007387 */ /* 0x0009e80000100800 */
[----:B-1----:R-:W4:Y:S01]  /*83130*/  LDL.LU R151, [R1+0x11a4] ;  /* 0x0011a40001977983 */ /* 0x002f220000300800 */
[----:B---3--:R-:W-:-:S02]  /*83140*/  IMAD.MOV.U32 R4, RZ, RZ, R2 ;  /* 0x000000ffff047224 */ /* 0x008fc400078e0002 */
[----:B--2---:R-:W-:Y:S01]  /*83150*/  IMAD.MOV.U32 R5, RZ, RZ, R3 ;  /* 0x000000ffff057224 */ /* 0x004fe200078e0003 */
[----:B------:R1:W-:Y:S04]  /*83160*/  STL [R1+0x10a4], R3 ;  /* 0x0010a40301007387 */ /* 0x0003e80000100800 */
[----:B----4-:R-:W2:Y:S04]  /*83170*/  LDL.LU R2, [R1+0x1224] ;  /* 0x0012240001027983 */ /* 0x010ea80000300800 */
[----:B------:R3:W-:Y:S04]  /*83180*/  LDGSTS.E [R0+0x26780], desc[UR48][R4.64], P0 ;  /* 0x2678000004007fae */ /* 0x0007e80008121870 */
[----:B-1----:R-:W4:Y:S04]  /*83190*/  LDL.LU R3, [R1+0x1228] ;  /* 0x0012280001037983 */ /* 0x002f280000300800 */
[----:B------:R-:W2:Y:S04]  /*831a0*/  LDL.LU R4, [R1+0x10e4] ;  /* 0x0010e40001047983 */ /* 0x000ea80000300800 */
[----:B------:R-:W3:Y:S01]  /*831b0*/  LDL.LU R5, [R1+0x10e8] ;  /* 0x0010e80001057983 */ /* 0x000ee20000300800 */
[----:B------:R-:W-:-:S04]  /*831c0*/  IADD3 R150, P2, R150, UR6, RZ ;  /* 0x0000000696967c10 */ /* 0x000fc8000ff5e0ff */
[----:B------:R-:W-:Y:S02]  /*831d0*/  IADD3.X R149, R149, UR50, RZ, P2, !PT ;  /* 0x0000003295957c10 */ /* 0x000fe400097fe4ff */
[----:B---3--:R-:W-:-:S04]  /*831e0*/  IADD3 R5, P1, R5, UR6, RZ ;  /* 0x0000000605057c10 */ /* 0x008fc8000ff3e0ff */
[----:B--2---:R-:W-:Y:S01]  /*831f0*/  IADD3.X R4, R4, UR50, RZ, P1, !PT ;  /* 0x0000003204047c10 */ /* 0x004fe20008ffe4ff */
[----:B------:R1:W-:Y:S04]  /*83200*/  STL [R1+0x10e8], R5 ;  /* 0x0010e80501007387 */ /* 0x0003e80000100800 */
[----:B------:R2:W-:Y:S01]  /*83210*/  STL [R1+0x10e4], R4 ;  /* 0x0010e40401007387 */ /* 0x0005e20000100800 */
[----:B-1----:R-:W-:-:S04]  /*83220*/  LOP3.LUT R5, R5, R4, RZ, 0x3c, !PT ;  /* 0x0000000405057212 */ /* 0x002fc800078e3cff */
[----:B--2---:R-:W-:-:S04]  /*83230*/  LOP3.LUT R4, R5, R4, RZ, 0x3c, !PT ;  /* 0x0000000405047212 */ /* 0x004fc800078e3cff */
[----:B------:R-:W-:Y:S01]  /*83240*/  LOP3.LUT R5, R5, R4, RZ, 0x3c, !PT ;  /* 0x0000000405057212 */ /* 0x000fe200078e3cff */
[----:B------:R-:W-:Y:S04]  /*83250*/  STL [R1+0x1128], R150 ;  /* 0x0011289601007387 */ /* 0x000fe80000100800 */
[----:B------:R1:W-:Y:S04]  /*83260*/  LDGSTS.E [R0+0x26b80], desc[UR48][R4.64], P0 ;  /* 0x26b8000004007fae */ /* 0x0003e80008121870 */
[----:B------:R2:W-:Y:S01]  /*83270*/  STL [R1+0x1124], R149 ;  /* 0x0011249501007387 */ /* 0x0005e20000100800 */
[----:B-1----:R-:W-:Y:S01]  /*83280*/  IMAD.MOV.U32 R4, RZ, RZ, R150 ;  /* 0x000000ffff047224 */ /* 0x002fe200078e0096 */
[----:B------:R-:W-:-:S02]  /*83290*/  MOV R5, R149 ;  /* 0x0000009500057202 */ /* 0x000fc40000000f00 */
[----:B--2---:R-:W5:Y:S04]  /*832a0*/  LDL.LU R149, [R1+0x1940] ;  /* 0x0019400001957983 */ /* 0x004f680000300800 */
[----:B------:R-:W5:Y:S04]  /*832b0*/  LDL.LU R150, [R1+0x193c] ;  /* 0x00193c0001967983 */ /* 0x000f680000300800 */
[----:B------:R1:W-:Y:S04]  /*832c0*/  LDGSTS.E [R0+0x26f80], desc[UR48][R4.64], P0 ;  /* 0x26f8000004007fae */ /* 0x0003e80008121870 */
[----:B------:R-:W2:Y:S04]  /*832d0*/  LDL.LU R4, [R1+0x1164] ;  /* 0x0011640001047983 */ /* 0x000ea80000300800 */
[----:B------:R-:W1:Y:S01]  /*832e0*/  LDL.LU R5, [R1+0x1168] ;  /* 0x0011680001057983 */ /* 0x000e620000300800 */
[----:B------:R-:W-:-:S04]  /*832f0*/  IADD3 R7, P2, R7, UR6, RZ ;  /* 0x0000000607077c10 */ /* 0x000fc8000ff5e0ff */
[----:B------:R-:W-:Y:S02]  /*83300*/  IADD3.X R151, R151, UR50, RZ, P2, !PT ;  /* 0x0000003297977c10 */ /* 0x000fe400097fe4ff */
[----:B-1----:R-:W-:-:S04]  /*83310*/  IADD3 R5, P1, R5, UR6, RZ ;  /* 0x0000000605057c10 */ /* 0x002fc8000ff3e0ff */
        /* <DEDUP_REMOVED lines=9> */
[----:B-1----:R-:W-:-:S02]  /*833b0*/  IMAD.MOV.U32 R4, RZ, RZ, R7 ;  /* 0x000000ffff047224 */ /* 0x002fc400078e0007 */
[----:B------:R-:W-:Y:S01]  /*833c0*/  IMAD.MOV.U32 R5, RZ, RZ, R151 ;  /* 0x000000ffff057224 */ /* 0x000fe200078e0097 */
[----:B----4-:R-:W-:Y:S01]  /*833d0*/  IADD3 R3, P2, R3, UR6, RZ ;  /* 0x0000000603037c10 */ /* 0x010fe2000ff5e0ff */
[----:B--2---:R-:W5:Y:S01]  /*833e0*/  LDL.LU R151, [R1+0x1938] ;  /* 0x0019380001977983 */ /* 0x004f620000300800 */
[----:B------:R-:W1:Y:S03]  /*833f0*/  LDC R7, c[0x0][0x230] ;  /* 0x00008c00ff077b82 */ /* 0x000e660000000800 */
[----:B------:R2:W-:Y:S04]  /*83400*/  LDGSTS.E [R0+0x27780], desc[UR48][R4.64], P0 ;  /* 0x2778000004007fae */ /* 0x0005e80008121870 */
[----:B------:R-:W3:Y:S04]  /*83410*/  LDL.LU R4, [R1+0x11e4] ;  /* 0x0011e40001047983 */ /* 0x000ee80000300800 */
[----:B------:R-:W2:Y:S01]  /*83420*/  LDL.LU R5, [R1+0x11e8] ;  /* 0x0011e80001057983 */ /* 0x000ea20000300800 */
[----:B------:R-:W-:Y:S01]  /*83430*/  IADD3.X R2, R2, UR50, RZ, P2, !PT ;  /* 0x0000003202027c10 */ /* 0x000fe200097fe4ff */
[----:B-1----:R-:W-:Y:S01]  /*83440*/  VIADD R7, R7, 0x7f ;  /* 0x0000007f07077836 */ /* 0x002fe20000000000 */
[----:B--2---:R-:W-:-:S04]  /*83450*/  IADD3 R5, P1, R5, UR6, RZ ;  /* 0x0000000605057c10 */ /* 0x004fc8000ff3e0ff */
[----:B---3--:R-:W-:Y:S01]  /*83460*/  IADD3.X R4, R4, UR50, RZ, P1, !PT ;  /* 0x0000003204047c10 */ /* 0x008fe20008ffe4ff */
        /* <DEDUP_REMOVED lines=8> */
[----:B-1----:R-:W-:-:S03]  /*834f0*/  IMAD.MOV.U32 R5, RZ, RZ, R2 ;  /* 0x000000ffff057224 */ /* 0x002fc600078e0002 */
[----:B--2---:R-:W5:Y:S01]  /*83500*/  LDL.LU R2, [R1+0x1934] ;  /* 0x0019340001027983 */ /* 0x004f620000300800 */
[----:B------:R-:W-:Y:S01]  /*83510*/  IMAD.MOV.U32 R4, RZ, RZ, R3 ;  /* 0x000000ffff047224 */ /* 0x000fe200078e0003 */
[----:B------:R-:W-:-:S04]  /*83520*/  SHF.R.S32.HI R3, RZ, 0x1f, R7 ;  /* 0x0000001fff037819 */ /* 0x000fc80000011407 */
[----:B------:R-:W-:Y:S01]  /*83530*/  LEA.HI R3, R3, R7, RZ, 0x7 ;  /* 0x0000000703037211 */ /* 0x000fe200078f38ff */
[----:B------:R-:W-:Y:S01]  /*83540*/  UIADD3 UR51, UR51, 0x1, URZ ;  /* 0x0000000133337890 */ /* 0x000fe2000fffe03f */
[----:B------:R-:W1:Y:S02]  /*83550*/  S2R R7, SR_TID.X ;  /* 0x0000000000077919 */ /* 0x000e640000002100 */
[----:B------:R-:W-:Y:S01]  /*83560*/  SHF.R.S32.HI R3, RZ, 0x7, R3 ;  /* 0x00000007ff037819 */ /* 0x000fe20000011403 */
[----:B------:R2:W-:Y:S03]  /*83570*/  LDGSTS.E [R0+0x27f80], desc[UR48][R4.64], P0 ;  /* 0x27f8000004007fae */ /* 0x0005e60008121870 */
[----:B------:R-:W-:Y:S01]  /*83580*/  ISETP.NE.U32.AND P0, PT, R3, UR51, PT ;  /* 0x0000003303007c0c */ /* 0x000fe2000bf05070 */
[----:B------:R-:W0:Y:S01]  /*83590*/  LDGDEPBAR ;  /* 0x00000000000079af */ /* 0x000e220000000000 */
[----:B--2---:R-:W-:Y:S01]  /*835a0*/  IMAD.U32 R0, RZ, RZ, UR8 ;  /* 0x00000008ff007e24 */ /* 0x004fe2000f8e00ff */
[----:B-1----:R-:W-:-:S04]  /*835b0*/  SHF.R.U32.HI R7, RZ, 0x6, R7 ;  /* 0x00000006ff077819 */ /* 0x002fc80000011607 */
[----:B------:R-:W-:-:S06]  /*835c0*/  SGXT.U32 R7, R7, 0x1 ;  /* 0x000000010707781a */ /* 0x000fcc0000000000 */
[----:B------:R-:W-:Y:S05]  /*835d0*/  @P0 BRA `(.L_x_1) ;  /* 0xfffffe9000b00947 */ /* 0x000fea000383ffff */
.L_x_0:
[----:B------:R-:W2:Y:S01]  /*835e0*/  LDL.LU R252, [R1+0x1820] ;  /* 0x0018200001fc7983 */ /* 0x000ea20000300800 */
[----:B------:R-:W-:-:S04]  /*835f0*/  DEPBAR.LE SB0, 0x0 ;  /* 0x000080000000791a */ /* 0x000fc80000000000 */
[----:B------:R-:W2:Y:S01]  /*83600*/  LDL.LU R5, [R1+0x181c] ;  /* 0x00181c0001057983 */ /* 0x000ea20000300800 */
[----:B------:R-:W-:Y:S01]  /*83610*/  ULDC UR5, c[0x0][0x244] ;  /* 0x0000910000057ab9 */ /* 0x000fe20000000800 */
[----:B------:R-:W-:Y:S01]  /*83620*/  ULDC.64 UR6, c[0x0][0x220] ;  /* 0x0000880000067ab9 */ /* 0x000fe20000000a00 */
[----:B------:R-:W-:Y:S01]  /*83630*/  ULDC UR8, c[0x0][0x22c] ;  /* 0x00008b0000087ab9 */ /* 0x000fe20000000800 */
[----:B-----5:R-:W-:Y:S01]  /*83640*/  STL.64 [R1+0x1db8], R150 ;  /* 0x001db89601007387 */ /* 0x020fe20000100a00 */
[----:B------:R-:W-:Y:S01]  /*83650*/  ULDC UR9, c[0x0][0x22c] ;  /* 0x00008b0000097ab9 */ /* 0x000fe20000000800 */
[----:B------:R-:W-:Y:S01]  /*83660*/  ULDC UR10, c[0x0][0x22c] ;  /* 0x00008b00000a7ab9 */ /* 0x000fe20000000800 */
[----:B------:R-:W-:Y:S01]  /*83670*/  ULDC UR11, c[0x0][0x22c] ;  /* 0x00008b00000b7ab9 */ /* 0x000fe20000000800 */
        /* <DEDUP_REMOVED lines=63> */
[----:B-1----:R-:W3:Y:S04]  /*83a70*/  LDL.LU R24, [R1] ;  /* 0x0000000001187983 */ /* 0x002ee80000300800 */
[----:B------:R-:W3:Y:S04]  /*83a80*/  LDL.LU R25, [R1+0x4] ;  /* 0x0000040001197983 */ /* 0x000ee80000300800 */
[----:B------:R-:W3:Y:S04]  /*83a90*/  LDL.LU R26, [R1+0x8] ;  /* 0x00000800011a7983 */ /* 0x000ee80000300800 */
        /* <DEDUP_REMOVED lines=52> */
[----:B------:R-:W1:Y:S03]  /*83de0*/  S2R R0, SR_TID.X ;  /* 0x0000000000007919 */ /* 0x000e660000002100 */
        /* <DEDUP_REMOVED lines=28> */
[----:B-1----:R-:W-:-:S03]  /*83fb0*/  IMAD.SHL.U32 R3, R0, 0x8, RZ ;  /* 0x0000000800037824 */ /* 0x002fc600078e00ff */
[----:B------:R-:W4:Y:S01]  /*83fc0*/  LDL.LU R107, [R1+0x14c] ;  /* 0x00014c00016b7983 */ /* 0x000f220000300800 */
[----:B------:R-:W-:Y:S01]  /*83fd0*/  BAR.SYNC.DEFER_BLOCKING 0x0 ;  /* 0x0000000000007b1d */ /* 0x000fe20000010000 */
[----:B--2---:R-:W-:Y:S02]  /*83fe0*/  ISETP.GE.AND P0, PT, R5, R252, PT ;  /* 0x000000fc0500720c */ /* 0x004fe40003f06270 */
[----:B------:R-:W-:-:S03]  /*83ff0*/  SHF.L.U32 R4, R0, 0x7, RZ ;  /* 0x0000000700047819 */ /* 0x000fc600000006ff */
[----:B------:R-:W2:Y:S04]  /*84000*/  LDL.LU R108, [R1+0x150] ;  /* 0x00015000016c7983 */ /* 0x000ea80000300800 */
[----:B------:R-:W2:Y:S04]  /*84010*/  LDL.LU R109, [R1+0x154] ;  /* 0x00015400016d7983 */ /* 0x000ea80000300800 */
[----:B------:R-:W2:Y:S01]  /*84020*/  LDL.LU R110, [R1+0x158] ;  /* 0x00015800016e7983 */ /* 0x000ea20000300800 */
[----:B------:R-:W-:-:S03]  /*84030*/  IMAD.SHL.U32 R6, R0, 0x10, RZ ;  /* 0x0000001000067824 */ /* 0x000fc600078e00ff */
[----:B------:R-:W2:Y:S01]  /*84040*/  LDL.LU R111, [R1+0x15c] ;  /* 0x00015c00016f7983 */ /* 0x000ea20000300800 */
[----:B------:R-:W1:Y:S01]  /*84050*/  S2R R252, SR_TID.X ;  /* 0x0000000000fc7919 */ /* 0x000e620000002100 */
[----:B------:R-:W-:Y:S02]  /*84060*/  LOP3.LUT R3, R3, 0x380, RZ, 0xc0, !PT ;  /* 0x0000038003037812 */ /* 0x000fe400078ec0ff */
[----:B------:R-:W2:Y:S01]  /*84070*/  LDL.LU R112, [R1+0x160] ;  /* 0x0001600001707983 */ /* 0x000ea20000300800 */
[----:B------:R-:W-:-:S03]  /*84080*/  LOP3.LUT R4, R4, 0x400, RZ, 0xc0, !PT ;  /* 0x0000040004047812 */ /* 0x000fc600078ec0ff */
[----:B------:R-:W2:Y:S04]  /*84090*/  LDL.LU R113, [R1+0x164] ;  /* 0x0001640001717983 */ /* 0x000ea80000300800 */
[----:B------:R-:W2:Y:S04]  /*840a0*/  LDL.LU R114, [R1+0x168] ;  /* 0x0001680001727983 */ /* 0x000ea80000300800 */
[----:B------:R-:W2:Y:S01]  /*840b0*/  LDL.LU R115, [R1+0x16c] ;  /* 0x00016c0001737983 */ /* 0x000ea20000300800 */
[----:B------:R-:W-:-:S03]  /*840c0*/  IADD3 R4, R3, UR60, R4 ;  /* 0x0000003c03047c10 */ /* 0x000fc6000fffe004 */
[----:B------:R-:W2:Y:S01]  /*840d0*/  LDL.LU R116, [R1+0x170] ;  /* 0x0001700001747983 */ /* 0x000ea20000300800 */
[----:B------:R-:W-:-:S03]  /*840e0*/  LOP3.LUT R6, R6, 0x70, RZ, 0xc0, !PT ;  /* 0x0000007006067812 */ /* 0x000fc600078ec0ff */
[----:B------:R-:W2:Y:S04]  /*840f0*/  LDL.LU R117, [R1+0x174] ;  /* 0x0001740001757983 */ /* 0x000ea80000300800 */
[----:B------:R-:W2:Y:S04]  /*84100*/  LDL.LU R118, [R1+0x178] ;  /* 0x0001780001767983 */ /* 0x000ea80000300800 */
[----:B------:R-:W2:Y:S04]  /*84110*/  LDL.LU R119, [R1+0x17c] ;  /* 0x00017c0001777983 */ /* 0x000ea80000300800 */
[----:B------:R-:W2:Y:S01]  /*84120*/  LDL.LU R120, [R1+0x180] ;  /* 0x0001800001787983 */ /* 0x000ea20000300800 */
[----:B------:R-:W-:-:S03]  /*84130*/  IMAD.IADD R4, R6, 0x1, R4 ;  /* 0x0000000106047824 */ /* 0x000fc600078e0204 */
[----:B------:R-:W2:Y:S04]  /*84140*/  LDL.LU R121, [R1+0x184] ;  /* 0x0001840001797983 */ /* 0x000ea80000300800 */
[----:B------:R-:W2:Y:S04]  /*84150*/  LDL.LU R122, [R1+0x188] ;  /* 0x00018800017a7983 */ /* 0x000ea80000300800 */
[----:B------:R-:W2:Y:S04]  /*84160*/  LDL.LU R123, [R1+0x18c] ;  /* 0x00018c00017b7983 */ /* 0x000ea80000300800 */
[----:B------:R-:W2:Y:S01]  /*84170*/  LDL.LU R124, [R1+0x190] ;  /* 0x00019000017c7983 */ /* 0x000ea20000300800 */
[----:B------:R-:W-:-:S03]  /*84180*/  IMAD R0, R5, UR5, RZ ;  /* 0x0000000505007c24 */ /* 0x000fc6000f8e02ff */
[----:B------:R-:W2:Y:S04]  /*84190*/  LDL.LU R125, [R1+0x194] ;  /* 0x00019400017d7983 */ /* 0x000ea80000300800 */
[----:B---3--:R-:W-:Y:S01]  /*841a0*/  STSM.16.M88.4 [R4], R24 ;  /* 0x0000001804007844 */ /* 0x008fe20000000200 */
[----:B------:R-:W-:Y:S01]  /*841b0*/  LOP3.LUT R5, R2, R7, RZ, 0xfc, !PT ;  /* 0x0000000702057212 */ /* 0x000fe200078efcff */
[----:B------:R-:W-:Y:S02]  /*841c0*/  ULDC UR5, c[0x0][0x248] ;  /* 0x0000920000057ab9 */ /* 0x000fe40000000800 */
[----:B------:R-:W3:Y:S04]  /*841d0*/  LDL.LU R126, [R1+0x198] ;  /* 0x00019800017e7983 */ /* 0x000ee80000300800 */
[----:B------:R-:W3:Y:S04]  /*841e0*/  LDL.LU R127, [R1+0x19c] ;  /* 0x00019c00017f7983 */ /* 0x000ee80000300800 */
[----:B------:R-:W3:Y:S04]  /*841f0*/  LDL.LU R128, [R1+0x1a0] ;  /* 0x0001a00001807983 */ /* 0x000ee80000300800 */
[----:B------:R-:W3:Y:S01]  /*84200*/  LDL.LU R129, [R1+0x1a4] ;  /* 0x0001a40001817983 */ /* 0x000ee20000300800 */
[----:B------:R-:W-:Y:S01]  /*84210*/  BAR.SYNC.DEFER_BLOCKING 0x0 ;  /* 0x0000000000007b1d */ /* 0x000fe20000010000 */
[----:B------:R-:W-:-:S05]  /*84220*/  LEA R3, P1, R0, UR6, 0x2 ;  /* 0x0000000600037c11 */ /* 0x000fca000f8210ff */
[----:B------:R-:W3:Y:S01]  /*84230*/  LDL.LU R130, [R1+0x1a8] ;  /* 0x0001a80001827983 */ /* 0x000ee20000300800 */
[----:B-1----:R-:W-:Y:S01]  /*84240*/  LOP3.LUT R252, R252, 0x7f, RZ, 0xc0, !PT ;  /* 0x0000007ffcfc7812 */ /* 0x002fe200078ec0ff */
[----:B------:R-:W-:Y:S02]  /*84250*/  ULDC UR6, c[0x0][0x22c] ;  /* 0x00008b0000067ab9 */ /* 0x000fe40000000800 */
[----:B------:R-:W3:Y:S04]  /*84260*/  LDL.LU R131, [R1+0x1ac] ;  /* 0x0001ac0001837983 */ /* 0x000ee80000300800 */
[----:B------:R-:W3:Y:S04]  /*84270*/  LDL.LU R132, [R1+0x1b0] ;  /* 0x0001b00001847983 */ /* 0x000ee80000300800 */
[----:B------:R-:W3:Y:S01]  /*84280*/  LDL.LU R133, [R1+0x1b4] ;  /* 0x0001b40001857983 */ /* 0x000ee20000300800 */
[----:B------:R-:W-:Y:S01]  /*84290*/  LEA.HI.X.SX32 R0, R0, UR7, 0x2, P1 ;  /* 0x0000000700007c11 */ /* 0x000fe200088f16ff */
[----:B------:R-:W-:-:S02]  /*842a0*/  ULDC UR7, c[0x0][0x22c] ;  /* 0x00008b0000077ab9 */ /* 0x000fc40000000800 */
[----:B------:R-:W3:Y:S01]  /*842b0*/  LDL.LU R134, [R1+0x1b8] ;  /* 0x0001b80001867983 */ /* 0x000ee20000300800 */
[----:B------:R-:W-:-:S03]  /*842c0*/  ISETP.LT.AND P1, PT, R5, UR4, !P0 ;  /* 0x0000000405007c0c */ /* 0x000fc6000c721270 */
[----:B------:R-:W3:Y:S01]  /*842d0*/  LDL.LU R135, [R1+0x1bc] ;  /* 0x0001bc0001877983 */ /* 0x000ee20000300800 */
[----:B------:R-:W-:Y:S01]  /*842e0*/  IMAD R5, R5, UR5, RZ ;  /* 0x0000000505057c24 */ /* 0x000fe2000f8e02ff */
[----:B------:R-:W-:Y:S01]  /*842f0*/  LEA R6, R252, UR60, 0x4 ;  /* 0x0000003cfc067c11 */ /* 0x000fe2000f8e20ff */
[----:B------:R-:W-:Y:S01]  /*84300*/  ULDC UR4, c[0x0][0x22c] ;  /* 0x00008b0000047ab9 */ /* 0x000fe20000000800 */
[----:B------:R-:W3:Y:S04]  /*84310*/  LDL.LU R136, [R1+0x1c0] ;  /* 0x0001c00001887983 */ /* 0x000ee80000300800 */
[----:B------:R-:W3:Y:S04]  /*84320*/  LDL.LU R137, [R1+0x1c4] ;  /* 0x0001c40001897983 */ /* 0x000ee80000300800 */
[----:B------:R-:W3:Y:S04]  /*84330*/  LDL.LU R138, [R1+0x1c8] ;  /* 0x0001c800018a7983 */ /* 0x000ee80000300800 */
[----:B------:R-:W3:Y:S04]  /*84340*/  LDL.LU R139, [R1+0x1cc] ;  /* 0x0001cc00018b7983 */ /* 0x000ee80000300800 */
[----:B------:R-:W3:Y:S01]  /*84350*/  LDL.LU R140, [R1+0x1d0] ;  /* 0x0001d000018c7983 */ /* 0x000ee20000300800 */
[----:B------:R-:W-:-:S03]  /*84360*/  LEA R8, P2, R5, R3, 0x2 ;  /* 0x0000000305087211 */ /* 0x000fc600078410ff */
[----:B------:R-:W3:Y:S04]  /*84370*/  LDL.LU R141, [R1+0x1d4] ;  /* 0x0001d400018d7983 */ /* 0x000ee80000300800 */
[----:B------:R-:W3:Y:S04]  /*84380*/  LDL.LU R142, [R1+0x1d8] ;  /* 0x0001d800018e7983 */ /* 0x000ee80000300800 */
[----:B------:R-:W3:Y:S04]  /*84390*/  LDL.LU R143, [R1+0x1dc] ;  /* 0x0001dc00018f7983 */ /* 0x000ee80000300800 */
[----:B------:R-:W3:Y:S01]  /*843a0*/  LDL.LU R144, [R1+0x1e0] ;  /* 0x0001e00001907983 */ /* 0x000ee20000300800 */
[----:B------:R-:W-:-:S03]  /*843b0*/  LEA.HI.X.SX32 R9, R5, R0, 0x2, P2 ;  /* 0x0000000005097211 */ /* 0x000fc600010f16ff */
[----:B------:R-:W3:Y:S04]  /*843c0*/  LDL.LU R145, [R1+0x1e4] ;  /* 0x0001e40001917983 */ /* 0x000ee80000300800 */
[----:B------:R-:W3:Y:S04]  /*843d0*/  LDL.LU R146, [R1+0x1e8] ;  /* 0x0001e80001927983 */ /* 0x000ee80000300800 */
[----:B------:R-:W3:Y:S04]  /*843e0*/  LDL.LU R147, [R1+0x1ec] ;  /* 0x0001ec0001937983 */ /* 0x000ee80000300800 */
[----:B------:R-:W3:Y:S04]  /*843f0*/  LDL.LU R148, [R1+0x1f0] ;  /* 0x0001f00001947983 */ /* 0x000ee80000300800 */
[----:B------:R-:W3:Y:S04]  /*84400*/  LDL.LU R149, [R1+0x1f4] ;  /* 0x0001f40001957983 */ /* 0x000ee80000300800 */
[----:B------:R-:W3:Y:S04]  /*84410*/  LDL.LU R150, [R1+0x1f8] ;  /* 0x0001f80001967983 */ /* 0x000ee80000300800 */
[----:B------:R-:W3:Y:S04]  /*84420*/  LDL.LU R151, [R1+0x1fc] ;  /* 0x0001fc0001977983 */ /* 0x000ee80000300800 */
[----:B------:R-:W-:Y:S04]  /*84430*/  STL [R1+0x228], R6 ;  /* 0x0002280601007387 */ /* 0x000fe80000100800 */
[----:B------:R-:W-:Y:S04]  /*84440*/  STL.64 [R1+0x210], R8 ;  /* 0x0002100801007387 */ /* 0x000fe80000100a00 */
[----:B------:R-:W1:Y:S01]  /*84450*/  LDS.128 R8, [R6] ;  /* 0x0000000006087984 */ /* 0x000e620000000c00 */
[----:B------:R-:W-:Y:S06]  /*84460*/  BAR.SYNC.DEFER_BLOCKING 0x0 ;  /* 0x0000000000007b1d */ /* 0x000fec0000010000 */
[----:B----4-:R-:W-:Y:S04]  /*84470*/  STSM.16.M88.4 [R4], R28 ;  /* 0x0000001c04007844 */ /* 0x010fe80000000200 */
[----:B-1----:R-:W-:Y:S01]  /*84480*/  STL [R1+0x204], R9 ;  /* 0x0002040901007387 */ /* 0x002fe20000100800 */
[----:B------:R-:W-:-:S03]  /*84490*/  IMAD.MOV.U32 R252, RZ, RZ, R8 ;  /* 0x000000fffffc7224 */ /* 0x000fc600078e0008 */
[----:B------:R-:W-:Y:S01]  /*844a0*/  STL.64 [R1+0x208], R10 ;  /* 0x0002080a01007387 */ /* 0x000fe20000100a00 */
[----:B------:R-:W-:Y:S06]  /*844b0*/  BAR.SYNC.DEFER_BLOCKING 0x0 ;  /* 0x0000000000007b1d */ /* 0x000fec0000010000 */
[----:B------:R-:W1:Y:S02]  /*844c0*/  LDS.128 R8, [R6] ;  /* 0x0000000006087984 */ /* 0x000e640000000c00 */
[----:B------:R-:W-:Y:S06]  /*844d0*/  BAR.SYNC.DEFER_BLOCKING 0x0 ;  /* 0x0000000000007b1d */ /* 0x000fec0000010000 */
[----:B------:R-:W-:Y:S04]  /*844e0*/  STSM.16.M88.4 [R4], R32 ;  /* 0x0000002004007844 */ /* 0x000fe80000000200 */
[----:B-1----:R-:W-:Y:S04]  /*844f0*/  STL.64 [R1+0x10], R8 ;  /* 0x0000100801007387 */ /* 0x002fe80000100a00 */
[----:B------:R-:W-:Y:S01]  /*84500*/  STL.64 [R1+0x18], R10 ;  /* 0x0000180a01007387 */ /* 0x000fe20000100a00 */
[----:B------:R-:W-:Y:S06]  /*84510*/  BAR.SYNC.DEFER_BLOCKING 0x0 ;  /* 0x0000000000007b1d */ /* 0x000fec0000010000 */
[----:B------:R-:W1:Y:S02]  /*84520*/  LDS.128 R8, [R6] ;  /* 0x0000000006087984 */ /* 0x000e640000000c00 */
[----:B------:R-:W-:Y:S06]  /*84530*/  BAR.SYNC.DEFER_BLOCKING 0x0 ;  /* 0x0000000000007b1d */ /* 0x000fec0000010000 */
[----:B------:R-:W-:Y:S02]  /*84540*/  STSM.16.M88.4 [R4], R36 ;  /* 0x0000002404007844 */ /* 0x000fe40000000200 */
[----:B------:R-:W-:Y:S06]  /*84550*/  BAR.SYNC.DEFER_BLOCKING 0x0 ;  /* 0x0000000000007b1d */ /* 0x000fec0000010000 */
[----:B-1----:R-:W-:Y:S04]  /*84560*/  STL.64 [R1], R8 ;  /* 0x0000000801007387 */ /* 0x002fe80000100a00 */
[----:B------:R-:W-:Y:S04]  /*84570*/  STL.64 [R1+0x8], R10 ;  /* 0x0000080a01007387 */ /* 0x000fe80000100a00 */
[----:B------:R-:W-:Y:S01]  /*84580*/  LDS.128 R248, [R6] ;  /* 0x0000000006f87984 */ /* 0x000fe20000000c00 */
[----:B------:R-:W-:Y:S06]  /*84590*/  BAR.SYNC.DEFER_BLOCKING 0x0 ;  /* 0x0000000000007b1d */ /* 0x000fec0000010000 */
[----:B------:R-:W-:Y:S02]  /*845a0*/  STSM.16.M88.4 [R4], R40 ;  /* 0x0000002804007844 */ /* 0x000fe40000000200 */
[----:B------:R-:W-:Y:S06]  /*845b0*/  BAR.SYNC.DEFER_BLOCKING 0x0 ;  /* 0x0000000000007b1d */ /* 0x000fec0000010000 */
[----:B------:R-:W-:Y:S02]  /*845c0*/  LDS.128 R244, [R6] ;  /* 0x0000000006f47984 */ /* 0x000fe40000000c00 */
        /* <DEDUP_REMOVED lines=65> */
[----:B--2---:R-:W-:Y:S02]  /*849e0*/  STSM.16.M88.4 [R4], R108 ;  /* 0x0000006c04007844 */ /* 0x004fe40000000200 */
[----:B------:R-:W-:Y:S06]  /*849f0*/  BAR.SYNC.DEFER_BLOCKING 0x0 ;  /* 0x0000000000007b1d */ /* 0x000fec0000010000 */
[----:B------:R-:W-:Y:S02]  /*84a00*/  LDS.128 R192, [R6] ;  /* 0x0000000006c07984 */ /* 0x000fe40000000c00 */
[----:B------:R-:W-:Y:S06]  /*84a10*/  BAR.SYNC.DEFER_BLOCKING 0x0 ;  /* 0x0000000000007b1d */ /* 0x000fec0000010000 */
[----:B------:R-:W-:Y:S02]  /*84a20*/  STSM.16.M88.4 [R4], R112 ;  /* 0x0000007004007844 */ /* 0x000fe40000000200 */
[----:B------:R-:W-:Y:S06]  /*84a30*/  BAR.SYNC.DEFER_BLOCKING 0x0 ;  /* 0x0000000000007b1d */ /* 0x000fec0000010000 */
[----:B------:R-:W1:Y:S02]  /*84a40*/  LDS.128 R196, [R6] ;  /* 0x0000000006c47984 */ /* 0x000e640000000c00 */
[----:B------:R-:W-:Y:S06]  /*84a50*/  BAR.SYNC.DEFER_BLOCKING 0x0 ;  /* 0x0000000000007b1d */ /* 0x000fec0000010000 */
[----:B------:R-:W-:Y:S02]  /*84a60*/  STSM.16.M88.4 [R4], R116 ;  /* 0x0000007404007844 */ /* 0x000fe40000000200 */
[----:B------:R-:W-:Y:S06]  /*84a70*/  BAR.SYNC.DEFER_BLOCKING 0x0 ;  /* 0x0000000000007b1d */ /* 0x000fec0000010000 */
[----:B-1----:R-:W-:Y:S04]  /*84a80*/  STL [R1+0x1bbc], R196 ;  /* 0x001bbcc401007387 */ /* 0x002fe80000100800 */
[----:B------:R-:W-:Y:S04]  /*84a90*/  STL [R1+0x1bb8], R197 ;  /* 0x001bb8c501007387 */ /* 0x000fe80000100800 */
[----:B------:R-:W-:Y:S04]  /*84aa0*/  STL [R1+0x1bb4], R198 ;  /* 0x001bb4c601007387 */ /* 0x000fe80000100800 */
[----:B------:R-:W-:Y:S04]  /*84ab0*/  STL [R1+0x1bac], R199 ;  /* 0x001bacc701007387 */ /* 0x000fe80000100800 */
[----:B------:R-:W1:Y:S01]  /*84ac0*/  LDS.128 R200, [R6] ;  /* 0x0000000006c87984 */ /* 0x000e620000000c00 */
        /* <DEDUP_REMOVED lines=9> */
[----:B---3--:R-:W-:Y:S02]  /*84b60*/  STSM.16.M88.4 [R4], R124 ;  /* 0x0000007c04007844 */ /* 0x008fe40000000200 */
        /* <DEDUP_REMOVED lines=47> */
[----:B------:R2:W-:Y:S02]  /*84e60*/  STSM.16.M88.4 [R4], R148 ;  /* 0x0000009404007844 */ /* 0x0005e40000000200 */
[----:B------:R-:W-:Y:S06]  /*84e70*/  BAR.SYNC.DEFER_BLOCKING 0x0 ;  /* 0x0000000000007b1d */ /* 0x000fec0000010000 */
[----:B-1----:R-:W-:Y:S04]  /*84e80*/  STL [R1+0x1b3c], R228 ;  /* 0x001b3ce401007387 */ /* 0x002fe80000100800 */
[----:B------:R-:W-:Y:S04]  /*84e90*/  STL [R1+0x1b38], R229 ;  /* 0x001b38e501007387 */ /* 0x000fe80000100800 */
[----:B------:R-:W-:Y:S04]  /*84ea0*/  STL [R1+0x1b34], R230 ;  /* 0x001b34e601007387 */ /* 0x000fe80000100800 */
[----:B------:R-:W-:Y:S04]  /*84eb0*/  STL [R1+0x1b30], R231 ;  /* 0x001b30e701007387 */ /* 0x000fe80000100800 */
[----:B--2---:R-:W2:Y:S04]  /*84ec0*/  LDL.LU.64 R150, [R1+0x1db8] ;  /* 0x001db80001967983 */ /* 0x004ea80000300a00 */
[----:B------:R-:W2:Y:S04]  /*84ed0*/  LDL.LU.64 R148, [R1+0x1db0] ;  /* 0x001db00001947983 */ /* 0x000ea80000300a00 */
[----:B------:R-:W3:Y:S04]  /*84ee0*/  LDL.LU.64 R146, [R1+0x1da8] ;  /* 0x001da80001927983 */ /* 0x000ee80000300a00 */
[----:B------:R-:W3:Y:S04]  /*84ef0*/  LDL.LU.64 R144, [R1+0x1da0] ;  /* 0x001da00001907983 */ /* 0x000ee80000300a00 */
[----:B------:R-:W4:Y:S04]  /*84f00*/  LDL.LU.64 R142, [R1+0x1d98] ;  /* 0x001d9800018e7983 */ /* 0x000f280000300a00 */
[----:B------:R-:W4:Y:S04]  /*84f10*/  LDL.LU.64 R140, [R1+0x1d90] ;  /* 0x001d9000018c7983 */ /* 0x000f280000300a00 */
[----:B------:R-:W2:Y:S04]  /*84f20*/  LDL.LU.64 R138, [R1+0x1d88] ;  /* 0x001d8800018a7983 */ /* 0x000ea80000300a00 */
        /* <DEDUP_REMOVED lines=57> */
[----:B------:R-:W1:Y:S01]  /*852c0*/  LDS.128 R232, [R6] ;  /* 0x0000000006e87984 */ /* 0x000e620000000c00 */
[----:B------:R-:W-:Y:S06]  /*852d0*/  BAR.SYNC.DEFER_BLOCKING 0x0 ;  /* 0x0000000000007b1d */ /* 0x000fec0000010000 */
[----:B------:R-:W4:Y:S04]  /*852e0*/  LDL.LU.64 R200, [R1+0x210] ;  /* 0x0002100001c87983 */ /* 0x000f280000300a00 */
[----:B-1----:R-:W-:Y:S04]  /*852f0*/  STL [R1+0x1b2c], R232 ;  /* 0x001b2ce801007387 */ /* 0x002fe80000100800 */
[----:B------:R-:W-:Y:S04]  /*85300*/  STL [R1+0x1b28], R233 ;  /* 0x001b28e901007387 */ /* 0x000fe80000100800 */
[----:B------:R-:W-:Y:S04]  /*85310*/  STL [R1+0x1b24], R234 ;  /* 0x001b24ea01007387 */ /* 0x000fe80000100800 */
[----:B------:R-:W-:Y:S04]  /*85320*/  STL [R1+0x1b1c], R235 ;  /* 0x001b1ceb01007387 */ /* 0x000fe80000100800 */
[----:B---3--:R-:W-:Y:S01]  /*85330*/  STSM.16.M88.4 [R4], R24 ;  /* 0x0000001804007844 */ /* 0x008fe20000000200 */
[----:B------:R-:W-:Y:S06]  /*85340*/  BAR.SYNC.DEFER_BLOCKING 0x0 ;  /* 0x0000000000007b1d */ /* 0x000fec0000010000 */
[----:B------:R-:W1:Y:S02]  /*85350*/  LDS.128 R24, [R6] ;  /* 0x0000000006187984 */ /* 0x000e640000000c00 */
[----:B------:R-:W-:Y:S06]  /*85360*/  BAR.SYNC.DEFER_BLOCKING 0x0 ;  /* 0x0000000000007b1d */ /* 0x000fec0000010000 */
[----:B--2---:R-:W-:Y:S02]  /*85370*/  STSM.16.M88.4 [R4], R28 ;  /* 0x0000001c04007844 */ /* 0x004fe40000000200 */
[----:B------:R-:W-:Y:S06]  /*85380*/  BAR.SYNC.DEFER_BLOCKING 0x0 ;  /* 0x0000000000007b1d */ /* 0x000fec0000010000 */
[----:B-1----:R-:W-:Y:S04]  /*85390*/  STL [R1+0x1b20], R24 ;  /* 0x001b201801007387 */ /* 0x002fe80000100800 */
[----:B------:R-:W-:Y:S04]  /*853a0*/  STL [R1+0x1b18], R25 ;  /* 0x001b181901007387 */ /* 0x000fe80000100800 */
[----:B------:R-:W-:Y:S04]  /*853b0*/  STL [R1+0x1b14], R26 ;  /* 0x001b141a01007387 */ /* 0x000fe80000100800 */
[----:B------:R-:W-:Y:S04]  /*853c0*/  STL [R1+0x1b10], R27 ;  /* 0x001b101b01007387 */ /* 0x000fe80000100800 */
[----:B------:R-:W1:Y:S01]  /*853d0*/  LDS.128 R28, [R6] ;  /* 0x00000000061c7984 */ /* 0x000e620000000c00 */
[----:B------:R-:W-:Y:S06]  /*853e0*/  BAR.SYNC.DEFER_BLOCKING 0x0 ;  /* 0x0000000000007b1d */ /* 0x000fec0000010000 */
[----:B----4-:R-:W-:Y:S02]  /*853f0*/  STSM.16.M88.4 [R4], R32 ;  /* 0x0000002004007844 */ /* 0x010fe40000000200 */
        /* <DEDUP_REMOVED lines=228> */
[----:B------:R-:W2:Y:S04]  /*86240*/  LDL.LU R196, [R1+0x204] ;  /* 0x0002040001c47983 */ /* 0x000ea80000300800 */
[----:B------:R-:W1:Y:S01]  /*86250*/  LDS.128 R144, [R6] ;  /* 0x0000000006907984 */ /* 0x000e620000000c00 */
[----:B------:R-:W-:Y:S01]  /*86260*/  BAR.SYNC.DEFER_BLOCKING 0x0 ;  /* 0x0000000000007b1d */ /* 0x000fe20000010000 */
[----:B------:R-:W-:-:S05]  /*86270*/  LOP3.LUT R5, R2, 0x2, R7, 0xfe, !PT ;  /* 0x0000000202057812 */ /* 0x000fca00078efe07 */
[----:B------:R-:W3:Y:S04]  /*86280*/  LDL.LU R198, [R1+0x208] ;  /* 0x0002080001c67983 */ /* 0x000ee80000300800 */
[----:B------:R-:W4:Y:S04]  /*86290*/  LDL.LU R197, [R1+0x20c] ;  /* 0x00020c0001c57983 */ /* 0x000f280000300800 */
[----:B------:R1:W-:Y:S01]  /*862a0*/  STSM.16.M88.4 [R4], R148 ;  /* 0x0000009404007844 */ /* 0x0003e20000000200 */
[----:B------:R-:W-:Y:S06]  /*862b0*/  BAR.SYNC.DEFER_BLOCKING 0x0 ;  /* 0x0000000000007b1d */ /* 0x000fec0000010000 */
[----:B-1----:R-:W-:Y:S01]  /*862c0*/  STL [R1+0x1948], R144 ;  /* 0x0019489001007387 */ /* 0x002fe20000100800 */
[----:B------:R-:W-:-:S03]  /*862d0*/  IMAD R151, R5, UR5, RZ ;  /* 0x0000000505977c24 */ /* 0x000fc6000f8e02ff */
[----:B------:R-:W-:Y:S04]  /*862e0*/  STL [R1+0x193c], R145 ;  /* 0x00193c9101007387 */ /* 0x000fe80000100800 */
[----:B------:R-:W-:Y:S01]  /*862f0*/  STL [R1+0x1938], R146 ;  /* 0x0019389201007387 */ /* 0x000fe20000100800 */
[----:B------:R-:W-:-:S03]  /*86300*/  LEA R24, P6, R151, R3, 0x2 ;  /* 0x0000000397187211 */ /* 0x000fc600078c10ff */
[----:B------:R-:W-:Y:S01]  /*86310*/  @P1 STG.E desc[UR48][R200.64], R252 ;  /* 0x000000fcc8001986 */ /* 0x000fe2000c101930 */
[----:B------:R-:W-:Y:S01]  /*86320*/  ISETP.LT.AND P1, PT, R5, UR4, !P0 ;  /* 0x0000000405007c0c */ /* 0x000fe2000c721270 */
[----:B------:R-:W-:Y:S02]  /*86330*/  ULDC UR4, c[0x0][0x22c] ;  /* 0x00008b0000047ab9 */ /* 0x000fe40000000800 */
[----:B------:R-:W-:Y:S04]  /*86340*/  STL [R1+0x1934], R147 ;  /* 0x0019349301007387 */ /* 0x000fe80000100800 */
[----:B------:R-:W4:Y:S01]  /*86350*/  LDL.LU R202, [R1+0x10] ;  /* 0x0000100001ca7983 */ /* 0x000f220000300800 */
[----:B------:R-:W-:-:S05]  /*86360*/  LEA.HI.X.SX32 R25, R151, R0, 0x2, P6 ;  /* 0x0000000097197211 */ /* 0x000fca00030f16ff */
[----:B--2---:R1:W-:Y:S04]  /*86370*/  @P1 STG.E desc[UR48][R24.64], R196 ;  /* 0x000000c418001986 */ /* 0x0043e8000c101930 */
[----:B-1----:R-:W2:Y:S01]  /*86380*/  LDL.LU R196, [R1+0x14] ;  /* 0x0000140001c47983 */ /* 0x002ea20000300800 */
[C-C-:B------:R-:W-:Y:S02]  /*86390*/  LOP3.LUT R6, R2.reuse, 0x4, R7.reuse, 0xfe, !PT ;  /* 0x0000000402067812 */ /* 0x140fe400078efe07 */
[--C-:B------:R-:W-:Y:S01]  /*863a0*/  LOP3.LUT R4, R2, 0x6, R7.reuse, 0xfe, !PT ;  /* 0x0000000602047812 */ /* 0x100fe200078efe07 */
[----:B------:R-:W2:Y:S01]  /*863b0*/  LDL.LU R201, [R1+0x18] ;  /* 0x0000180001c97983 */ /* 0x000ea20000300800 */
[C---:B------:R-:W-:Y:S01]  /*863c0*/  ISETP.LT.AND P3, PT, R6.reuse, UR6, !P0 ;  /* 0x0000000606007c0c */ /* 0x040fe2000c761270 */
[----:B------:R-:W-:Y:S01]  /*863d0*/  IMAD R6, R6, UR5, RZ ;  /* 0x0000000506067c24 */ /* 0x000fe2000f8e02ff */
[--C-:B------:R-:W-:Y:S01]  /*863e0*/  LOP3.LUT R252, R2, 0x8, R7.reuse, 0xfe, !PT ;  /* 0x0000000802fc7812 */ /* 0x100fe200078efe07 */
[C---:B------:R-:W-:Y:S01]  /*863f0*/  IMAD R149, R4.reuse, UR5, RZ ;  /* 0x0000000504957c24 */ /* 0x040fe2000f8e02ff */
[----:B------:R-:W-:Y:S01]  /*86400*/  ISETP.LT.AND P2, PT, R4, UR7, !P0 ;  /* 0x0000000704007c0c */ /* 0x000fe2000c741270 */
[----:B------:R-:W2:Y:S01]  /*86410*/  LDL.LU R200, [R1+0x1c] ;  /* 0x00001c0001c87983 */ /* 0x000ea20000300800 */
[-C--:B------:R-:W-:Y:S01]  /*86420*/  LEA R150, P4, R6, R3.reuse, 0x2 ;  /* 0x0000000306967211 */ /* 0x080fe200078810ff */
[C---:B------:R-:W-:Y:S01]  /*86430*/  IMAD R5, R252.reuse, UR5, RZ ;  /* 0x00000005fc057c24 */ /* 0x040fe2000f8e02ff */
[----:B------:R-:W-:Y:S01]  /*86440*/  ISETP.LT.AND P6, PT, R252, UR4, !P0 ;  /* 0x00000004fc007c0c */ /* 0x000fe2000c7c1270 */
[----:B------:R-:W2:Y:S01]  /*86450*/  LDL.LU R199, [R1] ;  /* 0x0000000001c77983 */ /* 0x000ea20000300800 */
[-C--:B------:R-:W-:Y:S01]  /*86460*/  LEA R148, P5, R149, R3.reuse, 0x2 ;  /* 0x0000000395947211 */ /* 0x080fe200078a10ff */
[----:B------:R-:W-:Y:S01]  /*86470*/  ULDC UR4, c[0x0][0x22c] ;  /* 0x00008b0000047ab9 */ /* 0x000fe20000000800 */
[-C--:B------:R-:W-:Y:S01]  /*86480*/  LEA.HI.X.SX32 R151, R6, R0.reuse, 0x2, P4 ;  /* 0x0000000006977211 */ /* 0x080fe200020f16ff */
[----:B------:R-:W-:Y:S01]  /*86490*/  ULDC UR6, c[0x0][0x22c] ;  /* 0x00008b0000067ab9 */ /* 0x000fe20000000800 */
[----:B------:R-:W-:Y:S01]  /*864a0*/  LEA R4, P4, R5, R3, 0x2 ;  /* 0x0000000305047211 */ /* 0x000fe200078810ff */
[----:B------:R-:W-:Y:S01]  /*864b0*/  ULDC UR7, c[0x0][0x22c] ;  /* 0x00008b0000077ab9 */ /* 0x000fe20000000800 */
[----:B------:R-:W-:Y:S01]  /*864c0*/  LOP3.LUT R6, R2, 0xa, R7, 0xfe, !PT ;  /* 0x0000000a02067812 */ /* 0x000fe200078efe07 */
[----:B---3--:R1:W-:Y:S01]  /*864d0*/  @P3 STG.E desc[UR48][R150.64], R198 ;  /* 0x000000c696003986 */ /* 0x0083e2000c101930 */
[----:B------:R-:W-:-:S02]  /*864e0*/  LEA.HI.X.SX32 R149, R149, R0, 0x2, P5 ;  /* 0x0000000095957211 */ /* 0x000fc400028f16ff */
[----:B------:R-:W-:Y:S02]  /*864f0*/  LEA.HI.X.SX32 R5, R5, R0, 0x2, P4 ;  /* 0x0000000005057211 */ /* 0x000fe400020f16ff */
[----:B------:R-:W-:Y:S01]  /*86500*/  ISETP.LT.AND P1, PT, R6, UR4, !P0 ;  /* 0x0000000406007c0c */ /* 0x000fe2000c721270 */
[----:B----4-:R3:W-:Y:S01]  /*86510*/  @P2 STG.E desc[UR48][R148.64], R197 ;  /* 0x000000c594002986 */ /* 0x0107e2000c101930 */
[----:B------:R-:W-:Y:S01]  /*86520*/  LOP3.LUT R252, R2, 0x10, R7, 0xfe, !PT ;  /* 0x0000001002fc7812 */ /* 0x000fe200078efe07 */
[----:B------:R-:W-:Y:S01]  /*86530*/  ULDC UR4, c[0x0][0x22c] ;  /* 0x00008b0000047ab9 */ /* 0x000fe20000000800 */
[----:B-1----:R-:W-:Y:S01]  /*86540*/  IMAD R151, R6, UR5, RZ ;  /* 0x0000000506977c24 */ /* 0x002fe2000f8e02ff */
[----:B------:R-:W4:Y:S04]  /*86550*/  LDL.LU R198, [R1+0x4] ;  /* 0x0000040001c67983 */ /* 0x000f280000300800 */
[----:B---3--:R-:W3:Y:S04]  /*86560*/  LDL.LU R197, [R1+0x8] ;  /* 0x0000080001c57983 */ /* 0x008ee80000300800 */
[----:B------:R-:W-:Y:S01]  /*86570*/  @P6 STG.E desc[UR48][R4.64], R202 ;  /* 0x000000ca04006986 */ /* 0x000fe2000c101930 */
[----:B------:R-:W-:-:S04]  /*86580*/  LEA R24, P6, R151, R3, 0x2 ;  /* 0x0000000397187211 */ /* 0x000fc800078c10ff */
[----:B------:R-:W-:-:S05]  /*86590*/  LEA.HI.X.SX32 R25, R151, R0, 0x2, P6 ;  /* 0x0000000097197211 */ /* 0x000fca00030f16ff */
[----:B--2---:R1:W-:Y:S04]  /*865a0*/  @P1 STG.E desc[UR48][R24.64], R196 ;  /* 0x000000c418001986 */ /* 0x0043e8000c101930 */
[----:B-1----:R-:W2:Y:S01]  /*865b0*/  LDL.LU R196, [R1+0xc] ;  /* 0x00000c0001c47983 */ /* 0x002ea20000300800 */
[C-C-:B------:R-:W-:Y:S02]  /*865c0*/  LOP3.LUT R148, R2.reuse, 0xc, R7.reuse, 0xfe, !PT ;  /* 0x0000000c02947812 */ /* 0x140fe400078efe07 */
[----:B------:R-:W-:Y:S02]  /*865d0*/  LOP3.LUT R4, R2, 0xe, R7, 0xfe, !PT ;  /* 0x0000000e02047812 */ /* 0x000fe400078efe07 */
[C---:B------:R-:W-:Y:S01]  /*865e0*/  ISETP.LT.AND P3, PT, R148.reuse, UR6, !P0 ;  /* 0x0000000694007c0c */ /* 0x040fe2000c761270 */
[----:B------:R-:W-:Y:S01]  /*865f0*/  IMAD R5, R148, UR5, RZ ;  /* 0x0000000594057c24 */ /* 0x000fe2000f8e02ff */
[C---:B------:R-:W-:Y:S01]  /*86600*/  ISETP.LT.AND P2, PT, R4.reuse, UR7, !P0 ;  /* 0x0000000704007c0c */ /* 0x040fe2000c741270 */
[----:B------:R-:W-:Y:S01]  /*86610*/  IMAD R149, R4, UR5, RZ ;  /* 0x0000000504957c24 */ /* 0x000fe2000f8e02ff */
[C---:B------:R-:W-:Y:S01]  /*86620*/  ISETP.LT.AND P6, PT, R252.reuse, UR4, !P0 ;  /* 0x00000004fc007c0c */ /* 0x040fe2000c7c1270 */
[----:B------:R-:W-:Y:S01]  /*86630*/  IMAD R6, R252, UR5, RZ ;  /* 0x00000005fc067c24 */ /* 0x000fe2000f8e02ff */
[-C--:B------:R-:W-:Y:S01]  /*86640*/  LEA R150, P4, R5, R3.reuse, 0x2 ;  /* 0x0000000305967211 */ /* 0x080fe200078810ff */
[----:B------:R-:W-:Y:S01]  /*86650*/  ULDC UR4, c[0x0][0x22c] ;  /* 0x00008b0000047ab9 */ /* 0x000fe20000000800 */
[----:B------:R-:W-:Y:S01]  /*86660*/  LEA R148, P5, R149, R3, 0x2 ;  /* 0x0000000395947211 */ /* 0x000fe200078a10ff */
[----:B------:R-:W-:Y:S01]  /*86670*/  ULDC UR7, c[0x0][0x22c] ;  /* 0x00008b0000077ab9 */ /* 0x000fe20000000800 */
[-C--:B------:R-:W-:Y:S01]  /*86680*/  LEA.HI.X.SX32 R151, R5, R0.reuse, 0x2, P4 ;  /* 0x0000000005977211 */ /* 0x080fe200020f16ff */
[----:B------:R-:W-:Y:S01]  /*86690*/  ULDC UR6, c[0x0][0x22c] ;  /* 0x00008b0000067ab9 */ /* 0x000fe20000000800 */
[----:B------:R-:W-:-:S02]  /*866a0*/  LEA.HI.X.SX32 R149, R149, R0, 0x2, P5 ;  /* 0x0000000095957211 */ /* 0x000fc400028f16ff */
[C---:B------:R-:W-:Y:S01]  /*866b0*/  LEA R4, P4, R6.reuse, R3, 0x2 ;  /* 0x0000000306047211 */ /* 0x040fe200078810ff */
[----:B------:R-:W-:Y:S03]  /*866c0*/  @P3 STG.E desc[UR48][R150.64], R201 ;  /* 0x000000c996003986 */ /* 0x000fe6000c101930 */
[----:B------:R-:W-:Y:S01]  /*866d0*/  LEA.HI.X.SX32 R5, R6, R0, 0x2, P4 ;  /* 0x0000000006057211 */ /* 0x000fe200020f16ff */
[----:B------:R1:W-:Y:S01]  /*866e0*/  @P2 STG.E desc[UR48][R148.64], R200 ;  /* 0x000000c894002986 */ /* 0x0003e2000c101930 */
[----:B------:R-:W-:-:S03]  /*866f0*/  LOP3.LUT R6, R2, 0x14, R7, 0xfe, !PT ;  /* 0x0000001402067812 */ /* 0x000fc600078efe07 */
[----:B------:R4:W-:Y:S01]  /*86700*/  @P6 STG.E desc[UR48][R4.64], R199 ;  /* 0x000000c704006986 */ /* 0x0009e2000c101930 */
[C-C-:B-1----:R-:W-:Y:S02]  /*86710*/  LOP3.LUT R148, R2.reuse, 0x12, R7.reuse, 0xfe, !PT ;  /* 0x0000001202947812 */ /* 0x142fe400078efe07 */
[----:B------:R-:W-:-:S03]  /*86720*/  LOP3.LUT R149, R2, 0x16, R7, 0xfe, !PT ;  /* 0x0000001602957812 */ /* 0x000fc600078efe07 */
[C---:B----4-:R-:W-:Y:S01]  /*86730*/  IMAD R5, R148.reuse, UR5, RZ ;  /* 0x0000000594057c24 */ /* 0x050fe2000f8e02ff */
[----:B------:R-:W-:Y:S01]  /*86740*/  ISETP.LT.AND P1, PT, R148, UR4, !P0 ;  /* 0x0000000494007c0c */ /* 0x000fe2000c721270 */
[----:B------:R-:W-:Y:S01]  /*86750*/  IMAD R4, R6, UR5, RZ ;  /* 0x0000000506047c24 */ /* 0x000fe2000f8e02ff */
[C---:B------:R-:W-:Y:S01]  /*86760*/  ISETP.LT.AND P2, PT, R149.reuse, UR7, !P0 ;  /* 0x0000000795007c0c */ /* 0x040fe2000c741270 */
[----:B------:R-:W-:Y:S01]  /*86770*/  IMAD R149, R149, UR5, RZ ;  /* 0x0000000595957c24 */ /* 0x000fe2000f8e02ff */
[----:B------:R-:W-:Y:S01]  /*86780*/  LOP3.LUT R151, R2, 0x18, R7, 0xfe, !PT ;  /* 0x0000001802977812 */ /* 0x000fe200078efe07 */
[----:B------:R-:W-:Y:S01]  /*86790*/  ULDC UR4, c[0x0][0x22c] ;  /* 0x00008b0000047ab9 */ /* 0x000fe20000000800 */
[----:B------:R-:W-:Y:S01]  /*867a0*/  ISETP.LT.AND P3, PT, R6, UR6, !P0 ;  /* 0x0000000606007c0c */ /* 0x000fe2000c761270 */
[----:B------:R-:W-:Y:S01]  /*867b0*/  ULDC UR7, c[0x0][0x22c] ;  /* 0x00008b0000077ab9 */ /* 0x000fe20000000800 */
[-C--:B------:R-:W-:Y:S01]  /*867c0*/  LEA R24, P6, R5, R3.reuse, 0x2 ;  /* 0x0000000305187211 */ /* 0x080fe200078c10ff */
[----:B------:R-:W-:Y:S01]  /*867d0*/  IMAD R6, R151, UR5, RZ ;  /* 0x0000000597067c24 */ /* 0x000fe2000f8e02ff */
[-C--:B------:R-:W-:Y:S01]  /*867e0*/  LEA R150, P4, R4, R3.reuse, 0x2 ;  /* 0x0000000304967211 */ /* 0x080fe200078810ff */
[----:B------:R-:W-:Y:S01]  /*867f0*/  ULDC UR6, c[0x0][0x22c] ;  /* 0x00008b0000067ab9 */ /* 0x000fe20000000800 */
[----:B------:R-:W-:-:S02]  /*86800*/  LEA R148, P5, R149, R3, 0x2 ;  /* 0x0000000395947211 */ /* 0x000fc400078a10ff */
[-C--:B------:R-:W-:Y:S02]  /*86810*/  LEA.HI.X.SX32 R25, R5, R0.reuse, 0x2, P6 ;  /* 0x0000000005197211 */ /* 0x080fe400030f16ff */
[----:B------:R-:W-:Y:S01]  /*86820*/  ISETP.LT.AND P6, PT, R151, UR4, !P0 ;  /* 0x0000000497007c0c */ /* 0x000fe2000c7c1270 */
[----:B------:R-:W-:Y:S01]  /*86830*/  ULDC UR4, c[0x0][0x248] ;  /* 0x0000920000047ab9 */ /* 0x000fe20000000800 */
[-C--:B------:R-:W-:Y:S02]  /*86840*/  LEA.HI.X.SX32 R151, R4, R0.reuse, 0x2, P4 ;  /* 0x0000000004977211 */ /* 0x080fe400020f16ff */
[-C--:B------:R-:W-:Y:S02]  /*86850*/  LEA.HI.X.SX32 R149, R149, R0.reuse, 0x2, P5 ;  /* 0x0000000095957211 */ /* 0x080fe400028f16ff */
[C---:B------:R-:W-:Y:S01]  /*86860*/  LEA R4, P4, R6.reuse, R3, 0x2 ;  /* 0x0000000306047211 */ /* 0x040fe200078810ff */
[----:B------:R-:W-:Y:S03]  /*86870*/  @P1 STG.E desc[UR48][R24.64], R198 ;  /* 0x000000c618001986 */ /* 0x000fe6000c101930 */
[----:B------:R-:W-:Y:S01]  /*86880*/  LEA.HI.X.SX32 R5, R6, R0, 0x2, P4 ;  /* 0x0000000006057211 */ /* 0x000fe200020f16ff */
[----:B---3--:R1:W-:Y:S01]  /*86890*/  @P3 STG.E desc[UR48][R150.64], R197 ;  /* 0x000000c596003986 */ /* 0x0083e2000c101930 */
[----:B------:R-:W-:-:S02]  /*868a0*/  LOP3.LUT R6, R2, 0x1c, R7, 0xfe, !PT ;  /* 0x0000001c02067812 */ /* 0x000fc400078efe07 */
[----:B------:R-:W-:Y:S02]  /*868b0*/  LOP3.LUT R252, R2, 0x1e, R7, 0xfe, !PT ;  /* 0x0000001e02fc7812 */ /* 0x000fe400078efe07 */
[C---:B------:R-:W-:Y:S01]  /*868c0*/  ISETP.LT.AND P3, PT, R6.reuse, UR7, !P0 ;  /* 0x0000000706007c0c */ /* 0x040fe2000c761270 */
[----:B------:R-:W-:Y:S01]  /*868d0*/  IMAD R6, R6, UR5, RZ ;  /* 0x0000000506067c24 */ /* 0x000fe2000f8e02ff */
[----:B------:R-:W-:-:S04]  /*868e0*/  ULDC UR7, c[0x0][0x248] ;  /* 0x0000920000077ab9 */ /* 0x000fc80000000800 */
[----:B-1----:R-:W-:-:S04]  /*868f0*/  LEA R150, P4, R6, R3, 0x2 ;  /* 0x0000000306967211 */ /* 0x002fc800078810ff */
[----:B------:R-:W-:Y:S02]  /*86900*/  LEA.HI.X.SX32 R151, R6, R0, 0x2, P4 ;  /* 0x0000000006977211 */ /* 0x000fe400020f16ff */
[C-C-:B------:R-:W-:Y:S01]  /*86910*/  LOP3.LUT R6, R2.reuse, 0x28, R7.reuse, 0xfe, !PT ;  /* 0x0000002802067812 */ /* 0x140fe200078efe07 */
[----:B--2---:R1:W-:Y:S04]  /*86920*/  @P2 STG.E desc[UR48][R148.64], R196 ;  /* 0x000000c494002986 */ /* 0x0043e8000c101930 */
[----:B------:R2:W-:Y:S01]  /*86930*/  @P6 STG.E desc[UR48][R4.64], R248 ;  /* 0x000000f804006986 */ /* 0x0005e2000c101930 */
[----:B-1----:R-:W-:Y:S01]  /*86940*/  LOP3.LUT R148, R2, 0x1a, R7, 0xfe, !PT ;  /* 0x0000001a02947812 */ /* 0x002fe200078efe07 */
[----:B------:R-:W-:-:S04]  /*86950*/  IMAD R149, R252, UR5, RZ ;  /* 0x00000005fc957c24 */ /* 0x000fc8000f8e02ff */
[C---:B--2---:R-:W-:Y:S01]  /*86960*/  IMAD R4, R148.reuse, UR5, RZ ;  /* 0x0000000594047c24 */ /* 0x044fe2000f8e02ff */
[----:B------:R-:W-:Y:S01]  /*86970*/  ISETP.LT.AND P1, PT, R148, UR6, !P0 ;  /* 0x0000000694007c0c */ /* 0x000fe2000c721270 */
[----:B------:R-:W-:Y:S01]  /*86980*/  ULDC UR5, c[0x0][0x22c] ;  /* 0x00008b0000057ab9 */ /* 0x000fe20000000800 */
[----:B------:R-:W-:Y:S01]  /*86990*/  LOP3.LUT R5, R2, 0x20, R7, 0xfe, !PT ;  /* 0x0000002002057812 */ /* 0x000fe200078efe07 */
[----:B------:R-:W-:Y:S01]  /*869a0*/  ULDC UR6, c[0x0][0x248] ;  /* 0x0000920000067ab9 */ /* 0x000fe20000000800 */
[----:B------:R-:W-:Y:S01]  /*869b0*/  ISETP.LT.AND P2, PT, R252, UR8, !P0 ;  /* 0x00000008fc007c0c */ /* 0x000fe2000c741270 */
[----:B------:R-:W-:Y:S01]  /*869c0*/  ULDC UR8, c[0x0][0x22c] ;  /* 0x00008b0000087ab9 */ /* 0x000fe20000000800 */
[CC--:B------:R-:W-:Y:S01]  /*869d0*/  LEA R24, P6, R4.reuse, R3.reuse, 0x2 ;  /* 0x0000000304187211 */ /* 0x0c0fe200078c10ff */
[----:B------:R-:W-:Y:S01]  /*869e0*/  IMAD R248, R5, UR4, RZ ;  /* 0x0000000405f87c24 */ /* 0x000fe2000f8e02ff */
[----:B------:R-:W-:Y:S01]  /*869f0*/  LEA R148, P5, R149, R3, 0x2 ;  /* 0x0000000395947211 */ /* 0x000fe200078a10ff */
[----:B------:R-:W-:Y:S01]  /*86a00*/  ULDC UR4, c[0x0][0x248] ;  /* 0x0000920000047ab9 */ /* 0x000fe20000000800 */
[----:B------:R-:W-:-:S02]  /*86a10*/  LEA.HI.X.SX32 R25, R4, R0, 0x2, P6 ;  /* 0x0000000004197211 */ /* 0x000fc400030f16ff */
[----:B------:R-:W-:Y:S01]  /*86a20*/  ISETP.LT.AND P6, PT, R5, UR5, !P0 ;  /* 0x0000000505007c0c */ /* 0x000fe2000c7c1270 */
[----:B------:R-:W-:Y:S01]  /*86a30*/  ULDC UR5, c[0x0][0x248] ;  /* 0x0000920000057ab9 */ /* 0x000fe20000000800 */
[-C--:B------:R-:W-:Y:S02]  /*86a40*/  LEA.HI.X.SX32 R149, R149, R0.reuse, 0x2, P5 ;  /* 0x0000000095957211 */ /* 0x080fe400028f16ff */
[C---:B------:R-:W-:Y:S01]  /*86a50*/  LEA R4, P4, R248.reuse, R3, 0x2 ;  /* 0x00000003f8047211 */ /* 0x040fe200078810ff */
[----:B------:R-:W-:Y:S03]  /*86a60*/  @P1 STG.E desc[UR48][R24.64], R249 ;  /* 0x000000f918001986 */ /* 0x000fe6000c101930 */
[----:B------:R-:W-:Y:S01]  /*86a70*/  LEA.HI.X.SX32 R5, R248, R0, 0x2, P4 ;  /* 0x00000000f8057211 */ /* 0x000fe200020f16ff */
[----:B------:R-:W-:Y:S04]  /*86a80*/  @P3 STG.E desc[UR48][R150.64], R250 ;  /* 0x000000fa96003986 */ /* 0x000fe8000c101930 */
[----:B------:R1:W-:Y:S01]  /*86a90*/  @P2 STG.E desc[UR48][R148.64], R251 ;  /* 0x000000fb94002986 */ /* 0x0003e2000c101930 */
[----:B------:R-:W-:-:S02]  /*86aa0*/  LOP3.LUT R252, R2, 0x24, R7, 0xfe, !PT ;  /* 0x0000002402fc7812 */ /* 0x000fc400078efe07 */
[C-C-:B------:R-:W-:Y:S01]  /*86ab0*/  LOP3.LUT R248, R2.reuse, 0x26, R7.reuse, 0xfe, !PT ;  /* 0x0000002602f87812 */ /* 0x140fe200078efe07 */
[----:B------:R2:W-:Y:S01]  /*86ac0*/  @P6 STG.E desc[UR48][R4.64], R244 ;  /* 0x000000f404006986 */ /* 0x0005e2000c101930 */
[----:B-1----:R-:W-:-:S03]  /*86ad0*/  LOP3.LUT R148, R2, 0x22, R7, 0xfe, !PT ;  /* 0x0000002202947812 */ /* 0x002fc600078efe07 */
[----:B------:R-:W-:Y:S01]  /*86ae0*/  IMAD R149, R248, UR6, RZ ;  /* 0x00000006f8957c24 */ /* 0x000fe2000f8e02ff */
[----:B------:R-:W-:Y:S01]  /*86af0*/  ISETP.LT.AND P3, PT, R252, UR9, !P0 ;  /* 0x00000009fc007c0c */ /* 0x000fe2000c761270 */
[C---:B--2---:R-:W-:Y:S01]  /*86b00*/  IMAD R5, R148.reuse, UR4, RZ ;  /* 0x0000000494057c24 */ /* 0x044fe2000f8e02ff */
[----:B------:R-:W-:Y:S01]  /*86b10*/  ISETP.LT.AND P1, PT, R148, UR8, !P0 ;  /* 0x0000000894007c0c */ /* 0x000fe2000c721270 */
[----:B------:R-:W-:Y:S01]  /*86b20*/  IMAD R252, R252, UR5, RZ ;  /* 0x00000005fcfc7c24 */ /* 0x000fe2000f8e02ff */
[----:B------:R-:W-:Y:S01]  /*86b30*/  ISETP.LT.AND P2, PT, R248, UR10, !P0 ;  /* 0x0000000af8007c0c */ /* 0x000fe2000c741270 */
[----:B------:R-:W-:Y:S01]  /*86b40*/  ULDC UR4, c[0x0][0x22c] ;  /* 0x00008b0000047ab9 */ /* 0x000fe20000000800 */
[CC--:B------:R-:W-:Y:S01]  /*86b50*/  LEA R248, P6, R5.reuse, R3.reuse, 0x2 ;  /* 0x0000000305f87211 */ /* 0x0c0fe200078c10ff */
[----:B------:R-:W-:Y:S01]  /*86b60*/  IMAD R151, R6, UR7, RZ ;  /* 0x0000000706977c24 */ /* 0x000fe2000f8e02ff */
[-C--:B------:R-:W-:Y:S01]  /*86b70*/  LEA R4, P4, R252, R3.reuse, 0x2 ;  /* 0x00000003fc047211 */ /* 0x080fe200078810ff */
[----:B------:R-:W-:Y:S01]  /*86b80*/  ULDC UR8, c[0x0][0x22c] ;  /* 0x00008b0000087ab9 */ /* 0x000fe20000000800 */
[-C--:B------:R-:W-:Y:S01]  /*86b90*/  LEA.HI.X.SX32 R249, R5, R0.reuse, 0x2, P6 ;  /* 0x0000000005f97211 */ /* 0x080fe200030f16ff */
[----:B------:R-:W-:Y:S01]  /*86ba0*/  ULDC UR9, c[0x0][0x22c] ;  /* 0x00008b0000097ab9 */ /* 0x000fe20000000800 */
[----:B------:R-:W-:Y:S01]  /*86bb0*/  ISETP.LT.AND P6, PT, R6, UR4, !P0 ;  /* 0x0000000406007c0c */ /* 0x000fe2000c7c1270 */
[----:B------:R-:W-:Y:S01]  /*86bc0*/  ULDC UR4, c[0x0][0x248] ;  /* 0x0000920000047ab9 */ /* 0x000fe20000000800 */
[-C--:B------:R-:W-:Y:S01]  /*86bd0*/  LEA R148, P5, R149, R3.reuse, 0x2 ;  /* 0x0000000395947211 */ /* 0x080fe200078a10ff */
[----:B------:R-:W-:Y:S01]  /*86be0*/  ULDC UR5, c[0x0][0x248] ;  /* 0x0000920000057ab9 */ /* 0x000fe20000000800 */
[----:B------:R-:W-:Y:S01]  /*86bf0*/  LEA.HI.X.SX32 R5, R252, R0, 0x2, P4 ;  /* 0x00000000fc057211 */ /* 0x000fe200020f16ff */
[----:B------:R-:W-:Y:S01]  /*86c00*/  ULDC UR6, c[0x0][0x248] ;  /* 0x0000920000067ab9 */ /* 0x000fe20000000800 */
[----:B------:R-:W-:-:S02]  /*86c10*/  LEA R150, P4, R151, R3, 0x2 ;  /* 0x0000000397967211 */ /* 0x000fc400078810ff */
[C-C-:B------:R-:W-:Y:S01]  /*86c20*/  LOP3.LUT R251, R2.reuse, 0x2a, R7.reuse, 0xfe, !PT ;  /* 0x0000002a02fb7812 */ /* 0x140fe200078efe07 */
[----:B------:R-:W-:Y:S01]  /*86c30*/  @P1 STG.E desc[UR48][R248.64], R245 ;  /* 0x000000f5f8001986 */ /* 0x000fe2000c101930 */
[-C--:B------:R-:W-:Y:S01]  /*86c40*/  LEA.HI.X.SX32 R149, R149, R0.reuse, 0x2, P5 ;  /* 0x0000000095957211 */ /* 0x080fe200028f16ff */
[----:B------:R-:W-:Y:S01]  /*86c50*/  ULDC UR10, c[0x0][0x22c] ;  /* 0x00008b00000a7ab9 */ /* 0x000fe20000000800 */
[-C--:B------:R-:W-:Y:S01]  /*86c60*/  LEA.HI.X.SX32 R151, R151, R0.reuse, 0x2, P4 ;  /* 0x0000000097977211 */ /* 0x080fe200020f16ff */
[----:B------:R-:W-:Y:S01]  /*86c70*/  ULDC UR7, c[0x0][0x248] ;  /* 0x0000920000077ab9 */ /* 0x000fe20000000800 */
[C-C-:B------:R-:W-:Y:S02]  /*86c80*/  LOP3.LUT R250, R2.reuse, 0x2c, R7.reuse, 0xfe, !PT ;  /* 0x0000002c02fa7812 */ /* 0x140fe400078efe07 */
[C---:B------:R-:W-:Y:S01]  /*86c90*/  ISETP.LT.AND P1, PT, R251.reuse, UR8, !P0 ;  /* 0x00000008fb007c0c */ /* 0x040fe2000c721270 */
[----:B------:R-:W-:Y:S01]  /*86ca0*/  IMAD R251, R251, UR4, RZ ;  /* 0x00000004fbfb7c24 */ /* 0x000fe2000f8e02ff */
[----:B------:R1:W-:Y:S01]  /*86cb0*/  @P3 STG.E desc[UR48][R4.64], R246 ;  /* 0x000000f604003986 */ /* 0x0003e2000c101930 */
[--C-:B------:R-:W-:Y:S01]  /*86cc0*/  LOP3.LUT R244, R2, 0x2e, R7.reuse, 0xfe, !PT ;  /* 0x0000002e02f47812 */ /* 0x100fe200078efe07 */
[----:B------:R-:W-:Y:S01]  /*86cd0*/  ULDC UR4, c[0x0][0x22c] ;  /* 0x00008b0000047ab9 */ /* 0x000fe20000000800 */
[----:B------:R-:W-:Y:S01]  /*86ce0*/  ISETP.LT.AND P3, PT, R250, UR9, !P0 ;  /* 0x00000009fa007c0c */ /* 0x000fe2000c761270 */
[----:B------:R2:W-:Y:S01]  /*86cf0*/  @P2 STG.E desc[UR48][R148.64], R247 ;  /* 0x000000f794002986 */ /* 0x0005e2000c101930 */
[--C-:B------:R-:W-:Y:S01]  /*86d00*/  LOP3.LUT R6, R2, 0x30, R7.reuse, 0xfe, !PT ;  /* 0x0000003002067812 */ /* 0x100fe200078efe07 */
[----:B------:R-:W-:Y:S01]  /*86d10*/  IMAD R250, R250, UR5, RZ ;  /* 0x00000005fafa7c24 */ /* 0x000fe2000f8e02ff */
[C---:B------:R-:W-:Y:S01]  /*86d20*/  ISETP.LT.AND P2, PT, R244.reuse, UR10, !P0 ;  /* 0x0000000af4007c0c */ /* 0x040fe2000c741270 */
[----:B------:R3:W-:Y:S01]  /*86d30*/  @P6 STG.E desc[UR48][R150.64], R240 ;  /* 0x000000f096006986 */ /* 0x0007e2000c101930 */
[----:B------:R-:W-:Y:S01]  /*86d40*/  ULDC UR8, c[0x0][0x22c] ;  /* 0x00008b0000087ab9 */ /* 0x000fe20000000800 */
[----:B------:R-:W-:Y:S01]  /*86d50*/  ULDC UR9, c[0x0][0x22c] ;  /* 0x00008b0000097ab9 */ /* 0x000fe20000000800 */
[----:B------:R-:W-:Y:S01]  /*86d60*/  ULDC UR5, c[0x0][0x248] ;  /* 0x0000920000057ab9 */ /* 0x000fe20000000800 */
[----:B-1----:R-:W-:Y:S01]  /*86d70*/  IMAD R5, R244, UR6, RZ ;  /* 0x00000006f4057c24 */ /* 0x002fe2000f8e02ff */
[----:B------:R-:W-:Y:S01]  /*86d80*/  LOP3.LUT R246, R2, 0x34, R7, 0xfe, !PT ;  /* 0x0000003402f67812 */ /* 0x000fe200078efe07 */
[----:B------:R-:W-:Y:S01]  /*86d90*/  ULDC UR6, c[0x0][0x248] ;  /* 0x0000920000067ab9 */ /* 0x000fe20000000800 */
[----:B------:R-:W-:Y:S01]  /*86da0*/  ULDC UR10, c[0x0][0x22c] ;  /* 0x00008b00000a7ab9 */ /* 0x000fe20000000800 */
[CC--:B--2---:R-:W-:Y:S01]  /*86db0*/  LEA R148, P6, R251.reuse, R3.reuse, 0x2 ;  /* 0x00000003fb947211 */ /* 0x0c4fe200078c10ff */
[----:B---3--:R-:W-:Y:S01]  /*86dc0*/  IMAD R240, R6, UR7, RZ ;  /* 0x0000000706f07c24 */ /* 0x008fe2000f8e02ff */
[----:B------:R-:W-:Y:S01]  /*86dd0*/  LEA R150, P4, R250, R3, 0x2 ;  /* 0x00000003fa967211 */ /* 0x000fe200078810ff */
[----:B------:R-:W-:Y:S01]  /*86de0*/  ULDC UR7, c[0x0][0x248] ;  /* 0x0000920000077ab9 */ /* 0x000fe20000000800 */
[----:B------:R-:W-:-:S02]  /*86df0*/  LEA.HI.X.SX32 R149, R251, R0, 0x2, P6 ;  /* 0x00000000fb957211 */ /* 0x000fc400030f16ff */
[----:B------:R-:W-:Y:S01]  /*86e00*/  ISETP.LT.AND P6, PT, R6, UR4, !P0 ;  /* 0x0000000406007c0c */ /* 0x000fe2000c7c1270 */
[----:B------:R-:W-:Y:S01]  /*86e10*/  ULDC UR4, c[0x0][0x248] ;  /* 0x0000920000047ab9 */ /* 0x000fe20000000800 */
[CC--:B------:R-:W-:Y:S02]  /*86e20*/  LEA R244, P5, R5.reuse, R3.reuse, 0x2 ;  /* 0x0000000305f47211 */ /* 0x0c0fe400078a10ff */
[-C--:B------:R-:W-:Y:S02]  /*86e30*/  LEA.HI.X.SX32 R151, R250, R0.reuse, 0x2, P4 ;  /* 0x00000000fa977211 */ /* 0x080fe400020f16ff */
[----:B------:R-:W-:Y:S02]  /*86e40*/  LEA R4, P4, R240, R3, 0x2 ;  /* 0x00000003f0047211 */ /* 0x000fe400078810ff */
[----:B------:R-:W-:Y:S01]  /*86e50*/  LOP3.LUT R247, R2, 0x32, R7, 0xfe, !PT ;  /* 0x0000003202f77812 */ /* 0x000fe200078efe07 */
[----:B------:R1:W-:Y:S01]  /*86e60*/  @P1 STG.E desc[UR48][R148.64], R241 ;  /* 0x000000f194001986 */ /* 0x0003e2000c101930 */
[----:B------:R-:W-:-:S02]  /*86e70*/  LEA.HI.X.SX32 R245, R5, R0, 0x2, P5 ;  /* 0x0000000005f57211 */ /* 0x000fc400028f16ff */
[-C--:B------:R-:W-:Y:S02]  /*86e80*/  LEA.HI.X.SX32 R5, R240, R0.reuse, 0x2, P4 ;  /* 0x00000000f0057211 */ /* 0x080fe400020f16ff */
[C---:B------:R-:W-:Y:S01]  /*86e90*/  ISETP.LT.AND P1, PT, R247.reuse, UR8, !P0 ;  /* 0x00000008f7007c0c */ /* 0x040fe2000c721270 */
[----:B------:R-:W-:Y:S01]  /*86ea0*/  IMAD R247, R247, UR4, RZ ;  /* 0x00000004f7f77c24 */ /* 0x000fe2000f8e02ff */
[----:B------:R2:W-:Y:S01]  /*86eb0*/  @P3 STG.E desc[UR48][R150.64], R242 ;  /* 0x000000f296003986 */ /* 0x0005e2000c101930 */
[--C-:B------:R-:W-:Y:S01]  /*86ec0*/  LOP3.LUT R240, R2, 0x36, R7.reuse, 0xfe, !PT ;  /* 0x0000003602f07812 */ /* 0x100fe200078efe07 */
[----:B------:R-:W-:Y:S01]  /*86ed0*/  ULDC UR4, c[0x0][0x22c] ;  /* 0x00008b0000047ab9 */ /* 0x000fe20000000800 */
[----:B------:R-:W-:Y:S01]  /*86ee0*/  ISETP.LT.AND P3, PT, R246, UR9, !P0 ;  /* 0x00000009f6007c0c */ /* 0x000fe2000c761270 */
[----:B------:R-:W-:Y:S01]  /*86ef0*/  @P2 STG.E desc[UR48][R244.64], R243 ;  /* 0x000000f3f4002986 */ /* 0x000fe2000c101930 */
[--C-:B------:R-:W-:Y:S01]  /*86f00*/  LOP3.LUT R6, R2, 0x38, R7.reuse, 0xfe, !PT ;  /* 0x0000003802067812 */ /* 0x100fe200078efe07 */
[----:B------:R-:W-:Y:S01]  /*86f10*/  IMAD R246, R246, UR5, RZ ;  /* 0x00000005f6f67c24 */ /* 0x000fe2000f8e02ff */
[----:B------:R-:W-:Y:S01]  /*86f20*/  ISETP.LT.AND P2, PT, R240, UR10, !P0 ;  /* 0x0000000af0007c0c */ /* 0x000fe2000c741270 */
[----:B------:R3:W-:Y:S01]  /*86f30*/  @P6 STG.E desc[UR48][R4.64], R236 ;  /* 0x000000ec04006986 */ /* 0x0007e2000c101930 */
[----:B------:R-:W-:Y:S01]  /*86f40*/  ULDC UR8, c[0x0][0x22c] ;  /* 0x00008b0000087ab9 */ /* 0x000fe20000000800 */
[----:B------:R-:W-:Y:S01]  /*86f50*/  ULDC UR9, c[0x0][0x22c] ;  /* 0x00008b0000097ab9 */ /* 0x000fe20000000800 */
[-C--:B-1----:R-:W-:Y:S01]  /*86f60*/  LEA R148, P4, R246, R3.reuse, 0x2 ;  /* 0x00000003f6947211 */ /* 0x082fe200078810ff */
[----:B--2---:R-:W-:Y:S01]  /*86f70*/  IMAD R151, R240, UR6, RZ ;  /* 0x00000006f0977c24 */ /* 0x004fe2000f8e02ff */
[----:B------:R-:W-:Y:S01]  /*86f80*/  LOP3.LUT R242, R2, 0x3c, R7, 0xfe, !PT ;  /* 0x0000003c02f27812 */ /* 0x000fe200078efe07 */
[----:B------:R-:W-:Y:S01]  /*86f90*/  ULDC UR5, c[0x0][0x248] ;  /* 0x0000920000057ab9 */ /* 0x000fe20000000800 */
[----:B------:R-:W-:Y:S01]  /*86fa0*/  ULDC UR10, c[0x0][0x22c] ;  /* 0x00008b00000a7ab9 */ /* 0x000fe20000000800 */
[-C--:B---3--:R-:W-:Y:S01]  /*86fb0*/  LEA R4, P6, R247, R3.reuse, 0x2 ;  /* 0x00000003f7047211 */ /* 0x088fe200078c10ff */
[C---:B------:R-:W-:Y:S01]  /*86fc0*/  IMAD R236, R6.reuse, UR7, RZ ;  /* 0x0000000706ec7c24 */ /* 0x040fe2000f8e02ff */
[----:B------:R-:W-:Y:S01]  /*86fd0*/  LEA R150, P5, R151, R3, 0x2 ;  /* 0x0000000397967211 */ /* 0x000fe200078a10ff */
[----:B------:R-:W-:Y:S01]  /*86fe0*/  ULDC UR6, c[0x0][0x248] ;  /* 0x0000920000067ab9 */ /* 0x000fe20000000800 */
[-C--:B------:R-:W-:Y:S01]  /*86ff0*/  LEA.HI.X.SX32 R5, R247, R0.reuse, 0x2, P6 ;  /* 0x00000000f7057211 */ /* 0x080fe200030f16ff */
[----:B------:R-:W-:Y:S01]  /*87000*/  ULDC UR7, c[0x0][0x248] ;  /* 0x0000920000077ab9 */ /* 0x000fe20000000800 */
[----:B------:R-:W-:Y:S01]  /*87010*/  ISETP.LT.AND P6, PT, R6, UR4, !P0 ;  /* 0x0000000406007c0c */ /* 0x000fe2000c7c1270 */
[----:B------:R-:W-:Y:S01]  /*87020*/  ULDC UR4, c[0x0][0x248] ;  /* 0x0000920000047ab9 */ /* 0x000fe20000000800 */
[----:B------:R-:W-:-:S02]  /*87030*/  LEA.HI.X.SX32 R149, R246, R0, 0x2, P4 ;  /* 0x00000000f6957211 */ /* 0x000fc400020f16ff */
[-C--:B------:R-:W-:Y:S02]  /*87040*/  LEA R240, P4, R236, R3.reuse, 0x2 ;  /* 0x00000003ecf07211 */ /* 0x080fe400078810ff */
[--C-:B------:R-:W-:Y:S01]  /*87050*/  LOP3.LUT R243, R2, 0x3a, R7.reuse, 0xfe, !PT ;  /* 0x0000003a02f37812 */ /* 0x100fe200078efe07 */
[----:B------:R1:W-:Y:S01]  /*87060*/  @P1 STG.E desc[UR48][R4.64], R237 ;  /* 0x000000ed04001986 */ /* 0x0003e2000c101930 */
[-C--:B------:R-:W-:Y:S02]  /*87070*/  LEA.HI.X.SX32 R151, R151, R0.reuse, 0x2, P5 ;  /* 0x0000000097977211 */ /* 0x080fe400028f16ff */
[-C--:B------:R-:W-:Y:S02]  /*87080*/  LEA.HI.X.SX32 R241, R236, R0.reuse, 0x2, P4 ;  /* 0x00000000ecf17211 */ /* 0x080fe400020f16ff */
        /* <DEDUP_REMOVED lines=9> */
[----:B------:R-:W-:Y:S01]  /*87120*/  ISETP.LT.AND P2, PT, R236, UR10, !P0 ;  /* 0x0000000aec007c0c */ /* 0x000fe2000c741270 */
[----:B------:R4:W-:Y:S01]  /*87130*/  @P6 STG.E desc[UR48][R240.64], R8 ;  /* 0x00000008f0006986 */ /* 0x0009e2000c101930 */
[CC--:B-1----:R-:W-:Y:S01]  /*87140*/  LEA R4, P6, R243.reuse, R3.reuse, 0x2 ;  /* 0x00000003f3047211 */ /* 0x0c2fe200078c10ff */
[----:B------:R-:W-:Y:S01]  /*87150*/  IMAD R237, R6, UR7, RZ ;  /* 0x0000000706ed7c24 */ /* 0x000fe2000f8e02ff */
[----:B------:R-:W-:Y:S01]  /*87160*/  ULDC UR8, c[0x0][0x22c] ;  /* 0x00008b0000087ab9 */ /* 0x000fe20000000800 */
[-C--:B--2---:R-:W-:Y:S01]  /*87170*/  LEA R148, P4, R242, R3.reuse, 0x2 ;  /* 0x00000003f2947211 */ /* 0x084fe200078810ff */
[----:B------:R-:W-:Y:S01]  /*87180*/  ULDC UR9, c[0x0][0x22c] ;  /* 0x00008b0000097ab9 */ /* 0x000fe20000000800 */
[-C--:B------:R-:W-:Y:S01]  /*87190*/  LEA.HI.X.SX32 R5, R243, R0.reuse, 0x2, P6 ;  /* 0x00000000f3057211 */ /* 0x080fe200030f16ff */
[----:B------:R-:W-:Y:S01]  /*871a0*/  ULDC UR5, c[0x0][0x248] ;  /* 0x0000920000057ab9 */ /* 0x000fe20000000800 */
[----:B------:R-:W-:Y:S01]  /*871b0*/  ISETP.LT.AND P6, PT, R6, UR4, !P0 ;  /* 0x0000000406007c0c */ /* 0x000fe2000c7c1270 */
[----:B------:R-:W-:Y:S01]  /*871c0*/  ULDC UR4, c[0x0][0x248] ;  /* 0x0000920000047ab9 */ /* 0x000fe20000000800 */
[----:B---3--:R-:W-:Y:S01]  /*871d0*/  LOP3.LUT R239, R2, 0x42, R7, 0xfe, !PT ;  /* 0x0000004202ef7812 */ /* 0x008fe200078efe07 */
[----:B------:R-:W-:Y:S01]  /*871e0*/  ULDC UR10, c[0x0][0x22c] ;  /* 0x00008b00000a7ab9 */ /* 0x000fe20000000800 */
[----:B----4-:R-:W-:Y:S01]  /*871f0*/  IMAD R8, R236, UR6, RZ ;  /* 0x00000006ec087c24 */ /* 0x010fe2000f8e02ff */
[-C--:B------:R-:W-:Y:S01]  /*87200*/  LEA.HI.X.SX32 R149, R242, R0.reuse, 0x2, P4 ;  /* 0x00000000f2957211 */ /* 0x080fe200020f16ff */
[----:B------:R1:W-:Y:S01]  /*87210*/  @P1 STG.E desc[UR48][R4.64], R9 ;  /* 0x0000000904001986 */ /* 0x0003e2000c101930 */
[CC--:B------:R-:W-:Y:S01]  /*87220*/  LEA R236, P4, R237.reuse, R3.reuse, 0x2 ;  /* 0x00000003edec7211 */ /* 0x0c0fe200078810ff */
[----:B------:R-:W-:Y:S01]  /*87230*/  ULDC UR6, c[0x0][0x248] ;  /* 0x0000920000067ab9 */ /* 0x000fe20000000800 */
[----:B------:R-:W-:Y:S01]  /*87240*/  LEA R150, P5, R8, R3, 0x2 ;  /* 0x0000000308967211 */ /* 0x000fe200078a10ff */
[----:B------:R-:W-:Y:S01]  /*87250*/  ULDC UR7, c[0x0][0x248] ;  /* 0x0000920000077ab9 */ /* 0x000fe20000000800 */
[----:B------:R-:W-:-:S02]  /*87260*/  LEA.HI.X.SX32 R237, R237, R0, 0x2, P4 ;  /* 0x00000000eded7211 */ /* 0x000fc400020f16ff */
[-C--:B------:R-:W-:Y:S02]  /*87270*/  LEA.HI.X.SX32 R151, R8, R0.reuse, 0x2, P5 ;  /* 0x0000000008977211 */ /* 0x080fe400028f16ff */
[C-C-:B------:R-:W-:Y:S02]  /*87280*/  LOP3.LUT R238, R2.reuse, 0x44, R7.reuse, 0xfe, !PT ;  /* 0x0000004402ee7812 */ /* 0x140fe400078efe07 */
[C---:B------:R-:W-:Y:S01]  /*87290*/  ISETP.LT.AND P1, PT, R239.reuse, UR8, !P0 ;  /* 0x00000008ef007c0c */ /* 0x040fe2000c721270 */
[----:B------:R-:W-:Y:S01]  /*872a0*/  IMAD R239, R239, UR4, RZ ;  /* 0x00000004efef7c24 */ /* 0x000fe2000f8e02ff */
[----:B------:R-:W-:Y:S01]  /*872b0*/  @P3 STG.E desc[UR48][R148.64], R10 ;  /* 0x0000000a94003986 */ /* 0x000fe2000c101930 */
[--C-:B------:R-:W-:Y:S01]  /*872c0*/  LOP3.LUT R8, R2, 0x46, R7.reuse, 0xfe, !PT ;  /* 0x0000004602087812 */ /* 0x100fe200078efe07 */
[----:B------:R-:W-:Y:S01]  /*872d0*/  ULDC UR4, c[0x0][0x22c] ;  /* 0x00008b0000047ab9 */ /* 0x000fe20000000800 */
[----:B------:R-:W-:Y:S01]  /*872e0*/  ISETP.LT.AND P3, PT, R238, UR9, !P0 ;  /* 0x00000009ee007c0c */ /* 0x000fe2000c761270 */
[----:B------:R2:W-:Y:S01]  /*872f0*/  @P2 STG.E desc[UR48][R150.64], R11 ;  /* 0x0000000b96002986 */ /* 0x0005e2000c101930 */
[----:B------:R-:W-:Y:S01]  /*87300*/  LOP3.LUT R6, R2, 0x48, R7, 0xfe, !PT ;  /* 0x0000004802067812 */ /* 0x000fe200078efe07 */
[----:B------:R-:W-:Y:S01]  /*87310*/  IMAD R238, R238, UR5, RZ ;  /* 0x00000005eeee7c24 */ /* 0x000fe2000f8e02ff */
[C---:B------:R-:W-:Y:S01]  /*87320*/  ISETP.LT.AND P2, PT, R8.reuse, UR10, !P0 ;  /* 0x0000000a08007c0c */ /* 0x040fe2000c741270 */
[----:B------:R3:W-:Y:S01]  /*87330*/  @P6 STG.E desc[UR48][R236.64], R12 ;  /* 0x0000000cec006986 */ /* 0x0007e2000c101930 */
[CC--:B-1----:R-:W-:Y:S01]  /*87340*/  LEA R4, P6, R239.reuse, R3.reuse, 0x2 ;  /* 0x00000003ef047211 */ /* 0x0c2fe200078c10ff */
[----:B------:R-:W-:Y:S01]  /*87350*/  ULDC UR8, c[0x0][0x22c] ;  /* 0x00008b0000087ab9 */ /* 0x000fe20000000800 */
[----:B------:R-:W-:Y:S01]  /*87360*/  ULDC UR9, c[0x0][0x22c] ;  /* 0x00008b0000097ab9 */ /* 0x000fe20000000800 */
[----:B------:R-:W-:Y:S01]  /*87370*/  ULDC UR5, c[0x0][0x248] ;  /* 0x0000920000057ab9 */ /* 0x000fe20000000800 */
[----:B------:R-:W-:Y:S01]  /*87380*/  LEA.HI.X.SX32 R5, R239, R0, 0x2, P6 ;  /* 0x00000000ef057211 */ /* 0x000fe200030f16ff */
[----:B------:R-:W-:Y:S01]  /*87390*/  ULDC UR10, c[0x0][0x22c] ;  /* 0x00008b00000a7ab9 */ /* 0x000fe20000000800 */
[----:B--2---:R-:W-:Y:S01]  /*873a0*/  IMAD R11, R8, UR6, RZ ;  /* 0x00000006080b7c24 */ /* 0x004fe2000f8e02ff */
[----:B------:R-:W-:-:S02]  /*873b0*/  LEA R8, P4, R238, R3, 0x2 ;  /* 0x00000003ee087211 */ /* 0x000fc400078810ff */
[C---:B------:R-:W-:Y:S01]  /*873c0*/  ISETP.LT.AND P6, PT, R6.reuse, UR4, !P0 ;  /* 0x0000000406007c0c */ /* 0x040fe2000c7c1270 */
[----:B---3--:R-:W-:Y:S01]  /*873d0*/  IMAD R12, R6, UR7, RZ ;  /* 0x00000007060c7c24 */ /* 0x008fe2000f8e02ff */
[CC--:B------:R-:W-:Y:S02]  /*873e0*/  LEA R10, P5, R11.reuse, R3.reuse, 0x2 ;  /* 0x000000030b0a7211 */ /* 0x0c0fe400078a10ff */
[----:B------:R-:W-:Y:S01]  /*873f0*/  LOP3.LUT R151, R2, 0x4a, R7, 0xfe, !PT ;  /* 0x0000004a02977812 */ /* 0x000fe200078efe07 */
[----:B------:R1:W-:Y:S01]  /*87400*/  @P1 STG.E desc[UR48][R4.64], R13 ;  /* 0x0000000d04001986 */ /* 0x0003e2000c101930 */
[-C--:B------:R-:W-:Y:S01]  /*87410*/  LEA.HI.X.SX32 R9, R238, R0.reuse, 0x2, P4 ;  /* 0x00000000ee097211 */ /* 0x080fe200020f16ff */
[----:B------:R-:W-:Y:S01]  /*87420*/  ULDC UR4, c[0x0][0x248] ;  /* 0x0000920000047ab9 */ /* 0x000fe20000000800 */
[C---:B------:R-:W-:Y:S01]  /*87430*/  LEA R148, P4, R12.reuse, R3, 0x2 ;  /* 0x000000030c947211 */ /* 0x040fe200078810ff */
[----:B------:R-:W-:Y:S01]  /*87440*/  ULDC UR6, c[0x0][0x248] ;  /* 0x0000920000067ab9 */ /* 0x000fe20000000800 */
[-C--:B------:R-:W-:Y:S01]  /*87450*/  LEA.HI.X.SX32 R11, R11, R0.reuse, 0x2, P5 ;  /* 0x000000000b0b7211 */ /* 0x080fe200028f16ff */
[----:B------:R-:W-:Y:S01]  /*87460*/  ULDC UR7, c[0x0][0x248] ;  /* 0x0000920000077ab9 */ /* 0x000fe20000000800 */
[----:B------:R-:W-:-:S02]  /*87470*/  LEA.HI.X.SX32 R149, R12, R0, 0x2, P4 ;  /* 0x000000000c957211 */ /* 0x000fc400020f16ff */
        /* <DEDUP_REMOVED lines=8> */
[----:B------:R-:W-:Y:S01]  /*87500*/  LOP3.LUT R6, R2, 0x50, R7, 0xfe, !PT ;  /* 0x0000005002067812 */ /* 0x000fe200078efe07 */
        /* <DEDUP_REMOVED lines=10> */
[----:B---3--:R-:W-:Y:S01]  /*875b0*/  IMAD R11, R12, UR6, RZ ;  /* 0x000000060c0b7c24 */ /* 0x008fe2000f8e02ff */
[----:B------:R-:W-:Y:S01]  /*875c0*/  ISETP.LT.AND P6, PT, R6, UR4, !P0 ;  /* 0x0000000406007c0c */ /* 0x000fe2000c7c1270 */
[----:B------:R-:W-:Y:S01]  /*875d0*/  ULDC UR4, c[0x0][0x248] ;  /* 0x0000920000047ab9 */ /* 0x000fe20000000800 */
[----:B------:R-:W-:Y:S01]  /*875e0*/  LEA.HI.X.SX32 R9, R150, R0, 0x2, P4 ;  /* 0x0000000096097211 */ /* 0x000fe200020f16ff */
[----:B------:R-:W-:Y:S01]  /*875f0*/  ULDC UR10, c[0x0][0x22c] ;  /* 0x00008b00000a7ab9 */ /* 0x000fe20000000800 */
[----:B------:R-:W-:-:S02]  /*87600*/  LEA R10, P5, R11, R3, 0x2 ;  /* 0x000000030b0a7211 */ /* 0x000fc400078a10ff */
[C-C-:B----4-:R-:W-:Y:S01]  /*87610*/  LOP3.LUT R16, R2.reuse, 0x52, R7.reuse, 0xfe, !PT ;  /* 0x0000005202107812 */ /* 0x150fe200078efe07 */
[----:B------:R1:W-:Y:S01]  /*87620*/  @P1 STG.E desc[UR48][R4.64], R17 ;  /* 0x0000001104001986 */ /* 0x0003e2000c101930 */
[-C--:B------:R-:W-:Y:S01]  /*87630*/  LEA R12, P4, R13, R3.reuse, 0x2 ;  /* 0x000000030d0c7211 */ /* 0x080fe200078810ff */
[----:B------:R-:W-:Y:S01]  /*87640*/  ULDC UR6, c[0x0][0x248] ;  /* 0x0000920000067ab9 */ /* 0x000fe20000000800 */
[-C--:B------:R-:W-:Y:S01]  /*87650*/  LEA.HI.X.SX32 R11, R11, R0.reuse, 0x2, P5 ;  /* 0x000000000b0b7211 */ /* 0x080fe200028f16ff */
[----:B------:R-:W-:Y:S01]  /*87660*/  ULDC UR7, c[0x0][0x248] ;  /* 0x0000920000077ab9 */ /* 0x000fe20000000800 */
[-C--:B------:R-:W-:Y:S02]  /*87670*/  LEA.HI.X.SX32 R13, R13, R0.reuse, 0x2, P4 ;  /* 0x000000000d0d7211 */ /* 0x080fe400020f16ff */
[--C-:B------:R-:W-:Y:S02]  /*87680*/  LOP3.LUT R15, R2, 0x54, R7.reuse, 0xfe, !PT ;  /* 0x00000054020f7812 */ /* 0x100fe400078efe07 */
[C---:B------:R-:W-:Y:S01]  /*87690*/  ISETP.LT.AND P1, PT, R16.reuse, UR8, !P0 ;  /* 0x0000000810007c0c */ /* 0x040fe2000c721270 */
[----:B------:R-:W-:Y:S01]  /*876a0*/  IMAD R16, R16, UR4, RZ ;  /* 0x0000000410107c24 */ /* 0x000fe2000f8e02ff */
[----:B------:R2:W-:Y:S01]  /*876b0*/  @P3 STG.E desc[UR48][R8.64], R18 ;  /* 0x0000001208003986 */ /* 0x0005e2000c101930 */
[C-C-:B------:R-:W-:Y:S01]  /*876c0*/  LOP3.LUT R14, R2.reuse, 0x56, R7.reuse, 0xfe, !PT ;  /* 0x00000056020e7812 */ /* 0x140fe200078efe07 */
[----:B------:R-:W-:Y:S01]  /*876d0*/  ULDC UR4, c[0x0][0x22c] ;  /* 0x00008b0000047ab9 */ /* 0x000fe20000000800 */
[C---:B------:R-:W-:Y:S01]  /*876e0*/  ISETP.LT.AND P3, PT, R15.reuse, UR9, !P0 ;  /* 0x000000090f007c0c */ /* 0x040fe2000c761270 */
[----:B------:R-:W-:Y:S01]  /*876f0*/  @P2 STG.E desc[UR48][R10.64], R19 ;  /* 0x000000130a002986 */ /* 0x000fe2000c101930 */
[----:B------:R-:W-:Y:S01]  /*87700*/  LOP3.LUT R6, R2, 0x58, R7, 0xfe, !PT ;  /* 0x0000005802067812 */ /* 0x000fe200078efe07 */
[----:B------:R-:W-:Y:S01]  /*87710*/  IMAD R15, R15, UR5, RZ ;  /* 0x000000050f0f7c24 */ /* 0x000fe2000f8e02ff */
[----:B------:R-:W-:Y:S01]  /*87720*/  ISETP.LT.AND P2, PT, R14, UR10, !P0 ;  /* 0x0000000a0e007c0c */ /* 0x000fe2000c741270 */
[----:B------:R3:W-:Y:S01]  /*87730*/  @P6 STG.E desc[UR48][R12.64], R20 ;  /* 0x000000140c006986 */ /* 0x0007e2000c101930 */
[-C--:B-1----:R-:W-:Y:S01]  /*87740*/  LEA R4, P6, R16, R3.reuse, 0x2 ;  /* 0x0000000310047211 */ /* 0x082fe200078c10ff */
[----:B------:R-:W-:Y:S01]  /*87750*/  IMAD R14, R14, UR6, RZ ;  /* 0x000000060e0e7c24 */ /* 0x000fe2000f8e02ff */
[----:B------:R-:W-:Y:S01]  /*87760*/  ULDC UR8, c[0x0][0x22c] ;  /* 0x00008b0000087ab9 */ /* 0x000fe20000000800 */
[CC--:B--2---:R-:W-:Y:S01]  /*87770*/  LEA R8, P4, R15.reuse, R3.reuse, 0x2 ;  /* 0x000000030f087211 */ /* 0x0c4fe200078810ff */
[----:B------:R-:W-:Y:S01]  /*87780*/  ULDC UR9, c[0x0][0x22c] ;  /* 0x00008b0000097ab9 */ /* 0x000fe20000000800 */
[-C--:B------:R-:W-:Y:S01]  /*87790*/  LEA.HI.X.SX32 R5, R16, R0.reuse, 0x2, P6 ;  /* 0x0000000010057211 */ /* 0x080fe200030f16ff */
[----:B------:R-:W-:Y:S01]  /*877a0*/  ULDC UR5, c[0x0][0x248] ;  /* 0x0000920000057ab9 */ /* 0x000fe20000000800 */
[C---:B------:R-:W-:Y:S01]  /*877b0*/  ISETP.LT.AND P6, PT, R6.reuse, UR4, !P0 ;  /* 0x0000000406007c0c */ /* 0x040fe2000c7c1270 */
[----:B------:R-:W-:Y:S01]  /*877c0*/  ULDC UR4, c[0x0][0x248] ;  /* 0x0000920000047ab9 */ /* 0x000fe20000000800 */
[----:B------:R-:W-:Y:S01]  /*877d0*/  ULDC UR10, c[0x0][0x22c] ;  /* 0x00008b00000a7ab9 */ /* 0x000fe20000000800 */
[----:B---3--:R-:W-:Y:S01]  /*877e0*/  IMAD R13, R6, UR7, RZ ;  /* 0x00000007060d7c24 */ /* 0x008fe2000f8e02ff */
[----:B------:R-:W-:Y:S01]  /*877f0*/  LEA R10, P5, R14, R3, 0x2 ;  /* 0x000000030e0a7211 */ /* 0x000fe200078a10ff */
[----:B------:R-:W-:Y:S01]  /*87800*/  ULDC UR6, c[0x0][0x248] ;  /* 0x0000920000067ab9 */ /* 0x000fe20000000800 */
[----:B------:R-:W-:-:S02]  /*87810*/  LEA.HI.X.SX32 R9, R15, R0, 0x2, P4 ;  /* 0x000000000f097211 */ /* 0x000fc400020f16ff */
[C-C-:B------:R-:W-:Y:S01]  /*87820*/  LOP3.LUT R16, R2.reuse, 0x5a, R7.reuse, 0xfe, !PT ;  /* 0x0000005a02107812 */ /* 0x140fe200078efe07 */
[----:B------:R1:W-:Y:S01]  /*87830*/  @P1 STG.E desc[UR48][R4.64], R21 ;  /* 0x0000001504001986 */ /* 0x0003e2000c101930 */
[CC--:B------:R-:W-:Y:S01]  /*87840*/  LEA R12, P4, R13.reuse, R3.reuse, 0x2 ;  /* 0x000000030d0c7211 */ /* 0x0c0fe200078810ff */
[----:B------:R-:W-:Y:S01]  /*87850*/  ULDC UR7, c[0x0][0x248] ;  /* 0x0000920000077ab9 */ /* 0x000fe20000000800 */
[--C-:B------:R-:W-:Y:S01]  /*87860*/  LOP3.LUT R15, R2, 0x5c, R7.reuse, 0xfe, !PT ;  /* 0x0000005c020f7812 */ /* 0x100fe200078efe07 */
[----:B------:R2:W-:Y:S01]  /*87870*/  @P3 STG.E desc[UR48][R8.64], R22 ;  /* 0x0000001608003986 */ /* 0x0005e2000c101930 */
[-C--:B------:R-:W-:Y:S02]  /*87880*/  LEA.HI.X.SX32 R11, R14, R0.reuse, 0x2, P5 ;  /* 0x000000000e0b7211 */ /* 0x080fe400028f16ff */
[-C--:B------:R-:W-:Y:S02]  /*87890*/  LEA.HI.X.SX32 R13, R13, R0.reuse, 0x2, P4 ;  /* 0x000000000d0d7211 */ /* 0x080fe400020f16ff */
[C---:B------:R-:W-:Y:S01]  /*878a0*/  ISETP.LT.AND P1, PT, R16.reuse, UR8, !P0 ;  /* 0x0000000810007c0c */ /* 0x040fe2000c721270 */
[----:B------:R-:W-:Y:S01]  /*878b0*/  IMAD R16, R16, UR4, RZ ;  /* 0x0000000410107c24 */ /* 0x000fe2000f8e02ff */
[C---:B------:R-:W-:Y:S01]  /*878c0*/  ISETP.LT.AND P3, PT, R15.reuse, UR9, !P0 ;  /* 0x000000090f007c0c */ /* 0x040fe2000c761270 */
[----:B------:R-:W-:Y:S01]  /*878d0*/  IMAD R15, R15, UR5, RZ ;  /* 0x000000050f0f7c24 */ /* 0x000fe2000f8e02ff */
[----:B------:R-:W-:Y:S01]  /*878e0*/  @P2 STG.E desc[UR48][R10.64], R23 ;  /* 0x000000170a002986 */ /* 0x000fe2000c101930 */
[C-C-:B------:R-:W-:Y:S01]  /*878f0*/  LOP3.LUT R14, R2.reuse, 0x5e, R7.reuse, 0xfe, !PT ;  /* 0x0000005e020e7812 */ /* 0x140fe200078efe07 */
[----:B------:R-:W-:Y:S01]  /*87900*/  ULDC UR4, c[0x0][0x22c] ;  /* 0x00008b0000047ab9 */ /* 0x000fe20000000800 */
[--C-:B------:R-:W-:Y:S01]  /*87910*/  LOP3.LUT R6, R2, 0x60, R7.reuse, 0xfe, !PT ;  /* 0x0000006002067812 */ /* 0x100fe200078efe07 */
[----:B------:R3:W-:Y:S01]  /*87920*/  @P6 STG.E desc[UR48][R12.64], R152 ;  /* 0x000000980c006986 */ /* 0x0007e2000c101930 */
[-C--:B-1----:R-:W-:Y:S01]  /*87930*/  LEA R4, P6, R16, R3.reuse, 0x2 ;  /* 0x0000000310047211 */ /* 0x082fe200078c10ff */
[----:B------:R-:W-:Y:S01]  /*87940*/  ULDC UR9, c[0x0][0x22c] ;  /* 0x00008b0000097ab9 */ /* 0x000fe20000000800 */
[CC--:B--2---:R-:W-:Y:S01]  /*87950*/  LEA R8, P4, R15.reuse, R3.reuse, 0x2 ;  /* 0x000000030f087211 */ /* 0x0c4fe200078810ff */
[----:B------:R-:W-:Y:S01]  /*87960*/  ULDC UR5, c[0x0][0x248] ;  /* 0x0000920000057ab9 */ /* 0x000fe20000000800 */
[C---:B------:R-:W-:Y:S01]  /*87970*/  ISETP.LT.AND P2, PT, R14.reuse, UR10, !P0 ;  /* 0x0000000a0e007c0c */ /* 0x040fe2000c741270 */
[----:B------:R-:W-:Y:S01]  /*87980*/  IMAD R14, R14, UR6, RZ ;  /* 0x000000060e0e7c24 */ /* 0x000fe2000f8e02ff */
[-C--:B------:R-:W-:Y:S01]  /*87990*/  LEA.HI.X.SX32 R5, R16, R0.reuse, 0x2, P6 ;  /* 0x0000000010057211 */ /* 0x080fe200030f16ff */
[----:B------:R-:W-:Y:S01]  /*879a0*/  ULDC UR8, c[0x0][0x22c] ;  /* 0x00008b0000087ab9 */ /* 0x000fe20000000800 */
[-C--:B------:R-:W-:Y:S01]  /*879b0*/  LEA.HI.X.SX32 R9, R15, R0.reuse, 0x2, P4 ;  /* 0x000000000f097211 */ /* 0x080fe200020f16ff */
[----:B------:R-:W-:Y:S01]  /*879c0*/  ULDC UR10, c[0x0][0x22c] ;  /* 0x00008b00000a7ab9 */ /* 0x000fe20000000800 */
[C---:B------:R-:W-:Y:S01]  /*879d0*/  ISETP.LT.AND P6, PT, R6.reuse, UR4, !P0 ;  /* 0x0000000406007c0c */ /* 0x040fe2000c7c1270 */
[----:B---3--:R-:W-:Y:S01]  /*879e0*/  IMAD R13, R6, UR7, RZ ;  /* 0x00000007060d7c24 */ /* 0x008fe2000f8e02ff */
[C-C-:B------:R-:W-:Y:S01]  /*879f0*/  LOP3.LUT R149, R2.reuse, 0x64, R7.reuse, 0xfe, !PT ;  /* 0x0000006402957812 */ /* 0x140fe200078efe07 */
[----:B------:R1:W-:Y:S01]  /*87a00*/  @P1 STG.E desc[UR48][R4.64], R153 ;  /* 0x0000009904001986 */ /* 0x0003e2000c101930 */
[--C-:B------:R-:W-:Y:S01]  /*87a10*/  LOP3.LUT R22, R2, 0x1ec, R7.reuse, 0xfe, !PT ;  /* 0x000001ec02167812 */ /* 0x100fe200078efe07 */
[----:B------:R-:W-:Y:S01]  /*87a20*/  ULDC UR4, c[0x0][0x248] ;  /* 0x0000920000047ab9 */ /* 0x000fe20000000800 */
[-C--:B------:R-:W-:Y:S01]  /*87a30*/  LEA R10, P5, R14, R3.reuse, 0x2 ;  /* 0x000000030e0a7211 */ /* 0x080fe200078a10ff */
[----:B------:R-:W-:Y:S01]  /*87a40*/  @P3 STG.E desc[UR48][R8.64], R154 ;  /* 0x0000009a08003986 */ /* 0x000fe2000c101930 */
[-C--:B------:R-:W-:Y:S01]  /*87a50*/  LEA R12, P4, R13, R3.reuse, 0x2 ;  /* 0x000000030d0c7211 */ /* 0x080fe200078810ff */
[----:B------:R-:W-:Y:S01]  /*87a60*/  ULDC UR7, c[0x0][0x248] ;  /* 0x0000920000077ab9 */ /* 0x000fe20000000800 */
[--C-:B------:R-:W-:Y:S01]  /*87a70*/  LOP3.LUT R23, R2, 0x62, R7.reuse, 0xfe, !PT ;  /* 0x0000006202177812 */ /* 0x100fe200078efe07 */
[----:B------:R-:W-:Y:S01]  /*87a80*/  ULDC UR6, c[0x0][0x248] ;  /* 0x0000920000067ab9 */ /* 0x000fe20000000800 */
[C---:B------:R-:W-:Y:S01]  /*87a90*/  ISETP.LT.AND P3, PT, R149.reuse, UR9, !P0 ;  /* 0x0000000995007c0c */ /* 0x040fe2000c761270 */
[----:B------:R-:W-:Y:S01]  /*87aa0*/  IMAD R149, R149, UR5, RZ ;  /* 0x0000000595957c24 */ /* 0x000fe2000f8e02ff */
[-C--:B------:R-:W-:Y:S01]  /*87ab0*/  LEA.HI.X.SX32 R11, R14, R0.reuse, 0x2, P5 ;  /* 0x000000000e0b7211 */ /* 0x080fe200028f16ff */
[----:B------:R2:W-:Y:S01]  /*87ac0*/  STL [R1+0x278], R22 ;  /* 0x0002781601007387 */ /* 0x0005e20000100800 */
[C-C-:B-1----:R-:W-:Y:S01]  /*87ad0*/  LOP3.LUT R153, R2.reuse, 0x68, R7.reuse, 0xfe, !PT ;  /* 0x0000006802997812 */ /* 0x142fe200078efe07 */
[----:B------:R-:W-:Y:S01]  /*87ae0*/  ULDC UR5, c[0x0][0x248] ;  /* 0x0000920000057ab9 */ /* 0x000fe20000000800 */
[-C--:B------:R-:W-:Y:S01]  /*87af0*/  LEA.HI.X.SX32 R13, R13, R0.reuse, 0x2, P4 ;  /* 0x000000000d0d7211 */ /* 0x080fe200020f16ff */
[----:B------:R-:W-:Y:S01]  /*87b00*/  ULDC UR9, c[0x0][0x22c] ;  /* 0x00008b0000097ab9 */ /* 0x000fe20000000800 */
[C---:B------:R-:W-:Y:S01]  /*87b10*/  ISETP.LT.AND P1, PT, R23.reuse, UR8, !P0 ;  /* 0x0000000817007c0c */ /* 0x040fe2000c721270 */
[----:B------:R-:W-:Y:S01]  /*87b20*/  IMAD R23, R23, UR4, RZ ;  /* 0x0000000417177c24 */ /* 0x000fe2000f8e02ff */
[C-C-:B------:R-:W-:Y:S01]  /*87b30*/  LOP3.LUT R151, R2.reuse, 0x66, R7.reuse, 0xfe, !PT ;  /* 0x0000006602977812 */ /* 0x140fe200078efe07 */
[----:B------:R-:W-:Y:S01]  /*87b40*/  @P2 STG.E desc[UR48][R10.64], R155 ;  /* 0x0000009b0a002986 */ /* 0x000fe2000c101930 */
[C-C-:B--2---:R-:W-:Y:S01]  /*87b50*/  LOP3.LUT R22, R2.reuse, 0x1f8, R7.reuse, 0xfe, !PT ;  /* 0x000001f802167812 */ /* 0x144fe200078efe07 */
[----:B------:R-:W-:Y:S01]  /*87b60*/  ULDC UR4, c[0x0][0x248] ;  /* 0x0000920000047ab9 */ /* 0x000fe20000000800 */
[C---:B------:R-:W-:Y:S01]  /*87b70*/  ISETP.LT.AND P4, PT, R153.reuse, UR11, !P0 ;  /* 0x0000000b99007c0c */ /* 0x040fe2000c781270 */
[----:B------:R-:W-:Y:S01]  /*87b80*/  IMAD R153, R153, UR7, RZ ;  /* 0x0000000799997c24 */ /* 0x000fe2000f8e02ff */
[-C--:B------:R-:W-:Y:S01]  /*87b90*/  LEA R148, P5, R149, R3.reuse, 0x2 ;  /* 0x0000000395947211 */ /* 0x080fe200078a10ff */
[----:B------:R-:W-:Y:S01]  /*87ba0*/  @P6 STG.E desc[UR48][R12.64], R156 ;  /* 0x0000009c0c006986 */ /* 0x000fe2000c101930 */
[C---:B------:R-:W-:Y:S01]  /*87bb0*/  ISETP.LT.AND P2, PT, R151.reuse, UR10, !P0 ;  /* 0x0000000a97007c0c */ /* 0x040fe2000c741270 */
[----:B------:R-:W-:Y:S01]  /*87bc0*/  IMAD R151, R151, UR6, RZ ;  /* 0x0000000697977c24 */ /* 0x000fe2000f8e02ff */
[C-C-:B------:R-:W-:Y:S01]  /*87bd0*/  LOP3.LUT R249, R2.reuse, 0x6a, R7.reuse, 0xfe, !PT ;  /* 0x0000006a02f97812 */ /* 0x140fe200078efe07 */
[----:B------:R1:W-:Y:S01]  /*87be0*/  STL [R1+0x290], R22 ;  /* 0x0002901601007387 */ /* 0x0003e20000100800 */
[----:B------:R-:W-:Y:S01]  /*87bf0*/  LEA.HI.X.SX32 R149, R149, R0, 0x2, P5 ;  /* 0x0000000095957211 */ /* 0x000fe200028f16ff */
[----:B------:R-:W-:Y:S01]  /*87c00*/  ULDC UR6, c[0x0][0x22c] ;  /* 0x00008b0000067ab9 */ /* 0x000fe20000000800 */
[-C--:B------:R-:W-:Y:S01]  /*87c10*/  LEA R152, P5, R153, R3.reuse, 0x2 ;  /* 0x0000000399987211 */ /* 0x080fe200078a10ff */
[----:B------:R-:W-:Y:S01]  /*87c20*/  ULDC UR7, c[0x0][0x22c] ;  /* 0x00008b0000077ab9 */ /* 0x000fe20000000800 */
[----:B------:R-:W-:Y:S01]  /*87c30*/  LOP3.LUT R248, R2, 0x6c, R7, 0xfe, !PT ;  /* 0x0000006c02f87812 */ /* 0x000fe200078efe07 */
[----:B------:R-:W-:Y:S01]  /*87c40*/  ULDC UR8, c[0x0][0x22c] ;  /* 0x00008b0000087ab9 */ /* 0x000fe20000000800 */
[----:B-1----:R-:W-:-:S02]  /*87c50*/  LEA R22, P6, R23, R3, 0x2 ;  /* 0x0000000317167211 */ /* 0x002fc400078c10ff */
[-C--:B------:R-:W-:Y:S02]  /*87c60*/  LEA.HI.X.SX32 R153, R153, R0.reuse, 0x2, P5 ;  /* 0x0000000099997211 */ /* 0x080fe400028f16ff */
[-C--:B------:R-:W-:Y:S02]  /*87c70*/  LEA.HI.X.SX32 R23, R23, R0.reuse, 0x2, P6 ;  /* 0x0000000017177211 */ /* 0x080fe400030f16ff */
[----:B------:R-:W-:Y:S02]  /*87c80*/  LEA R150, P6, R151, R3, 0x2 ;  /* 0x0000000397967211 */ /* 0x000fe400078c10ff */
[C---:B------:R-:W-:Y:S01]  /*87c90*/  ISETP.LT.AND P5, PT, R249.reuse, UR6, !P0 ;  /* 0x00000006f9007c0c */ /* 0x040fe2000c7a1270 */
[----:B------:R-:W-:Y:S01]  /*87ca0*/  IMAD R249, R249, UR4, RZ ;  /* 0x00000004f9f97c24 */ /* 0x000fe2000f8e02ff */
[----:B------:R-:W-:Y:S01]  /*87cb0*/  LEA.HI.X.SX32 R151, R151, R0, 0x2, P6 ;  /* 0x0000000097977211 */ /* 0x000fe200030f16ff */
[----:B------:R-:W-:Y:S01]  /*87cc0*/  @P1 STG.E desc[UR48][R22.64], R157 ;  /* 0x0000009d16001986 */ /* 0x000fe2000c101930 */
[C-C-:B------:R-:W-:Y:S01]  /*87cd0*/  LOP3.LUT R247, R2.reuse, 0x70, R7.reuse, 0xfe, !PT ;  /* 0x0000007002f77812 */ /* 0x140fe200078efe07 */
[----:B------:R-:W-:Y:S01]  /*87ce0*/  ULDC UR6, c[0x0][0x248] ;  /* 0x0000920000067ab9 */ /* 0x000fe20000000800 */
[----:B------:R-:W-:Y:S01]  /*87cf0*/  LOP3.LUT R246, R2, 0x6e, R7, 0xfe, !PT ;  /* 0x0000006e02f67812 */ /* 0x000fe200078efe07 */
[----:B------:R1:W-:Y:S01]  /*87d00*/  @P3 STG.E desc[UR48][R148.64], R158 ;  /* 0x0000009e94003986 */ /* 0x0003e2000c101930 */
[----:B------:R-:W-:-:S03]  /*87d10*/  ULDC UR4, c[0x0][0x248] ;  /* 0x0000920000047ab9 */ /* 0x000fc60000000800 */
[----:B------:R2:W-:Y:S01]  /*87d20*/  @P2 STG.E desc[UR48][R150.64], R159 ;  /* 0x0000009f96002986 */ /* 0x0005e2000c101930 */
[C---:B------:R-:W-:Y:S01]  /*87d30*/  ISETP.LT.AND P2, PT, R248.reuse, UR7, !P0 ;  /* 0x00000007f8007c0c */ /* 0x040fe2000c741270 */
[----:B------:R-:W-:Y:S01]  /*87d40*/  IMAD R248, R248, UR5, RZ ;  /* 0x00000005f8f87c24 */ /* 0x000fe2000f8e02ff */
[C---:B------:R-:W-:Y:S01]  /*87d50*/  ISETP.LT.AND P3, PT, R246.reuse, UR8, !P0 ;  /* 0x00000008f6007c0c */ /* 0x040fe2000c761270 */
[----:B------:R3:W-:Y:S01]  /*87d60*/  @P4 STG.E desc[UR48][R152.64], R160 ;  /* 0x000000a098004986 */ /* 0x0007e2000c101930 */
[-C--:B-1----:R-:W-:Y:S01]  /*87d70*/  LEA R148, P1, R249, R3.reuse, 0x2 ;  /* 0x00000003f9947211 */ /* 0x082fe200078210ff */
[----:B------:R-:W-:Y:S01]  /*87d80*/  IMAD R246, R246, UR4, RZ ;  /* 0x00000004f6f67c24 */ /* 0x000fe2000f8e02ff */
[C---:B------:R-:W-:Y:S01]  /*87d90*/  ISETP.LT.AND P4, PT, R247.reuse, UR9, !P0 ;  /* 0x00000009f7007c0c */ /* 0x040fe2000c781270 */
[----:B------:R-:W-:Y:S01]  /*87da0*/  IMAD R247, R247, UR6, RZ ;  /* 0x00000006f7f77c24 */ /* 0x000fe2000f8e02ff */
[-C--:B------:R-:W-:Y:S01]  /*87db0*/  LEA.HI.X.SX32 R149, R249, R0.reuse, 0x2, P1 ;  /* 0x00000000f9957211 */ /* 0x080fe200008f16ff */
[----:B------:R-:W-:Y:S01]  /*87dc0*/  ULDC UR4, c[0x0][0x22c] ;  /* 0x00008b0000047ab9 */ /* 0x000fe20000000800 */
[-C--:B------:R-:W-:Y:S01]  /*87dd0*/  LEA R22, P1, R248, R3.reuse, 0x2 ;  /* 0x00000003f8167211 */ /* 0x080fe200078210ff */
[----:B------:R-:W-:Y:S01]  /*87de0*/  ULDC UR5, c[0x0][0x22c] ;  /* 0x00008b0000057ab9 */ /* 0x000fe20000000800 */
[C-C-:B------:R-:W-:Y:S01]  /*87df0*/  LOP3.LUT R242, R2.reuse, 0x1fe, R7.reuse, 0xfe, !PT ;  /* 0x000001fe02f27812 */ /* 0x140fe200078efe07 */
[----:B------:R1:W-:Y:S01]  /*87e00*/  @P5 STG.E desc[UR48][R148.64], R161 ;  /* 0x000000a194005986 */ /* 0x0003e2000c101930 */
[CC--:B--2---:R-:W-:Y:S01]  /*87e10*/  LEA R150, P5, R247.reuse, R3.reuse, 0x2 ;  /* 0x00000003f7967211 */ /* 0x0c4fe200078a10ff */
[----:B------:R-:W-:Y:S01]  /*87e20*/  ULDC UR6, c[0x0][0x22c] ;  /* 0x00008b0000067ab9 */ /* 0x000fe20000000800 */
[----:B------:R-:W-:Y:S01]  /*87e30*/  LOP3.LUT R243, R2, 0x72, R7, 0xfe, !PT ;  /* 0x0000007202f37812 */ /* 0x000fe200078efe07 */
[----:B------:R-:W-:Y:S01]  /*87e40*/  ULDC UR7, c[0x0][0x22c] ;  /* 0x00008b0000077ab9 */ /* 0x000fe20000000800 */
[-C--:B------:R-:W-:Y:S01]  /*87e50*/  LEA.HI.X.SX32 R23, R248, R0.reuse, 0x2, P1 ;  /* 0x00000000f8177211 */ /* 0x080fe200008f16ff */
[----:B---3--:R-:W2:Y:S01]  /*87e60*/  LDC R153, c[0x0][0x248] ;  /* 0x00009200ff997b82 */ /* 0x008ea20000000800 */
[----:B------:R-:W-:Y:S01]  /*87e70*/  ISETP.LT.AND P1, PT, R242, UR4, !P0 ;  /* 0x00000004f2007c0c */ /* 0x000fe2000c721270 */
[----:B------:R-:W-:Y:S01]  /*87e80*/  ULDC UR4, c[0x0][0x248] ;  /* 0x0000920000047ab9 */ /* 0x000fe20000000800 */
[----:B------:R-:W-:Y:S01]  /*87e90*/  LEA.HI.X.SX32 R151, R247, R0, 0x2, P5 ;  /* 0x00000000f7977211 */ /* 0x000fe200028f16ff */
[----:B------:R-:W-:Y:S01]  /*87ea0*/  ULDC UR8, c[0x0][0x22c] ;  /* 0x00008b0000087ab9 */ /* 0x000fe20000000800 */
[----:B-1----:R-:W-:-:S02]  /*87eb0*/  LEA R148, P6, R246, R3, 0x2 ;  /* 0x00000003f6947211 */ /* 0x002fc400078c10ff */
[C---:B------:R-:W-:Y:S01]  /*87ec0*/  ISETP.LT.AND P5, PT, R243.reuse, UR5, !P0 ;  /* 0x00000005f3007c0c */ /* 0x040fe2000c7a1270 */
[----:B------:R-:W-:Y:S01]  /*87ed0*/  IMAD R243, R243, UR4, RZ ;  /* 0x00000004f3f37c24 */ /* 0x000fe2000f8e02ff */
[-C--:B------:R-:W-:Y:S01]  /*87ee0*/  LEA.HI.X.SX32 R149, R246, R0.reuse, 0x2, P6 ;  /* 0x00000000f6957211 */ /* 0x080fe200030f16ff */
[----:B------:R1:W-:Y:S01]  /*87ef0*/  @P2 STG.E desc[UR48][R22.64], R162 ;  /* 0x000000a216002986 */ /* 0x0003e2000c101930 */
[C-C-:B------:R-:W-:Y:S01]  /*87f00*/  LOP3.LUT R239, R2.reuse, 0x74, R7.reuse, 0xfe, !PT ;  /* 0x0000007402ef7812 */ /* 0x140fe200078efe07 */
[----:B------:R-:W-:Y:S01]  /*87f10*/  ULDC UR4, c[0x0][0x248] ;  /* 0x0000920000047ab9 */ /* 0x000fe20000000800 */
[C-C-:B------:R-:W-:Y:S01]  /*87f20*/  LOP3.LUT R240, R2.reuse, 0x76, R7.reuse, 0xfe, !PT ;  /* 0x0000007602f07812 */ /* 0x140fe200078efe07 */
[----:B------:R3:W-:Y:S01]  /*87f30*/  @P3 STG.E desc[UR48][R148.64], R163 ;  /* 0x000000a394003986 */ /* 0x0007e2000c101930 */
[----:B------:R-:W-:Y:S01]  /*87f40*/  ULDC UR5, c[0x0][0x248] ;  /* 0x0000920000057ab9 */ /* 0x000fe20000000800 */
[----:B------:R-:W-:Y:S01]  /*87f50*/  ISETP.LT.AND P2, PT, R239, UR6, !P0 ;  /* 0x00000006ef007c0c */ /* 0x000fe2000c741270 */
[----:B------:R-:W4:Y:S01]  /*87f60*/  LDC R152, c[0x0][0x248] ;  /* 0x00009200ff987b82 */ /* 0x000f220000000800 */
[-C--:B-1----:R-:W-:Y:S01]  /*87f70*/  LEA R22, P3, R243, R3.reuse, 0x2 ;  /* 0x00000003f3167211 */ /* 0x082fe200078610ff */
[----:B------:R-:W-:Y:S01]  /*87f80*/  IMAD R239, R239, UR4, RZ ;  /* 0x00000004efef7c24 */ /* 0x000fe2000f8e02ff */
[----:B------:R1:W-:Y:S01]  /*87f90*/  @P4 STG.E desc[UR48][R150.64], R164 ;  /* 0x000000a496004986 */ /* 0x0003e2000c101930 */
[--C-:B------:R-:W-:Y:S01]  /*87fa0*/  LOP3.LUT R238, R2, 0x78, R7.reuse, 0xfe, !PT ;  /* 0x0000007802ee7812 */ /* 0x100fe200078efe07 */
[----:B------:R-:W-:Y:S01]  /*87fb0*/  ULDC UR4, c[0x0][0x248] ;  /* 0x0000920000047ab9 */ /* 0x000fe20000000800 */
[-C--:B------:R-:W-:Y:S01]  /*87fc0*/  LEA.HI.X.SX32 R23, R243, R0.reuse, 0x2, P3 ;  /* 0x00000000f3177211 */ /* 0x080fe200018f16ff */
[----:B------:R-:W-:Y:S01]  /*87fd0*/  ULDC UR6, c[0x0][0x22c] ;  /* 0x00008b0000067ab9 */ /* 0x000fe20000000800 */
[C---:B------:R-:W-:Y:S01]  /*87fe0*/  ISETP.LT.AND P3, PT, R240.reuse, UR7, !P0 ;  /* 0x00000007f0007c0c */ /* 0x040fe2000c761270 */
[----:B------:R-:W-:Y:S01]  /*87ff0*/  IMAD R240, R240, UR5, RZ ;  /* 0x00000005f0f07c24 */ /* 0x000fe2000f8e02ff */
[CC--:B---3--:R-:W-:Y:S01]  /*88000*/  LEA R148, P6, R239.reuse, R3.reuse, 0x2 ;  /* 0x00000003ef947211 */ /* 0x0c8fe200078c10ff */
[----:B------:R3:W-:Y:S01]  /*88010*/  @P5 STG.E desc[UR48][R22.64], R165 ;  /* 0x000000a516005986 */ /* 0x0007e2000c101930 */
[----:B------:R-:W-:Y:S01]  /*88020*/  ULDC UR5, c[0x0][0x22c] ;  /* 0x00008b0000057ab9 */ /* 0x000fe20000000800 */
[----:B------:R-:W-:Y:S01]  /*88030*/  LOP3.LUT R237, R2, 0x7a, R7, 0xfe, !PT ;  /* 0x0000007a02ed7812 */ /* 0x000fe200078efe07 */
[----:B------:R-:W-:Y:S01]  /*88040*/  ULDC UR7, c[0x0][0x22c] ;  /* 0x00008b0000077ab9 */ /* 0x000fe20000000800 */
[----:B------:R-:W-:Y:S01]  /*88050*/  LEA.HI.X.SX32 R149, R239, R0, 0x2, P6 ;  /* 0x00000000ef957211 */ /* 0x000fe200030f16ff */
[----:B-1----:R-:W1:Y:S01]  /*88060*/  LDC R151, c[0x0][0x248] ;  /* 0x00009200ff977b82 */ /* 0x002e620000000800 */
[----:B---3--:R-:W-:-:S07]  /*88070*/  LEA R22, P5, R240, R3, 0x2 ;  /* 0x00000003f0167211 */ /* 0x008fce00078a10ff */
[----:B------:R-:W3:Y:S01]  /*88080*/  LDC R150, c[0x0][0x248] ;  /* 0x00009200ff967b82 */ /* 0x000ee20000000800 */
[----:B------:R-:W-:Y:S02]  /*88090*/  LEA.HI.X.SX32 R23, R240, R0, 0x2, P5 ;  /* 0x00000000f0177211 */ /* 0x000fe400028f16ff */
[C---:B------:R-:W-:Y:S01]  /*880a0*/  ISETP.LT.AND P5, PT, R238.reuse, UR5, !P0 ;  /* 0x00000005ee007c0c */ /* 0x040fe2000c7a1270 */
[----:B------:R-:W-:Y:S01]  /*880b0*/  IMAD R238, R238, UR4, RZ ;  /* 0x00000004eeee7c24 */ /* 0x000fe2000f8e02ff */
[----:B------:R-:W-:Y:S01]  /*880c0*/  @P2 STG.E desc[UR48][R148.64], R166 ;  /* 0x000000a694002986 */ /* 0x000fe2000c101930 */
[----:B------:R-:W-:Y:S01]  /*880d0*/  ULDC UR4, c[0x0][0x248] ;  /* 0x0000920000047ab9 */ /* 0x000fe20000000800 */
[C-C-:B------:R-:W-:Y:S01]  /*880e0*/  LOP3.LUT R236, R2.reuse, 0x7c, R7.reuse, 0xfe, !PT ;  /* 0x0000007c02ec7812 */ /* 0x140fe200078efe07 */
[----:B------:R-:W-:Y:S01]  /*880f0*/  ULDC UR5, c[0x0][0x248] ;  /* 0x0000920000057ab9 */ /* 0x000fe20000000800 */
[----:B------:R2:W-:Y:S01]  /*88100*/  @P3 STG.E desc[UR48][R22.64], R167 ;  /* 0x000000a716003986 */ /* 0x0005e2000c101930 */
[C---:B------:R-:W-:Y:S01]  /*88110*/  ISETP.LT.AND P3, PT, R237.reuse, UR6, !P0 ;  /* 0x00000006ed007c0c */ /* 0x040fe2000c761270 */
[----:B------:R-:W-:Y:S01]  /*88120*/  IMAD R237, R237, UR4, RZ ;  /* 0x00000004eded7c24 */ /* 0x000fe2000f8e02ff */
[C-C-:B------:R-:W-:Y:S01]  /*88130*/  LOP3.LUT R155, R2.reuse, 0x7e, R7.reuse, 0xfe, !PT ;  /* 0x0000007e029b7812 */ /* 0x140fe200078efe07 */
[----:B------:R-:W-:Y:S01]  /*88140*/  ULDC UR4, c[0x0][0x248] ;  /* 0x0000920000047ab9 */ /* 0x000fe20000000800 */
[C-C-:B------:R-:W-:Y:S01]  /*88150*/  LOP3.LUT R156, R2.reuse, 0x80, R7.reuse, 0xfe, !PT ;  /* 0x00000080029c7812 */ /* 0x140fe200078efe07 */
[----:B------:R-:W-:Y:S01]  /*88160*/  ULDC UR6, c[0x0][0x22c] ;  /* 0x00008b0000067ab9 */ /* 0x000fe20000000800 */
[----:B------:R-:W-:-:S02]  /*88170*/  LOP3.LUT R241, R2, 0x82, R7, 0xfe, !PT ;  /* 0x0000008202f17812 */ /* 0x000fc400078efe07 */
[----:B--2---:R-:W-:Y:S02]  /*88180*/  LEA R22, P2, R238, R3, 0x2 ;  /* 0x00000003ee167211 */ /* 0x004fe400078410ff */
[--C-:B------:R-:W-:Y:S02]  /*88190*/  LOP3.LUT R154, R2, 0x84, R7.reuse, 0xfe, !PT ;  /* 0x00000084029a7812 */ /* 0x100fe400078efe07 */
[----:B------:R-:W-:Y:S02]  /*881a0*/  LEA.HI.X.SX32 R23, R238, R0, 0x2, P2 ;  /* 0x00000000ee177211 */ /* 0x000fe400010f16ff */
[C-C-:B------:R-:W-:Y:S02]  /*881b0*/  LOP3.LUT R4, R2.reuse, 0x86, R7.reuse, 0xfe, !PT ;  /* 0x0000008602047812 */ /* 0x140fe400078efe07 */
[C-C-:B------:R-:W-:Y:S02]  /*881c0*/  LOP3.LUT R21, R2.reuse, 0x88, R7.reuse, 0xfe, !PT ;  /* 0x0000008802157812 */ /* 0x140fe400078efe07 */
[----:B------:R-:W-:-:S02]  /*881d0*/  LOP3.LUT R19, R2, 0x8a, R7, 0xfe, !PT ;  /* 0x0000008a02137812 */ /* 0x000fc400078efe07 */
[C-C-:B------:R-:W-:Y:S02]  /*881e0*/  LOP3.LUT R20, R2.reuse, 0x8c, R7.reuse, 0xfe, !PT ;  /* 0x0000008c02147812 */ /* 0x140fe400078efe07 */
[C-C-:B------:R-:W-:Y:S02]  /*881f0*/  LOP3.LUT R13, R2.reuse, 0x8e, R7.reuse, 0xfe, !PT ;  /* 0x0000008e020d7812 */ /* 0x140fe400078efe07 */
[C-C-:B------:R-:W-:Y:S02]  /*88200*/  LOP3.LUT R17, R2.reuse, 0x90, R7.reuse, 0xfe, !PT ;  /* 0x0000009002117812 */ /* 0x140fe400078efe07 */
        /* <DEDUP_REMOVED lines=179> */
[----:B------:R-:W-:Y:S02]  /*88d40*/  LOP3.LUT R2, R2, 0x1fc, R7, 0xfe, !PT ;  /* 0x000001fc02027812 */ /* 0x000fe400078efe07 */
[----:B------:R-:W2:Y:S01]  /*88d50*/  LDC R7, c[0x0][0x248] ;  /* 0x00009200ff077b82 */ /* 0x000ea20000000800 */
[----:B------:R4:W-:Y:S01]  /*88d60*/  @P5 STG.E desc[UR48][R22.64], R168 ;  /* 0x000000a816005986 */ /* 0x0009e2000c101930 */
[C---:B------:R-:W-:Y:S01]  /*88d70*/  ISETP.LT.AND P6, PT, R236.reuse, UR7, !P0 ;  /* 0x00000007ec007c0c */ /* 0x040fe2000c7c1270 */
[----:B------:R-:W-:Y:S01]  /*88d80*/  IMAD R236, R236, UR5, RZ ;  /* 0x00000005ecec7c24 */ /* 0x000fe2000f8e02ff */
[----:B------:R-:W-:Y:S01]  /*88d90*/  ULDC UR5, c[0x0][0x22c] ;  /* 0x00008b0000057ab9 */ /* 0x000fe20000000800 */
[----:B----4-:R-:W-:-:S04]  /*88da0*/  LEA R22, P2, R237, R3, 0x2 ;  /* 0x00000003ed167211 */ /* 0x010fc800078410ff */
[-C--:B------:R-:W-:Y:S02]  /*88db0*/  LEA.HI.X.SX32 R23, R237, R0.reuse, 0x2, P2 ;  /* 0x00000000ed177211 */ /* 0x080fe400010f16ff */
[C---:B------:R-:W-:Y:S01]  /*88dc0*/  ISETP.LT.AND P2, PT, R155.reuse, UR5, !P0 ;  /* 0x000000059b007c0c */ /* 0x040fe2000c741270 */
[----:B------:R-:W-:Y:S01]  /*88dd0*/  IMAD R155, R155, UR4, RZ ;  /* 0x000000049b9b7c24 */ /* 0x000fe2000f8e02ff */
[CC--:B------:R-:W-:Y:S01]  /*88de0*/  LEA R148, P5, R236.reuse, R3.reuse, 0x2 ;  /* 0x00000003ec947211 */ /* 0x0c0fe200078a10ff */
[----:B------:R4:W-:Y:S01]  /*88df0*/  @P3 STG.E desc[UR48][R22.64], R169 ;  /* 0x000000a916003986 */ /* 0x0009e2000c101930 */
[----:B------:R-:W-:Y:S01]  /*88e00*/  ULDC UR5, c[0x0][0x22c] ;  /* 0x00008b0000057ab9 */ /* 0x000fe20000000800 */
[----:B------:R-:W-:Y:S01]  /*88e10*/  ULDC UR4, c[0x0][0x248] ;  /* 0x0000920000047ab9 */ /* 0x000fe20000000800 */
[----:B------:R-:W-:Y:S02]  /*88e20*/  LEA.HI.X.SX32 R149, R236, R0, 0x2, P5 ;  /* 0x00000000ec957211 */ /* 0x000fe400028f16ff */
[----:B----4-:R-:W-:-:S04]  /*88e30*/  LEA R22, P3, R155, R3, 0x2 ;  /* 0x000000039b167211 */ /* 0x010fc800078610ff */
[----:B------:R-:W-:Y:S02]  /*88e40*/  LEA.HI.X.SX32 R23, R155, R0, 0x2, P3 ;  /* 0x000000009b177211 */ /* 0x000fe400018f16ff */
[C---:B------:R-:W-:Y:S01]  /*88e50*/  ISETP.LT.AND P3, PT, R156.reuse, UR5, !P0 ;  /* 0x000000059c007c0c */ /* 0x040fe2000c761270 */
[----:B------:R-:W-:Y:S01]  /*88e60*/  IMAD R156, R156, UR4, RZ ;  /* 0x000000049c9c7c24 */ /* 0x000fe2000f8e02ff */
[----:B------:R4:W-:Y:S01]  /*88e70*/  @P6 STG.E desc[UR48][R148.64], R170 ;  /* 0x000000aa94006986 */ /* 0x0009e2000c101930 */
[----:B------:R-:W-:Y:S01]  /*88e80*/  ISETP.LT.AND P4, PT, R241, UR8, !P0 ;  /* 0x00000008f1007c0c */ /* 0x000fe2000c781270 */
[----:B------:R-:W-:Y:S01]  /*88e90*/  ULDC UR4, c[0x0][0x22c] ;  /* 0x00008b0000047ab9 */ /* 0x000fe20000000800 */
[----:B--2---:R-:W-:Y:S01]  /*88ea0*/  IMAD R7, R7, 0x2, R156 ;  /* 0x0000000207077824 */ /* 0x004fe200078e029c */
[----:B------:R2:W-:Y:S01]  /*88eb0*/  @P2 STG.E desc[UR48][R22.64], R171 ;  /* 0x000000ab16002986 */ /* 0x0005e2000c101930 */
[----:B------:R-:W-:Y:S01]  /*88ec0*/  ISETP.LT.AND P5, PT, R154, UR6, !P0 ;  /* 0x000000069a007c0c */ /* 0x000fe2000c7a1270 */
[----:B------:R-:W-:-:S02]  /*88ed0*/  ULDC UR5, c[0x0][0x22c] ;  /* 0x00008b0000057ab9 */ /* 0x000fc40000000800 */
[-C--:B----4-:R-:W-:Y:S02]  /*88ee0*/  LEA R148, P6, R7, R3.reuse, 0x2 ;  /* 0x0000000307947211 */ /* 0x090fe400078c10ff */
[----:B--2---:R-:W-:-:S04]  /*88ef0*/  LEA R22, P2, R156, R3, 0x2 ;  /* 0x000000039c167211 */ /* 0x004fc800078410ff */
[-C--:B------:R-:W-:Y:S02]  /*88f00*/  LEA.HI.X.SX32 R23, R156, R0.reuse, 0x2, P2 ;  /* 0x000000009c177211 */ /* 0x080fe400010f16ff */
[----:B------:R-:W-:Y:S01]  /*88f10*/  ISETP.LT.AND P2, PT, R4, UR4, !P0 ;  /* 0x0000000404007c0c */ /* 0x000fe2000c741270 */
[----:B------:R-:W-:Y:S01]  /*88f20*/  IMAD R4, R153, 0x2, R7 ;  /* 0x0000000299047824 */ /* 0x000fe200078e0207 */
[----:B------:R-:W-:Y:S01]  /*88f30*/  LEA.HI.X.SX32 R149, R7, R0, 0x2, P6 ;  /* 0x0000000007957211 */ /* 0x000fe200030f16ff */
[----:B------:R2:W-:Y:S01]  /*88f40*/  @P3 STG.E desc[UR48][R22.64], R172 ;  /* 0x000000ac16003986 */ /* 0x0005e2000c101930 */
[----:B------:R-:W-:-:S03]  /*88f50*/  ULDC UR4, c[0x0][0x22c] ;  /* 0x00008b0000047ab9 */ /* 0x000fc60000000800 */
[----:B------:R4:W-:Y:S01]  /*88f60*/  @P4 STG.E desc[UR48][R148.64], R173 ;  /* 0x000000ad94004986 */ /* 0x0009e2000c101930 */
[----:B------:R-:W-:Y:S01]  /*88f70*/  ISETP.LT.AND P3, PT, R21, UR4, !P0 ;  /* 0x0000000415007c0c */ /* 0x000fe2000c761270 */
[----:B------:R-:W-:Y:S01]  /*88f80*/  ULDC UR4, c[0x0][0x22c] ;  /* 0x00008b0000047ab9 */ /* 0x000fe20000000800 */
[C---:B--2---:R-:W-:Y:S01]  /*88f90*/  LEA R22, P6, R4.reuse, R3, 0x2 ;  /* 0x0000000304167211 */ /* 0x044fe200078c10ff */
[----:B----4-:R-:W2:Y:S03]  /*88fa0*/  LDC R148, c[0x0][0x248] ;  /* 0x00009200ff947b82 */ /* 0x010ea60000000800 */
[----:B------:R-:W-:Y:S01]  /*88fb0*/  LEA.HI.X.SX32 R23, R4, R0, 0x2, P6 ;  /* 0x0000000004177211 */ /* 0x000fe200030f16ff */
[----:B-1----:R-:W-:Y:S01]  /*88fc0*/  IMAD R4, R151, 0x2, R4 ;  /* 0x0000000297047824 */ /* 0x002fe200078e0204 */
[----:B------:R-:W-:Y:S01]  /*88fd0*/  ISETP.LT.AND P4, PT, R19, UR4, !P0 ;  /* 0x0000000413007c0c */ /* 0x000fe2000c781270 */
[----:B------:R-:W-:-:S02]  /*88fe0*/  ULDC UR4, c[0x0][0x22c] ;  /* 0x00008b0000047ab9 */ /* 0x000fc40000000800 */
[----:B------:R1:W-:Y:S01]  /*88ff0*/  @P5 STG.E desc[UR48][R22.64], R174 ;  /* 0x000000ae16005986 */ /* 0x0003e2000c101930 */
[----:B------:R-:W4:Y:S01]  /*89000*/  LDC R19, c[0x0][0x248] ;  /* 0x00009200ff137b82 */ /* 0x000f220000000800 */
[----:B---3--:R-:W-:-:S07]  /*89010*/  IMAD R7, R150, 0x2, R4 ;  /* 0x0000000296077824 */ /* 0x008fce00078e0204 */
[----:B------:R-:W3:Y:S01]  /*89020*/  LDC R149, c[0x0][0x248] ;  /* 0x00009200ff957b82 */ /* 0x000ee20000000800 */
[----:B-1----:R-:W-:-:S04]  /*89030*/  LEA R22, P5, R4, R3, 0x2 ;  /* 0x0000000304167211 */ /* 0x002fc800078a10ff */
[-C--:B------:R-:W-:Y:S02]  /*89040*/  LEA.HI.X.SX32 R23, R4, R0.reuse, 0x2, P5 ;  /* 0x0000000004177211 */ /* 0x080fe400028f16ff */
[----:B------:R-:W-:Y:S01]  /*89050*/  ISETP.LT.AND P5, PT, R20, UR4, !P0 ;  /* 0x0000000414007c0c */ /* 0x000fe2000c7a1270 */
[----:B------:R-:W-:Y:S01]  /*89060*/  ULDC UR4, c[0x0][0x22c] ;  /* 0x00008b0000047ab9 */ /* 0x000fe20000000800 */
[C---:B------:R-:W-:Y:S02]  /*89070*/  LEA R20, P6, R7.reuse, R3, 0x2 ;  /* 0x0000000307147211 */ /* 0x040fe400078c10ff */
[----:B------:R-:W-:Y:S01]  /*89080*/  LEA R4, R152, R7, 0x1 ;  /* 0x0000000798047211 */ /* 0x000fe200078e08ff */
[----:B------:R1:W-:Y:S01]  /*89090*/  @P2 STG.E desc[UR48][R22.64], R175 ;  /* 0x000000af16002986 */ /* 0x0003e2000c101930 */
[----:B------:R-:W-:Y:S02]  /*890a0*/  LEA.HI.X.SX32 R21, R7, R0, 0x2, P6 ;  /* 0x0000000007157211 */ /* 0x000fe400030f16ff */
[----:B------:R-:W-:Y:S01]  /*890b0*/  ISETP.LT.AND P2, PT, R13, UR4, !P0 ;  /* 0x000000040d007c0c */ /* 0x000fe2000c741270 */
[----:B------:R-:W-:Y:S01]  /*890c0*/  ULDC UR4, c[0x0][0x22c] ;  /* 0x00008b0000047ab9 */ /* 0x000fe20000000800 */
[----:B------:R-:W3:Y:S01]  /*890d0*/  LDC R13, c[0x0][0x248] ;  /* 0x00009200ff0d7b82 */ /* 0x000ee20000000800 */
[----:B-1----:R-:W-:-:S04]  /*890e0*/  LEA R22, P6, R4, R3, 0x2 ;  /* 0x0000000304167211 */ /* 0x002fc800078c10ff */
[----:B------:R-:W-:Y:S01]  /*890f0*/  LEA.HI.X.SX32 R23, R4, R0, 0x2, P6 ;  /* 0x0000000004177211 */ /* 0x000fe200030f16ff */
[----:B--2---:R-:W-:Y:S01]  /*89100*/  IMAD R4, R148, 0x2, R4 ;  /* 0x0000000294047824 */ /* 0x004fe200078e0204 */
[----:B------:R1:W-:Y:S01]  /*89110*/  @P3 STG.E desc[UR48][R20.64], R176 ;  /* 0x000000b014003986 */ /* 0x0003e2000c101930 */
[----:B------:R-:W-:Y:S01]  /*89120*/  ISETP.LT.AND P3, PT, R17, UR4, !P0 ;  /* 0x0000000411007c0c */ /* 0x000fe2000c761270 */
[----:B------:R-:W-:Y:S01]  /*89130*/  ULDC UR4, c[0x0][0x22c] ;  /* 0x00008b0000047ab9 */ /* 0x000fe20000000800 */
[----:B------:R-:W2:Y:S01]  /*89140*/  LDC R17, c[0x0][0x248] ;  /* 0x00009200ff117b82 */ /* 0x000ea20000000800 */
[----:B------:R3:W-:Y:S01]  /*89150*/  @P4 STG.E desc[UR48][R22.64], R177 ;  /* 0x000000b116004986 */ /* 0x0007e2000c101930 */
[----:B----4-:R-:W-:Y:S01]  /*89160*/  IMAD R7, R19, 0x2, R4 ;  /* 0x0000000213077824 */ /* 0x010fe200078e0204 */
[----:B-1----:R-:W-:-:S04]  /*89170*/  LEA R20, P4, R4, R3, 0x2 ;  /* 0x0000000304147211 */ /* 0x002fc800078810ff */
[-C--:B------:R-:W-:Y:S01]  /*89180*/  LEA.HI.X.SX32 R21, R4, R0.reuse, 0x2, P4 ;  /* 0x0000000004157211 */ /* 0x080fe200020f16ff */
[----:B---3--:R-:W1:Y:S01]  /*89190*/  LDC R22, c[0x0][0x248] ;  /* 0x00009200ff167b82 */ /* 0x008e620000000800 */
[----:B------:R-:W-:Y:S01]  /*891a0*/  ISETP.LT.AND P4, PT, R18, UR4, !P0 ;  /* 0x0000000412007c0c */ /* 0x000fe2000c781270 */
[----:B------:R-:W-:Y:S01]  /*891b0*/  IMAD R4, R149, 0x2, R7 ;  /* 0x0000000295047824 */ /* 0x000fe200078e0207 */
[C---:B------:R-:W-:Y:S01]  /*891c0*/  LEA R18, P6, R7.reuse, R3, 0x2 ;  /* 0x0000000307127211 */ /* 0x040fe200078c10ff */
[----:B------:R3:W-:Y:S01]  /*891d0*/  @P5 STG.E desc[UR48][R20.64], R178 ;  /* 0x000000b214005986 */ /* 0x0007e2000c101930 */
[----:B------:R-:W-:Y:S02]  /*891e0*/  ULDC UR4, c[0x0][0x22c] ;  /* 0x00008b0000047ab9 */ /* 0x000fe40000000800 */
[----:B------:R-:W-:-:S05]  /*891f0*/  LEA.HI.X.SX32 R19, R7, R0, 0x2, P6 ;  /* 0x0000000007137211 */ /* 0x000fca00030f16ff */
[----:B------:R4:W-:Y:S01]  /*89200*/  @P2 STG.E desc[UR48][R18.64], R179 ;  /* 0x000000b312002986 */ /* 0x0009e2000c101930 */
[----:B---3--:R-:W-:-:S04]  /*89210*/  LEA R20, P6, R4, R3, 0x2 ;  /* 0x0000000304147211 */ /* 0x008fc800078c10ff */
[-C--:B------:R-:W-:Y:S01]  /*89220*/  LEA.HI.X.SX32 R21, R4, R0.reuse, 0x2, P6 ;  /* 0x0000000004157211 */ /* 0x080fe200030f16ff */
[----:B----4-:R-:W3:Y:S01]  /*89230*/  LDC R18, c[0x0][0x248] ;  /* 0x00009200ff127b82 */ /* 0x010ee20000000800 */
[----:B------:R-:W-:Y:S01]  /*89240*/  IMAD R4, R13, 0x2, R4 ;  /* 0x000000020d047824 */ /* 0x000fe200078e0204 */
[----:B------:R-:W-:Y:S02]  /*89250*/  ISETP.LT.AND P5, PT, R16, UR4, !P0 ;  /* 0x0000000410007c0c */ /* 0x000fe4000c7a1270 */
[----:B------:R4:W-:Y:S01]  /*89260*/  @P3 STG.E desc[UR48][R20.64], R180 ;  /* 0x000000b414003986 */ /* 0x0009e2000c101930 */
[----:B------:R-:W-:Y:S01]  /*89270*/  ULDC UR4, c[0x0][0x22c] ;  /* 0x00008b0000047ab9 */ /* 0x000fe20000000800 */
[----:B--2---:R-:W-:Y:S01]  /*89280*/  IMAD R7, R17, 0x2, R4 ;  /* 0x0000000211077824 */ /* 0x004fe200078e0204 */
[-C--:B------:R-:W-:Y:S01]  /*89290*/  LEA R16, P3, R4, R3.reuse, 0x2 ;  /* 0x0000000304107211 */ /* 0x080fe200078610ff */
[----:B------:R-:W2:Y:S01]  /*892a0*/  LDC R13, c[0x0][0x248] ;  /* 0x00009200ff0d7b82 */ /* 0x000ea20000000800 */
[----:B------:R-:W-:Y:S01]  /*892b0*/  ISETP.LT.AND P2, PT, R14, UR4, !P0 ;  /* 0x000000040e007c0c */ /* 0x000fe2000c741270 */
[----:B------:R-:W-:Y:S01]  /*892c0*/  ULDC UR4, c[0x0][0x22c] ;  /* 0x00008b0000047ab9 */ /* 0x000fe20000000800 */
[----:B------:R-:W-:Y:S01]  /*892d0*/  LEA.HI.X.SX32 R17, R4, R0, 0x2, P3 ;  /* 0x0000000004117211 */ /* 0x000fe200018f16ff */
[----:B-1----:R-:W-:Y:S01]  /*892e0*/  IMAD R4, R22, 0x2, R7 ;  /* 0x0000000216047824 */ /* 0x002fe200078e0207 */
[----:B------:R-:W-:-:S02]  /*892f0*/  LEA R14, P6, R7, R3, 0x2 ;  /* 0x00000003070e7211 */ /* 0x000fc400078c10ff */
[----:B------:R-:W-:Y:S01]  /*89300*/  ISETP.LT.AND P3, PT, R15, UR4, !P0 ;  /* 0x000000040f007c0c */ /* 0x000fe2000c761270 */
[----:B------:R-:W1:Y:S01]  /*89310*/  LDC R19, c[0x0][0x248] ;  /* 0x00009200ff137b82 */ /* 0x000e620000000800 */
[----:B------:R-:W-:Y:S01]  /*89320*/  LEA.HI.X.SX32 R15, R7, R0, 0x2, P6 ;  /* 0x00000000070f7211 */ /* 0x000fe200030f16ff */
[----:B------:R3:W-:Y:S01]  /*89330*/  @P4 STG.E desc[UR48][R16.64], R181 ;  /* 0x000000b510004986 */ /* 0x0007e2000c101930 */
[----:B------:R-:W-:-:S03]  /*89340*/  ULDC UR4, c[0x0][0x22c] ;  /* 0x00008b0000047ab9 */ /* 0x000fc60000000800 */
[----:B------:R2:W-:Y:S02]  /*89350*/  @P5 STG.E desc[UR48][R14.64], R182 ;  /* 0x000000b60e005986 */ /* 0x0005e4000c101930 */
[----:B----4-:R-:W4:Y:S01]  /*89360*/  LDC R20, c[0x0][0x248] ;  /* 0x00009200ff147b82 */ /* 0x010f220000000800 */
[----:B---3--:R-:W-:-:S07]  /*89370*/  LEA R16, P6, R4, R3, 0x2 ;  /* 0x0000000304107211 */ /* 0x008fce00078c10ff */
[----:B------:R-:W3:Y:S01]  /*89380*/  LDC R21, c[0x0][0x248] ;  /* 0x00009200ff157b82 */ /* 0x000ee20000000800 */
[----:B------:R-:W-:Y:S01]  /*89390*/  LEA.HI.X.SX32 R17, R4, R0, 0x2, P6 ;  /* 0x0000000004117211 */ /* 0x000fe200030f16ff */
[----:B------:R-:W-:Y:S01]  /*893a0*/  IMAD R4, R18, 0x2, R4 ;  /* 0x0000000212047824 */ /* 0x000fe200078e0204 */
[----:B------:R-:W-:Y:S01]  /*893b0*/  ISETP.LT.AND P4, PT, R6, UR4, !P0 ;  /* 0x0000000406007c0c */ /* 0x000fe2000c781270 */
[----:B------:R-:W-:-:S04]  /*893c0*/  ULDC UR4, c[0x0][0x22c] ;  /* 0x00008b0000047ab9 */ /* 0x000fc80000000800 */
[----:B--2---:R-:W2:Y:S01]  /*893d0*/  LDC R15, c[0x0][0x248] ;  /* 0x00009200ff0f7b82 */ /* 0x004ea20000000800 */
[----:B------:R1:W-:Y:S01]  /*893e0*/  @P2 STG.E desc[UR48][R16.64], R183 ;  /* 0x000000b710002986 */ /* 0x0003e2000c101930 */
[C---:B------:R-:W-:Y:S02]  /*893f0*/  LEA R6, P2, R4.reuse, R3, 0x2 ;  /* 0x0000000304067211 */ /* 0x040fe400078410ff */
[----:B------:R-:W-:Y:S01]  /*89400*/  ISETP.LT.AND P5, PT, R11, UR4, !P0 ;  /* 0x000000040b007c0c */ /* 0x000fe2000c7a1270 */
[----:B------:R-:W-:Y:S01]  /*89410*/  ULDC UR4, c[0x0][0x22c] ;  /* 0x00008b0000047ab9 */ /* 0x000fe20000000800 */
[----:B------:R-:W-:Y:S02]  /*89420*/  LEA R11, R13, R4, 0x1 ;  /* 0x000000040d0b7211 */ /* 0x000fe400078e08ff */
[----:B------:R-:W4:Y:S01]  /*89430*/  LDC R14, c[0x0][0x248] ;  /* 0x00009200ff0e7b82 */ /* 0x000f220000000800 */
[----:B------:R-:W-:Y:S02]  /*89440*/  LEA.HI.X.SX32 R7, R4, R0, 0x2, P2 ;  /* 0x0000000004077211 */ /* 0x000fe400010f16ff */
[----:B------:R-:W-:-:S05]  /*89450*/  ISETP.LT.AND P2, PT, R12, UR4, !P0 ;  /* 0x000000040c007c0c */ /* 0x000fca000c741270 */
[----:B-1----:R-:W1:Y:S01]  /*89460*/  LDC R16, c[0x0][0x248] ;  /* 0x00009200ff107b82 */ /* 0x002e620000000800 */
[----:B------:R-:W-:Y:S01]  /*89470*/  LEA R12, P6, R11, R3, 0x2 ;  /* 0x000000030b0c7211 */ /* 0x000fe200078c10ff */
[----:B------:R-:W-:Y:S01]  /*89480*/  IMAD R4, R19, 0x2, R11 ;  /* 0x0000000213047824 */ /* 0x000fe200078e020b */
[----:B------:R3:W-:Y:S01]  /*89490*/  @P3 STG.E desc[UR48][R6.64], R184 ;  /* 0x000000b806003986 */ /* 0x0007e2000c101930 */
[----:B------:R-:W-:Y:S01]  /*894a0*/  ULDC UR4, c[0x0][0x22c] ;  /* 0x00008b0000047ab9 */ /* 0x000fe20000000800 */
[----:B------:R-:W-:-:S03]  /*894b0*/  LEA.HI.X.SX32 R13, R11, R0, 0x2, P6 ;  /* 0x000000000b0d7211 */ /* 0x000fc600030f16ff */
[----:B------:R-:W1:Y:S02]  /*894c0*/  LDC R17, c[0x0][0x248] ;  /* 0x00009200ff117b82 */ /* 0x000e640000000800 */
[----:B------:R2:W-:Y:S01]  /*894d0*/  @P4 STG.E desc[UR48][R12.64], R185 ;  /* 0x000000b90c004986 */ /* 0x0005e2000c101930 */
[----:B---3--:R-:W-:-:S05]  /*894e0*/  LEA R6, P6, R4, R3, 0x2 ;  /* 0x0000000304067211 */ /* 0x008fca00078c10ff */
[----:B------:R-:W3:Y:S01]  /*894f0*/  LDC R19, c[0x0][0x248] ;  /* 0x00009200ff137b82 */ /* 0x000ee20000000800 */
[----:B------:R-:W-:-:S07]  /*89500*/  LEA.HI.X.SX32 R7, R4, R0, 0x2, P6 ;  /* 0x0000000004077211 */ /* 0x000fce00030f16ff */
[----:B--2---:R-:W2:Y:S01]  /*89510*/  LDC R12, c[0x0][0x248] ;  /* 0x00009200ff0c7b82 */ /* 0x004ea20000000800 */
[----:B------:R-:W-:Y:S01]  /*89520*/  IMAD R4, R15, 0x2, R4 ;  /* 0x000000020f047824 */ /* 0x000fe200078e0204 */
[----:B------:R-:W-:Y:S01]  /*89530*/  ISETP.LT.AND P3, PT, R10, UR4, !P0 ;  /* 0x000000040a007c0c */ /* 0x000fe2000c761270 */
[----:B------:R-:W-:Y:S02]  /*89540*/  ULDC UR4, c[0x0][0x22c] ;  /* 0x00008b0000047ab9 */ /* 0x000fe40000000800 */
[----:B----4-:R-:W-:-:S03]  /*89550*/  IMAD R10, R14, 0x2, R4 ;  /* 0x000000020e0a7824 */ /* 0x010fc600078e0204 */
[----:B------:R-:W4:Y:S01]  /*89560*/  LDC R13, c[0x0][0x248] ;  /* 0x00009200ff0d7b82 */ /* 0x000f220000000800 */
[----:B------:R1:W-:Y:S01]  /*89570*/  @P5 STG.E desc[UR48][R6.64], R186 ;  /* 0x000000ba06005986 */ /* 0x0003e2000c101930 */
[----:B------:R-:W-:Y:S01]  /*89580*/  ISETP.LT.AND P4, PT, R8, UR4, !P0 ;  /* 0x0000000408007c0c */ /* 0x000fe2000c781270 */
[----:B-1----:R-:W-:Y:S01]  /*89590*/  IMAD R11, R16, 0x2, R10 ;  /* 0x00000002100b7824 */ /* 0x002fe200078e020a */
[----:B------:R-:W-:Y:S01]  /*895a0*/  LEA R8, P6, R10, R3, 0x2 ;  /* 0x000000030a087211 */ /* 0x000fe200078c10ff */
[----:B------:R-:W-:-:S03]  /*895b0*/  ULDC UR4, c[0x0][0x22c] ;  /* 0x00008b0000047ab9 */ /* 0x000fc60000000800 */
[----:B------:R-:W1:Y:S01]  /*895c0*/  LDC R14, c[0x0][0x248] ;  /* 0x00009200ff0e7b82 */ /* 0x000e620000000800 */
[----:B------:R-:W-:-:S07]  /*895d0*/  LEA R6, P5, R4, R3, 0x2 ;  /* 0x0000000304067211 */ /* 0x000fce00078a10ff */
[----:B------:R-:W3:Y:S01]  /*895e0*/  LDC R16, c[0x0][0x248] ;  /* 0x00009200ff107b82 */ /* 0x000ee20000000800 */
[-C--:B------:R-:W-:Y:S02]  /*895f0*/  LEA.HI.X.SX32 R7, R4, R0.reuse, 0x2, P5 ;  /* 0x0000000004077211 */ /* 0x080fe400028f16ff */
[----:B------:R-:W-:Y:S01]  /*89600*/  ISETP.LT.AND P5, PT, R9, UR4, !P0 ;  /* 0x0000000409007c0c */ /* 0x000fe2000c7a1270 */
[----:B------:R-:W-:Y:S01]  /*89610*/  ULDC UR4, c[0x0][0x22c] ;  /* 0x00008b0000047ab9 */ /* 0x000fe20000000800 */
[-C--:B------:R-:W-:Y:S02]  /*89620*/  LEA.HI.X.SX32 R9, R10, R0.reuse, 0x2, P6 ;  /* 0x000000000a097211 */ /* 0x080fe400030f16ff */
[----:B------:R-:W-:Y:S01]  /*89630*/  LEA R4, P6, R11, R3, 0x2 ;  /* 0x000000030b047211 */ /* 0x000fe200078c10ff */
[----:B------:R4:W-:Y:S01]  /*89640*/  @P2 STG.E desc[UR48][R6.64], R187 ;  /* 0x000000bb06002986 */ /* 0x0009e2000c101930 */
[----:B------:R-:W3:Y:S01]  /*89650*/  LDC R10, c[0x0][0x248] ;  /* 0x00009200ff0a7b82 */ /* 0x000ee20000000800 */
[----:B------:R-:W-:Y:S01]  /*89660*/  ISETP.LT.AND P2, PT, R5, UR4, !P0 ;  /* 0x0000000405007c0c */ /* 0x000fe2000c741270 */
[----:B------:R-:W-:Y:S01]  /*89670*/  ULDC UR4, c[0x0][0x22c] ;  /* 0x00008b0000047ab9 */ /* 0x000fe20000000800 */
[----:B------:R-:W-:Y:S01]  /*89680*/  LEA.HI.X.SX32 R5, R11, R0, 0x2, P6 ;  /* 0x000000000b057211 */ /* 0x000fe200030f16ff */
[----:B--2---:R-:W-:Y:S01]  /*89690*/  IMAD R11, R12, 0x2, R11 ;  /* 0x000000020c0b7824 */ /* 0x004fe200078e020b */
[----:B------:R2:W-:Y:S03]  /*896a0*/  @P3 STG.E desc[UR48][R8.64], R188 ;  /* 0x000000bc08003986 */ /* 0x0005e6000c101930 */
[----:B------:R-:W3:Y:S01]  /*896b0*/  LDC R12, c[0x0][0x248] ;  /* 0x00009200ff0c7b82 */ /* 0x000ee20000000800 */
[----:B------:R2:W-:Y:S01]  /*896c0*/  @P4 STG.E desc[UR48][R4.64], R189 ;  /* 0x000000bd04004986 */ /* 0x0005e2000c101930 */
[----:B----4-:R-:W-:Y:S01]  /*896d0*/  IMAD R7, R13, 0x2, R11 ;  /* 0x000000020d077824 */ /* 0x010fe200078e020b */
[----:B------:R-:W-:Y:S01]  /*896e0*/  ISETP.LT.AND P3, PT, R244, UR4, !P0 ;  /* 0x00000004f4007c0c */ /* 0x000fe2000c761270 */
[----:B------:R-:W-:-:S04]  /*896f0*/  ULDC UR4, c[0x0][0x22c] ;  /* 0x00008b0000047ab9 */ /* 0x000fc80000000800 */
[----:B--2---:R-:W2:Y:S01]  /*89700*/  LDC R9, c[0x0][0x248] ;  /* 0x00009200ff097b82 */ /* 0x004ea20000000800 */
[-C--:B------:R-:W-:Y:S01]  /*89710*/  LEA R4, P4, R11, R3.reuse, 0x2 ;  /* 0x000000030b047211 */ /* 0x080fe200078810ff */
[----:B-1----:R-:W-:Y:S01]  /*89720*/  IMAD R8, R14, 0x2, R7 ;  /* 0x000000020e087824 */ /* 0x002fe200078e0207 */
[----:B------:R-:W-:Y:S02]  /*89730*/  LEA R6, P6, R7, R3, 0x2 ;  /* 0x0000000307067211 */ /* 0x000fe400078c10ff */
[----:B------:R-:W-:-:S03]  /*89740*/  LEA.HI.X.SX32 R5, R11, R0, 0x2, P4 ;  /* 0x000000000b057211 */ /* 0x000fc600020f16ff */
[----:B------:R-:W1:Y:S01]  /*89750*/  LDC R13, c[0x0][0x248] ;  /* 0x00009200ff0d7b82 */ /* 0x000e620000000800 */
[----:B------:R-:W-:-:S07]  /*89760*/  LEA.HI.X.SX32 R7, R7, R0, 0x2, P6 ;  /* 0x0000000007077211 */ /* 0x000fce00030f16ff */
[----:B------:R-:W4:Y:S01]  /*89770*/  LDC R11, c[0x0][0x248] ;  /* 0x00009200ff0b7b82 */ /* 0x000f220000000800 */
[----:B------:R3:W-:Y:S01]  /*89780*/  @P5 STG.E desc[UR48][R4.64], R190 ;  /* 0x000000be04005986 */ /* 0x0007e2000c101930 */
[----:B------:R-:W-:Y:S01]  /*89790*/  ISETP.LT.AND P4, PT, R245, UR4, !P0 ;  /* 0x00000004f5007c0c */ /* 0x000fe2000c781270 */
[----:B------:R-:W-:-:S05]  /*897a0*/  ULDC UR4, c[0x0][0x22c] ;  /* 0x00008b0000047ab9 */ /* 0x000fca0000000800 */
[----:B------:R-:W1:Y:S01]  /*897b0*/  LDC R14, c[0x0][0x248] ;  /* 0x00009200ff0e7b82 */ /* 0x000e620000000800 */
[----:B---3--:R-:W-:-:S04]  /*897c0*/  LEA R4, P6, R8, R3, 0x2 ;  /* 0x0000000308047211 */ /* 0x008fc800078c10ff */
[----:B------:R-:W-:Y:S02]  /*897d0*/  LEA.HI.X.SX32 R5, R8, R0, 0x2, P6 ;  /* 0x0000000008057211 */ /* 0x000fe400030f16ff */
[----:B------:R-:W-:Y:S01]  /*897e0*/  LEA R8, R10, R8, 0x1 ;  /* 0x000000080a087211 */ /* 0x000fe200078e08ff */
[----:B------:R3:W-:Y:S01]  /*897f0*/  @P2 STG.E desc[UR48][R6.64], R191 ;  /* 0x000000bf06002986 */ /* 0x0007e2000c101930 */
[----:B------:R-:W-:Y:S01]  /*89800*/  ISETP.LT.AND P5, PT, R250, UR4, !P0 ;  /* 0x00000004fa007c0c */ /* 0x000fe2000c7a1270 */
[----:B------:R-:W-:Y:S01]  /*89810*/  ULDC UR4, c[0x0][0x22c] ;  /* 0x00008b0000047ab9 */ /* 0x000fe20000000800 */
[----:B------:R-:W1:Y:S01]  /*89820*/  LDC R10, c[0x0][0x248] ;  /* 0x00009200ff0a7b82 */ /* 0x000e620000000800 */
[----:B------:R2:W-:Y:S01]  /*89830*/  @P3 STG.E desc[UR48][R4.64], R192 ;  /* 0x000000c004003986 */ /* 0x0005e2000c101930 */
[----:B------:R-:W-:Y:S01]  /*89840*/  ISETP.LT.AND P2, PT, R251, UR4, !P0 ;  /* 0x00000004fb007c0c */ /* 0x000fe2000c741270 */
[----:B------:R-:W-:Y:S01]  /*89850*/  ULDC UR4, c[0x0][0x22c] ;  /* 0x00008b0000047ab9 */ /* 0x000fe20000000800 */
[----:B---3--:R-:W-:-:S04]  /*89860*/  IMAD R7, R12, 0x2, R8 ;  /* 0x000000020c077824 */ /* 0x008fc800078e0208 */
[----:B------:R-:W3:Y:S01]  /*89870*/  LDC R12, c[0x0][0x248] ;  /* 0x00009200ff0c7b82 */ /* 0x000ee20000000800 */
[CC--:B--2---:R-:W-:Y:S02]  /*89880*/  LEA R4, P3, R8.reuse, R3.reuse, 0x2 ;  /* 0x0000000308047211 */ /* 0x0c4fe400078610ff */
[----:B------:R-:W-:Y:S02]  /*89890*/  LEA R6, P6, R7, R3, 0x2 ;  /* 0x0000000307067211 */ /* 0x000fe400078c10ff */
[-C--:B------:R-:W-:Y:S01]  /*898a0*/  LEA.HI.X.SX32 R5, R8, R0.reuse, 0x2, P3 ;  /* 0x0000000008057211 */ /* 0x080fe200018f16ff */
[----:B----4-:R-:W-:Y:S01]  /*898b0*/  IMAD R8, R11, 0x2, R7 ;  /* 0x000000020b087824 */ /* 0x010fe200078e0207 */
[----:B------:R-:W-:Y:S01]  /*898c0*/  ISETP.LT.AND P3, PT, R252, UR4, !P0 ;  /* 0x00000004fc007c0c */ /* 0x000fe2000c761270 */
[----:B------:R-:W-:Y:S01]  /*898d0*/  ULDC UR4, c[0x0][0x22c] ;  /* 0x00008b0000047ab9 */ /* 0x000fe20000000800 */
[----:B------:R-:W-:Y:S01]  /*898e0*/  LEA.HI.X.SX32 R7, R7, R0, 0x2, P6 ;  /* 0x0000000007077211 */ /* 0x000fe200030f16ff */
[----:B------:R2:W-:Y:S01]  /*898f0*/  @P4 STG.E desc[UR48][R4.64], R193 ;  /* 0x000000c104004986 */ /* 0x0005e2000c101930 */
[----:B------:R-:W-:Y:S01]  /*89900*/  ISETP.LT.AND P4, PT, R196, UR4, !P0 ;  /* 0x00000004c4007c0c */ /* 0x000fe2000c781270 */
[----:B------:R-:W-:Y:S01]  /*89910*/  ULDC UR4, c[0x0][0x22c] ;  /* 0x00008b0000047ab9 */ /* 0x000fe20000000800 */
[----:B------:R-:W4:Y:S01]  /*89920*/  LDC R11, c[0x0][0x248] ;  /* 0x00009200ff0b7b82 */ /* 0x000f220000000800 */
[----:B------:R-:W3:Y:S04]  /*89930*/  LDL.LU R196, [R1+0x1bbc] ;  /* 0x001bbc0001c47983 */ /* 0x000ee80000300800 */
[----:B------:R-:W-:Y:S01]  /*89940*/  @P5 STG.E desc[UR48][R6.64], R194 ;  /* 0x000000c206005986 */ /* 0x000fe2000c101930 */
[----:B------:R-:W-:Y:S01]  /*89950*/  ISETP.LT.AND P5, PT, R197, UR4, !P0 ;  /* 0x00000004c5007c0c */ /* 0x000fe2000c7a1270 */
[----:B------:R-:W-:-:S02]  /*89960*/  ULDC UR4, c[0x0][0x22c] ;  /* 0x00008b0000047ab9 */ /* 0x000fc40000000800 */
[----:B------:R-:W4:Y:S01]  /*89970*/  LDL.LU R197, [R1+0x1bb8] ;  /* 0x001bb80001c57983 */ /* 0x000f220000300800 */
[----:B--2---:R-:W-:-:S04]  /*89980*/  LEA R4, P6, R8, R3, 0x2 ;  /* 0x0000000308047211 */ /* 0x004fc800078c10ff */
[----:B------:R-:W-:Y:S01]  /*89990*/  LEA.HI.X.SX32 R5, R8, R0, 0x2, P6 ;  /* 0x0000000008057211 */ /* 0x000fe200030f16ff */
[----:B------:R-:W-:Y:S02]  /*899a0*/  IMAD R8, R9, 0x2, R8 ;  /* 0x0000000209087824 */ /* 0x000fe400078e0208 */
[----:B------:R-:W2:Y:S02]  /*899b0*/  LDC R9, c[0x0][0x248] ;  /* 0x00009200ff097b82 */ /* 0x000ea40000000800 */
[----:B------:R1:W-:Y:S02]  /*899c0*/  @P2 STG.E desc[UR48][R4.64], R195 ;  /* 0x000000c304002986 */ /* 0x0003e4000c101930 */
[----:B-1----:R-:W-:-:S04]  /*899d0*/  LEA R4, P2, R8, R3, 0x2 ;  /* 0x0000000308047211 */ /* 0x002fc800078410ff */
[----:B------:R-:W-:Y:S02]  /*899e0*/  LEA.HI.X.SX32 R5, R8, R0, 0x2, P2 ;  /* 0x0000000008057211 */ /* 0x000fe400010f16ff */
[----:B------:R-:W-:Y:S01]  /*899f0*/  ISETP.LT.AND P2, PT, R198, UR4, !P0 ;  /* 0x00000004c6007c0c */ /* 0x000fe2000c741270 */
[----:B------:R-:W-:Y:S01]  /*89a00*/  IMAD R7, R10, 0x2, R8 ;  /* 0x000000020a077824 */ /* 0x000fe200078e0208 */
[----:B------:R-:W2:Y:S01]  /*89a10*/  LDL.LU R198, [R1+0x1bb4] ;  /* 0x001bb40001c67983 */ /* 0x000ea20000300800 */
[----:B------:R-:W-:Y:S01]  /*89a20*/  ULDC UR4, c[0x0][0x22c] ;  /* 0x00008b0000047ab9 */ /* 0x000fe20000000800 */
[----:B------:R-:W1:Y:S02]  /*89a30*/  LDC R10, c[0x0][0x248] ;  /* 0x00009200ff0a7b82 */ /* 0x000e640000000800 */
[----:B------:R-:W-:Y:S01]  /*89a40*/  LEA R6, P6, R7, R3, 0x2 ;  /* 0x0000000307067211 */ /* 0x000fe200078c10ff */
[----:B------:R-:W-:-:S03]  /*89a50*/  IMAD R8, R13, 0x2, R7 ;  /* 0x000000020d087824 */ /* 0x000fc600078e0207 */
[----:B------:R-:W-:Y:S02]  /*89a60*/  LEA.HI.X.SX32 R7, R7, R0, 0x2, P6 ;  /* 0x0000000007077211 */ /* 0x000fe400030f16ff */
[----:B------:R-:W1:Y:S01]  /*89a70*/  LDC R13, c[0x0][0x248] ;  /* 0x00009200ff0d7b82 */ /* 0x000e620000000800 */
[----:B---3--:R3:W-:Y:S01]  /*89a80*/  @P3 STG.E desc[UR48][R4.64], R196 ;  /* 0x000000c404003986 */ /* 0x0087e2000c101930 */
[----:B------:R-:W-:Y:S01]  /*89a90*/  ISETP.LT.AND P3, PT, R200, UR4, !P0 ;  /* 0x00000004c8007c0c */ /* 0x000fe2000c761270 */
[----:B------:R-:W-:Y:S02]  /*89aa0*/  ULDC UR4, c[0x0][0x22c] ;  /* 0x00008b0000047ab9 */ /* 0x000fe40000000800 */
[----:B------:R-:W2:Y:S04]  /*89ab0*/  LDL.LU R200, [R1+0x1bb0] ;  /* 0x001bb00001c87983 */ /* 0x000ea80000300800 */
[----:B----4-:R-:W-:Y:S01]  /*89ac0*/  @P4 STG.E desc[UR48][R6.64], R197 ;  /* 0x000000c506004986 */ /* 0x010fe2000c101930 */
[----:B------:R-:W-:Y:S01]  /*89ad0*/  ISETP.LT.AND P4, PT, R199, UR4, !P0 ;  /* 0x00000004c7007c0c */ /* 0x000fe2000c781270 */
[----:B------:R-:W-:-:S02]  /*89ae0*/  ULDC UR4, c[0x0][0x22c] ;  /* 0x00008b0000047ab9 */ /* 0x000fc40000000800 */
[----:B------:R-:W4:Y:S01]  /*89af0*/  LDL.LU R199, [R1+0x1bac] ;  /* 0x001bac0001c77983 */ /* 0x000f220000300800 */
[----:B---3--:R-:W-:-:S04]  /*89b00*/  LEA R4, P6, R8, R3, 0x2 ;  /* 0x0000000308047211 */ /* 0x008fc800078c10ff */
[----:B------:R-:W-:Y:S01]  /*89b10*/  LEA.HI.X.SX32 R5, R8, R0, 0x2, P6 ;  /* 0x0000000008057211 */ /* 0x000fe200030f16ff */
[----:B--2---:R-:W-:Y:S02]  /*89b20*/  IMAD R8, R9, 0x2, R8 ;  /* 0x0000000209087824 */ /* 0x004fe400078e0208 */
[----:B------:R-:W2:Y:S02]  /*89b30*/  LDC R9, c[0x0][0x248] ;  /* 0x00009200ff097b82 */ /* 0x000ea40000000800 */
[----:B------:R3:W-:Y:S02]  /*89b40*/  @P5 STG.E desc[UR48][R4.64], R198 ;  /* 0x000000c604005986 */ /* 0x0007e4000c101930 */
[----:B---3--:R-:W-:-:S04]  /*89b50*/  LEA R4, P5, R8, R3, 0x2 ;  /* 0x0000000308047211 */ /* 0x008fc800078a10ff */
[----:B------:R-:W-:Y:S02]  /*89b60*/  LEA.HI.X.SX32 R5, R8, R0, 0x2, P5 ;  /* 0x0000000008057211 */ /* 0x000fe400028f16ff */
[----:B------:R-:W-:Y:S01]  /*89b70*/  ISETP.LT.AND P5, PT, R201, UR4, !P0 ;  /* 0x00000004c9007c0c */ /* 0x000fe2000c7a1270 */
[----:B------:R-:W-:Y:S01]  /*89b80*/  IMAD R7, R11, 0x2, R8 ;  /* 0x000000020b077824 */ /* 0x000fe200078e0208 */
[----:B------:R-:W3:Y:S01]  /*89b90*/  LDL.LU R201, [R1+0x1ba8] ;  /* 0x001ba80001c97983 */ /* 0x000ee20000300800 */
[----:B------:R-:W-:Y:S01]  /*89ba0*/  ULDC UR4, c[0x0][0x22c] ;  /* 0x00008b0000047ab9 */ /* 0x000fe20000000800 */
[----:B------:R-:W2:Y:S02]  /*89bb0*/  LDC R11, c[0x0][0x248] ;  /* 0x00009200ff0b7b82 */ /* 0x000ea40000000800 */
[----:B------:R-:W-:Y:S02]  /*89bc0*/  LEA R6, P6, R7, R3, 0x2 ;  /* 0x0000000307067211 */ /* 0x000fe400078c10ff */
[----:B------:R-:W-:-:S02]  /*89bd0*/  LEA R8, R12, R7, 0x1 ;  /* 0x000000070c087211 */ /* 0x000fc400078e08ff */
[----:B------:R-:W-:Y:S02]  /*89be0*/  LEA.HI.X.SX32 R7, R7, R0, 0x2, P6 ;  /* 0x0000000007077211 */ /* 0x000fe400030f16ff */
[----:B------:R-:W2:Y:S01]  /*89bf0*/  LDC R12, c[0x0][0x248] ;  /* 0x00009200ff0c7b82 */ /* 0x000ea20000000800 */
[----:B----4-:R4:W-:Y:S01]  /*89c00*/  @P2 STG.E desc[UR48][R4.64], R199 ;  /* 0x000000c704002986 */ /* 0x0109e2000c101930 */
[----:B------:R-:W-:Y:S01]  /*89c10*/  ISETP.LT.AND P2, PT, R202, UR4, !P0 ;  /* 0x00000004ca007c0c */ /* 0x000fe2000c741270 */
[----:B------:R-:W-:Y:S02]  /*89c20*/  ULDC UR4, c[0x0][0x22c] ;  /* 0x00008b0000047ab9 */ /* 0x000fe40000000800 */
[----:B------:R-:W2:Y:S04]  /*89c30*/  LDL.LU R202, [R1+0x1ba4] ;  /* 0x001ba40001ca7983 */ /* 0x000ea80000300800 */
[----:B------:R-:W-:Y:S01]  /*89c40*/  @P3 STG.E desc[UR48][R6.64], R200 ;  /* 0x000000c806003986 */ /* 0x000fe2000c101930 */
[----:B------:R-:W-:Y:S01]  /*89c50*/  ISETP.LT.AND P3, PT, R203, UR4, !P0 ;  /* 0x00000004cb007c0c */ /* 0x000fe2000c761270 */
[----:B------:R-:W-:-:S02]  /*89c60*/  ULDC UR4, c[0x0][0x22c] ;  /* 0x00008b0000047ab9 */ /* 0x000fc40000000800 */
[----:B------:R-:W2:Y:S01]  /*89c70*/  LDL.LU R203, [R1+0x1ba0] ;  /* 0x001ba00001cb7983 */ /* 0x000ea20000300800 */
[----:B----4-:R-:W-:-:S04]  /*89c80*/  LEA R4, P6, R8, R3, 0x2 ;  /* 0x0000000308047211 */ /* 0x010fc800078c10ff */
[----:B------:R-:W-:Y:S01]  /*89c90*/  LEA.HI.X.SX32 R5, R8, R0, 0x2, P6 ;  /* 0x0000000008057211 */ /* 0x000fe200030f16ff */
[----:B-1----:R-:W-:Y:S02]  /*89ca0*/  IMAD R8, R10, 0x2, R8 ;  /* 0x000000020a087824 */ /* 0x002fe400078e0208 */
[----:B------:R-:W1:Y:S02]  /*89cb0*/  LDC R10, c[0x0][0x248] ;  /* 0x00009200ff0a7b82 */ /* 0x000e640000000800 */
[----:B---3--:R3:W-:Y:S02]  /*89cc0*/  @P4 STG.E desc[UR48][R4.64], R201 ;  /* 0x000000c904004986 */ /* 0x0087e4000c101930 */
[----:B---3--:R-:W-:-:S04]  /*89cd0*/  LEA R4, P4, R8, R3, 0x2 ;  /* 0x0000000308047211 */ /* 0x008fc800078810ff */
[----:B------:R-:W-:Y:S02]  /*89ce0*/  LEA.HI.X.SX32 R5, R8, R0, 0x2, P4 ;  /* 0x0000000008057211 */ /* 0x000fe400020f16ff */
[----:B------:R-:W-:Y:S01]  /*89cf0*/  ISETP.LT.AND P4, PT, R204, UR4, !P0 ;  /* 0x00000004cc007c0c */ /* 0x000fe2000c781270 */
[----:B--2---:R-:W-:Y:S01]  /*89d00*/  IMAD R7, R9, 0x2, R8 ;  /* 0x0000000209077824 */ /* 0x004fe200078e0208 */
[----:B------:R-:W2:Y:S01]  /*89d10*/  LDL.LU R204, [R1+0x1b9c] ;  /* 0x001b9c0001cc7983 */ /* 0x000ea20000300800 */
[----:B------:R-:W-:Y:S01]  /*89d20*/  ULDC UR4, c[0x0][0x22c] ;  /* 0x00008b0000047ab9 */ /* 0x000fe20000000800 */
[----:B------:R-:W3:Y:S02]  /*89d30*/  LDC R9, c[0x0][0x248] ;  /* 0x00009200ff097b82 */ /* 0x000ee40000000800 */
[----:B------:R-:W-:Y:S01]  /*89d40*/  LEA R6, P6, R7, R3, 0x2 ;  /* 0x0000000307067211 */ /* 0x000fe200078c10ff */
[----:B------:R-:W-:-:S03]  /*89d50*/  IMAD R8, R13, 0x2, R7 ;  /* 0x000000020d087824 */ /* 0x000fc600078e0207 */
[----:B------:R-:W-:Y:S02]  /*89d60*/  LEA.HI.X.SX32 R7, R7, R0, 0x2, P6 ;  /* 0x0000000007077211 */ /* 0x000fe400030f16ff */
[----:B------:R-:W4:Y:S01]  /*89d70*/  LDC R13, c[0x0][0x248] ;  /* 0x00009200ff0d7b82 */ /* 0x000f220000000800 */
[----:B------:R1:W-:Y:S01]  /*89d80*/  @P5 STG.E desc[UR48][R4.64], R202 ;  /* 0x000000ca04005986 */ /* 0x0003e2000c101930 */
[----:B------:R-:W-:Y:S01]  /*89d90*/  ISETP.LT.AND P5, PT, R205, UR4, !P0 ;  /* 0x00000004cd007c0c */ /* 0x000fe2000c7a1270 */
[----:B------:R-:W-:Y:S02]  /*89da0*/  ULDC UR4, c[0x0][0x22c] ;  /* 0x00008b0000047ab9 */ /* 0x000fe40000000800 */
[----:B------:R-:W3:Y:S04]  /*89db0*/  LDL.LU R205, [R1+0x1b98] ;  /* 0x001b980001cd7983 */ /* 0x000ee80000300800 */
[----:B------:R-:W-:Y:S01]  /*89dc0*/  @P2 STG.E desc[UR48][R6.64], R203 ;  /* 0x000000cb06002986 */ /* 0x000fe2000c101930 */
[----:B------:R-:W-:Y:S01]  /*89dd0*/  ISETP.LT.AND P2, PT, R206, UR4, !P0 ;  /* 0x00000004ce007c0c */ /* 0x000fe2000c741270 */
[----:B------:R-:W-:-:S02]  /*89de0*/  ULDC UR4, c[0x0][0x22c] ;  /* 0x00008b0000047ab9 */ /* 0x000fc40000000800 */
[----:B------:R-:W4:Y:S01]  /*89df0*/  LDL.LU R206, [R1+0x1b94] ;  /* 0x001b940001ce7983 */ /* 0x000f220000300800 */
[----:B-1----:R-:W-:-:S04]  /*89e00*/  LEA R4, P6, R8, R3, 0x2 ;  /* 0x0000000308047211 */ /* 0x002fc800078c10ff */
[----:B------:R-:W-:Y:S01]  /*89e10*/  LEA.HI.X.SX32 R5, R8, R0, 0x2, P6 ;  /* 0x0000000008057211 */ /* 0x000fe200030f16ff */
[----:B------:R-:W-:Y:S02]  /*89e20*/  IMAD R8, R10, 0x2, R8 ;  /* 0x000000020a087824 */ /* 0x000fe400078e0208 */
[----:B------:R-:W1:Y:S02]  /*89e30*/  LDC R10, c[0x0][0x248] ;  /* 0x00009200ff0a7b82 */ /* 0x000e640000000800 */
[----:B--2---:R2:W-:Y:S02]  /*89e40*/  @P3 STG.E desc[UR48][R4.64], R204 ;  /* 0x000000cc04003986 */ /* 0x0045e4000c101930 */
[----:B--2---:R-:W-:-:S04]  /*89e50*/  LEA R4, P3, R8, R3, 0x2 ;  /* 0x0000000308047211 */ /* 0x004fc800078610ff */
        /* <DEDUP_REMOVED lines=20> */
[----:B------:R-:W-:Y:S02]  /*89fa0*/  IMAD R8, R9, 0x2, R8 ;  /* 0x0000000209087824 */ /* 0x000fe400078e0208 */
[----:B------:R-:W3:Y:S02]  /*89fb0*/  LDC R9, c[0x0][0x248] ;  /* 0x00009200ff097b82 */ /* 0x000ee40000000800 */
[----:B--2---:R2:W-:Y:S02]  /*89fc0*/  @P2 STG.E desc[UR48][R4.64], R207 ;  /* 0x000000cf04002986 */ /* 0x0045e4000c101930 */
[----:B--2---:R-:W-:-:S04]  /*89fd0*/  LEA R4, P2, R8, R3, 0x2 ;  /* 0x0000000308047211 */ /* 0x004fc800078410ff */
[----:B------:R-:W-:Y:S02]  /*89fe0*/  LEA.HI.X.SX32 R5, R8, R0, 0x2, P2 ;  /* 0x0000000008057211 */ /* 0x000fe400010f16ff */
[----:B------:R-:W-:Y:S01]  /*89ff0*/  ISETP.LT.AND P2, PT, R210, UR4, !P0 ;  /* 0x00000004d2007c0c */ /* 0x000fe2000c741270 */
[----:B------:R-:W-:Y:S01]  /*8a000*/  ULDC UR4, c[0x0][0x22c] ;  /* 0x00008b0000047ab9 */ /* 0x000fe20000000800 */
[----:B------:R-:W2:Y:S01]  /*8a010*/  LDL.LU R210, [R1+0x1b84] ;  /* 0x001b840001d27983 */ /* 0x000ea20000300800 */
[----:B-1----:R-:W-:Y:S02]  /*8a020*/  LEA R7, R10, R8, 0x1 ;  /* 0x000000080a077211 */ /* 0x002fe400078e08ff */
[----:B------:R-:W1:Y:S02]  /*8a030*/  LDC R10, c[0x0][0x248] ;  /* 0x00009200ff0a7b82 */ /* 0x000e640000000800 */
[----:B------:R-:W-:Y:S01]  /*8a040*/  LEA R6, P6, R7, R3, 0x2 ;  /* 0x0000000307067211 */ /* 0x000fe200078c10ff */
[----:B------:R-:W-:-:S03]  /*8a050*/  IMAD R8, R13, 0x2, R7 ;  /* 0x000000020d087824 */ /* 0x000fc600078e0207 */
[----:B------:R-:W-:Y:S02]  /*8a060*/  LEA.HI.X.SX32 R7, R7, R0, 0x2, P6 ;  /* 0x0000000007077211 */ /* 0x000fe400030f16ff */
[----:B------:R-:W1:Y:S01]  /*8a070*/  LDC R13, c[0x0][0x248] ;  /* 0x00009200ff0d7b82 */ /* 0x000e620000000800 */
[----:B------:R3:W-:Y:S01]  /*8a080*/  @P3 STG.E desc[UR48][R4.64], R208 ;  /* 0x000000d004003986 */ /* 0x0007e2000c101930 */
        /* <DEDUP_REMOVED lines=15> */
[----:B------:R-:W-:Y:S01]  /*8a180*/  IMAD R7, R11, 0x2, R8 ;  /* 0x000000020b077824 */ /* 0x000fe200078e0208 */
[----:B------:R-:W2:Y:S01]  /*8a190*/  LDL.LU R213, [R1+0x1b78] ;  /* 0x001b780001d57983 */ /* 0x000ea20000300800 */
[----:B------:R-:W-:Y:S01]  /*8a1a0*/  ULDC UR4, c[0x0][0x22c] ;  /* 0x00008b0000047ab9 */ /* 0x000fe20000000800 */
[----:B------:R-:W3:Y:S02]  /*8a1b0*/  LDC R11, c[0x0][0x248] ;  /* 0x00009200ff0b7b82 */ /* 0x000ee40000000800 */
[----:B------:R-:W-:Y:S01]  /*8a1c0*/  LEA R6, P6, R7, R3, 0x2 ;  /* 0x0000000307067211 */ /* 0x000fe200078c10ff */
[----:B------:R-:W-:-:S03]  /*8a1d0*/  IMAD R8, R12, 0x2, R7 ;  /* 0x000000020c087824 */ /* 0x000fc600078e0207 */
[----:B------:R-:W-:Y:S02]  /*8a1e0*/  LEA.HI.X.SX32 R7, R7, R0, 0x2, P6 ;  /* 0x0000000007077211 */ /* 0x000fe400030f16ff */
[----:B------:R-:W3:Y:S01]  /*8a1f0*/  LDC R12, c[0x0][0x248] ;  /* 0x00009200ff0c7b82 */ /* 0x000ee20000000800 */
[----:B----4-:R4:W-:Y:S01]  /*8a200*/  @P2 STG.E desc[UR48][R4.64], R211 ;  /* 0x000000d304002986 */ /* 0x0109e2000c101930 */
[----:B------:R-:W-:Y:S01]  /*8a210*/  ISETP.LT.AND P2, PT, R214, UR4, !P0 ;  /* 0x00000004d6007c0c */ /* 0x000fe2000c741270 */
[----:B------:R-:W-:Y:S02]  /*8a220*/  ULDC UR4, c[0x0][0x22c] ;  /* 0x00008b0000047ab9 */ /* 0x000fe40000000800 */
[----:B------:R-:W3:Y:S04]  /*8a230*/  LDL.LU R214, [R1+0x1b74] ;  /* 0x001b740001d67983 */ /* 0x000ee80000300800 */
[----:B------:R-:W-:Y:S01]  /*8a240*/  @P3 STG.E desc[UR48][R6.64], R212 ;  /* 0x000000d406003986 */ /* 0x000fe2000c101930 */
[----:B------:R-:W-:Y:S01]  /*8a250*/  ISETP.LT.AND P3, PT, R215, UR4, !P0 ;  /* 0x00000004d7007c0c */ /* 0x000fe2000c761270 */
[----:B------:R-:W-:-:S02]  /*8a260*/  ULDC UR4, c[0x0][0x22c] ;  /* 0x00008b0000047ab9 */ /* 0x000fc40000000800 */
[----:B------:R-:W3:Y:S01]  /*8a270*/  LDL.LU R215, [R1+0x1b70] ;  /* 0x001b700001d77983 */ /* 0x000ee20000300800 */
[----:B----4-:R-:W-:-:S04]  /*8a280*/  LEA R4, P6, R8, R3, 0x2 ;  /* 0x0000000308047211 */ /* 0x010fc800078c10ff */
[----:B------:R-:W-:Y:S01]  /*8a290*/  LEA.HI.X.SX32 R5, R8, R0, 0x2, P6 ;  /* 0x0000000008057211 */ /* 0x000fe200030f16ff */
[----:B-1----:R-:W-:Y:S02]  /*8a2a0*/  IMAD R8, R10, 0x2, R8 ;  /* 0x000000020a087824 */ /* 0x002fe400078e0208 */
[----:B------:R-:W1:Y:S02]  /*8a2b0*/  LDC R10, c[0x0][0x248] ;  /* 0x00009200ff0a7b82 */ /* 0x000e640000000800 */
[----:B--2---:R2:W-:Y:S02]  /*8a2c0*/  @P4 STG.E desc[UR48][R4.64], R213 ;  /* 0x000000d504004986 */ /* 0x0045e4000c101930 */
[----:B--2---:R-:W-:-:S04]  /*8a2d0*/  LEA R4, P4, R8, R3, 0x2 ;  /* 0x0000000308047211 */ /* 0x004fc800078810ff */
[----:B------:R-:W-:Y:S02]  /*8a2e0*/  LEA.HI.X.SX32 R5, R8, R0, 0x2, P4 ;  /* 0x0000000008057211 */ /* 0x000fe400020f16ff */
[----:B------:R-:W-:Y:S01]  /*8a2f0*/  ISETP.LT.AND P4, PT, R216, UR4, !P0 ;  /* 0x00000004d8007c0c */ /* 0x000fe2000c781270 */
[----:B---3--:R-:W-:Y:S01]  /*8a300*/  IMAD R7, R9, 0x2, R8 ;  /* 0x0000000209077824 */ /* 0x008fe200078e0208 */
        /* <DEDUP_REMOVED lines=10> */
[----:B------:R-:W4:Y:S04]  /*8a3b0*/  LDL.LU R217, [R1+0x1b68] ;  /* 0x001b680001d97983 */ /* 0x000f280000300800 */
[----:B------:R-:W-:Y:S01]  /*8a3c0*/  @P2 STG.E desc[UR48][R6.64], R215 ;  /* 0x000000d706002986 */ /* 0x000fe2000c101930 */
[----:B------:R-:W-:Y:S01]  /*8a3d0*/  ISETP.LT.AND P2, PT, R218, UR4, !P0 ;  /* 0x00000004da007c0c */ /* 0x000fe2000c741270 */
[----:B------:R-:W-:-:S02]  /*8a3e0*/  ULDC UR4, c[0x0][0x22c] ;  /* 0x00008b0000047ab9 */ /* 0x000fc40000000800 */
[----:B------:R-:W3:Y:S01]  /*8a3f0*/  LDL.LU R218, [R1+0x1b64] ;  /* 0x001b640001da7983 */ /* 0x000ee20000300800 */
[----:B-1----:R-:W-:-:S04]  /*8a400*/  LEA R4, P6, R8, R3, 0x2 ;  /* 0x0000000308047211 */ /* 0x002fc800078c10ff */
[----:B------:R-:W-:Y:S02]  /*8a410*/  LEA.HI.X.SX32 R5, R8, R0, 0x2, P6 ;  /* 0x0000000008057211 */ /* 0x000fe400030f16ff */
[----:B------:R-:W-:Y:S02]  /*8a420*/  LEA R8, R10, R8, 0x1 ;  /* 0x000000080a087211 */ /* 0x000fe400078e08ff */
[----:B------:R-:W1:Y:S01]  /*8a430*/  LDC R10, c[0x0][0x248] ;  /* 0x00009200ff0a7b82 */ /* 0x000e620000000800 */
        /* <DEDUP_REMOVED lines=12> */
[----:B----4-:R4:W-:Y:S01]  /*8a500*/  @P4 STG.E desc[UR48][R4.64], R217 ;  /* 0x000000d904004986 */ /* 0x0109e2000c101930 */
[----:B------:R-:W-:Y:S01]  /*8a510*/  ISETP.LT.AND P4, PT, R220, UR4, !P0 ;  /* 0x00000004dc007c0c */ /* 0x000fe2000c781270 */
[----:B------:R-:W-:Y:S02]  /*8a520*/  ULDC UR4, c[0x0][0x22c] ;  /* 0x00008b0000047ab9 */ /* 0x000fe40000000800 */
[----:B------:R-:W2:Y:S04]  /*8a530*/  LDL.LU R220, [R1+0x1b5c] ;  /* 0x001b5c0001dc7983 */ /* 0x000ea80000300800 */
[----:B---3--:R-:W-:Y:S01]  /*8a540*/  @P5 STG.E desc[UR48][R6.64], R218 ;  /* 0x000000da06005986 */ /* 0x008fe2000c101930 */
[----:B------:R-:W-:Y:S01]  /*8a550*/  ISETP.LT.AND P5, PT, R221, UR4, !P0 ;  /* 0x00000004dd007c0c */ /* 0x000fe2000c7a1270 */
[----:B------:R-:W-:-:S02]  /*8a560*/  ULDC UR4, c[0x0][0x22c] ;  /* 0x00008b0000047ab9 */ /* 0x000fc40000000800 */
[----:B------:R-:W3:Y:S01]  /*8a570*/  LDL.LU R221, [R1+0x1b58] ;  /* 0x001b580001dd7983 */ /* 0x000ee20000300800 */
[----:B----4-:R-:W-:-:S04]  /*8a580*/  LEA R4, P6, R8, R3, 0x2 ;  /* 0x0000000308047211 */ /* 0x010fc800078c10ff */
[----:B------:R-:W-:Y:S01]  /*8a590*/  LEA.HI.X.SX32 R5, R8, R0, 0x2, P6 ;  /* 0x0000000008057211 */ /* 0x000fe200030f16ff */
[----:B------:R-:W-:Y:S02]  /*8a5a0*/  IMAD R8, R9, 0x2, R8 ;  /* 0x0000000209087824 */ /* 0x000fe400078e0208 */
[----:B------:R-:W4:Y:S02]  /*8a5b0*/  LDC R9, c[0x0][0x248] ;  /* 0x00009200ff097b82 */ /* 0x000f240000000800 */
[----:B--2---:R2:W-:Y:S02]  /*8a5c0*/  @P2 STG.E desc[UR48][R4.64], R219 ;  /* 0x000000db04002986 */ /* 0x0045e4000c101930 */
[----:B--2---:R-:W-:-:S04]  /*8a5d0*/  LEA R4, P2, R8, R3, 0x2 ;  /* 0x0000000308047211 */ /* 0x004fc800078410ff */
[----:B------:R-:W-:Y:S02]  /*8a5e0*/  LEA.HI.X.SX32 R5, R8, R0, 0x2, P2 ;  /* 0x0000000008057211 */ /* 0x000fe400010f16ff */
[----:B------:R-:W-:Y:S01]  /*8a5f0*/  ISETP.LT.AND P2, PT, R222, UR4, !P0 ;  /* 0x00000004de007c0c */ /* 0x000fe2000c741270 */
[----:B-1----:R-:W-:Y:S01]  /*8a600*/  IMAD R7, R10, 0x2, R8 ;  /* 0x000000020a077824 */ /* 0x002fe200078e0208 */
[----:B------:R-:W2:Y:S01]  /*8a610*/  LDL.LU R222, [R1+0x1b54] ;  /* 0x001b540001de7983 */ /* 0x000ea20000300800 */
[----:B------:R-:W-:Y:S01]  /*8a620*/  ULDC UR4, c[0x0][0x22c] ;  /* 0x00008b0000047ab9 */ /* 0x000fe20000000800 */
        /* <DEDUP_REMOVED lines=21> */
[----:B------:R-:W-:Y:S01]  /*8a780*/  IMAD R7, R11, 0x2, R8 ;  /* 0x000000020b077824 */ /* 0x000fe200078e0208 */
[----:B------:R-:W2:Y:S01]  /*8a790*/  LDL.LU R225, [R1+0x1b48] ;  /* 0x001b480001e17983 */ /* 0x000ea20000300800 */
[----:B------:R-:W-:Y:S01]  /*8a7a0*/  ULDC UR4, c[0x0][0x22c] ;  /* 0x00008b0000047ab9 */ /* 0x000fe20000000800 */
[----:B------:R-:W4:Y:S02]  /*8a7b0*/  LDC R11, c[0x0][0x248] ;  /* 0x00009200ff0b7b82 */ /* 0x000f240000000800 */
[----:B------:R-:W-:Y:S02]  /*8a7c0*/  LEA R6, P6, R7, R3, 0x2 ;  /* 0x0000000307067211 */ /* 0x000fe400078c10ff */
[----:B------:R-:W-:-:S02]  /*8a7d0*/  LEA R8, R12, R7, 0x1 ;  /* 0x000000070c087211 */ /* 0x000fc400078e08ff */
[----:B------:R-:W-:Y:S02]  /*8a7e0*/  LEA.HI.X.SX32 R7, R7, R0, 0x2, P6 ;  /* 0x0000000007077211 */ /* 0x000fe400030f16ff */
[----:B------:R-:W4:Y:S01]  /*8a7f0*/  LDC R12, c[0x0][0x248] ;  /* 0x00009200ff0c7b82 */ /* 0x000f220000000800 */
[----:B---3--:R3:W-:Y:S01]  /*8a800*/  @P2 STG.E desc[UR48][R4.64], R223 ;  /* 0x000000df04002986 */ /* 0x0087e2000c101930 */
[----:B------:R-:W-:Y:S01]  /*8a810*/  ISETP.LT.AND P2, PT, R226, UR4, !P0 ;  /* 0x00000004e2007c0c */ /* 0x000fe2000c741270 */
[----:B------:R-:W-:Y:S02]  /*8a820*/  ULDC UR4, c[0x0][0x22c] ;  /* 0x00008b0000047ab9 */ /* 0x000fe40000000800 */
[----:B------:R-:W4:Y:S04]  /*8a830*/  LDL.LU R226, [R1+0x1b44] ;  /* 0x001b440001e27983 */ /* 0x000f280000300800 */
[----:B------:R-:W-:Y:S01]  /*8a840*/  @P3 STG.E desc[UR48][R6.64], R224 ;  /* 0x000000e006003986 */ /* 0x000fe2000c101930 */
[----:B------:R-:W-:Y:S01]  /*8a850*/  ISETP.LT.AND P3, PT, R227, UR4, !P0 ;  /* 0x00000004e3007c0c */ /* 0x000fe2000c761270 */
[----:B------:R-:W-:-:S02]  /*8a860*/  ULDC UR4, c[0x0][0x22c] ;  /* 0x00008b0000047ab9 */ /* 0x000fc40000000800 */
[----:B------:R-:W4:Y:S01]  /*8a870*/  LDL.LU R227, [R1+0x1b40] ;  /* 0x001b400001e37983 */ /* 0x000f220000300800 */
[----:B---3--:R-:W-:-:S04]  /*8a880*/  LEA R4, P6, R8, R3, 0x2 ;  /* 0x0000000308047211 */ /* 0x008fc800078c10ff */
[----:B------:R-:W-:Y:S01]  /*8a890*/  LEA.HI.X.SX32 R5, R8, R0, 0x2, P6 ;  /* 0x0000000008057211 */ /* 0x000fe200030f16ff */
[----:B-1----:R-:W-:Y:S02]  /*8a8a0*/  IMAD R8, R10, 0x2, R8 ;  /* 0x000000020a087824 */ /* 0x002fe400078e0208 */
[----:B------:R-:W1:Y:S02]  /*8a8b0*/  LDC R10, c[0x0][0x248] ;  /* 0x00009200ff0a7b82 */ /* 0x000e640000000800 */
[----:B--2---:R2:W-:Y:S02]  /*8a8c0*/  @P4 STG.E desc[UR48][R4.64], R225 ;  /* 0x000000e104004986 */ /* 0x0045e4000c101930 */
[----:B--2---:R-:W-:-:S04]  /*8a8d0*/  LEA R4, P4, R8, R3, 0x2 ;  /* 0x0000000308047211 */ /* 0x004fc800078810ff */
[----:B------:R-:W-:Y:S02]  /*8a8e0*/  LEA.HI.X.SX32 R5, R8, R0, 0x2, P4 ;  /* 0x0000000008057211 */ /* 0x000fe400020f16ff */
[----:B------:R-:W-:Y:S01]  /*8a8f0*/  ISETP.LT.AND P4, PT, R228, UR4, !P0 ;  /* 0x00000004e4007c0c */ /* 0x000fe2000c781270 */
[----:B----4-:R-:W-:Y:S01]  /*8a900*/  IMAD R7, R9, 0x2, R8 ;  /* 0x0000000209077824 */ /* 0x010fe200078e0208 */
        /* <DEDUP_REMOVED lines=11> */
[----:B------:R4:W-:Y:S01]  /*8a9c0*/  @P2 STG.E desc[UR48][R6.64], R227 ;  /* 0x000000e306002986 */ /* 0x0009e2000c101930 */
[----:B------:R-:W-:Y:S01]  /*8a9d0*/  ISETP.LT.AND P2, PT, R230, UR4, !P0 ;  /* 0x00000004e6007c0c */ /* 0x000fe2000c741270 */
[----:B------:R-:W-:-:S02]  /*8a9e0*/  ULDC UR4, c[0x0][0x22c] ;  /* 0x00008b0000047ab9 */ /* 0x000fc40000000800 */
[----:B------:R-:W3:Y:S01]  /*8a9f0*/  LDL.LU R230, [R1+0x1b34] ;  /* 0x001b340001e67983 */ /* 0x000ee20000300800 */
[----:B-1----:R-:W-:-:S04]  /*8aa00*/  LEA R4, P6, R8, R3, 0x2 ;  /* 0x0000000308047211 */ /* 0x002fc800078c10ff */
[----:B------:R-:W-:Y:S01]  /*8aa10*/  LEA.HI.X.SX32 R5, R8, R0, 0x2, P6 ;  /* 0x0000000008057211 */ /* 0x000fe200030f16ff */
[----:B------:R-:W-:Y:S02]  /*8aa20*/  IMAD R8, R10, 0x2, R8 ;  /* 0x000000020a087824 */ /* 0x000fe400078e0208 */
[----:B------:R-:W1:Y:S02]  /*8aa30*/  LDC R10, c[0x0][0x248] ;  /* 0x00009200ff0a7b82 */ /* 0x000e640000000800 */
[----:B----4-:R-:W-:Y:S01]  /*8aa40*/  IMAD R7, R11, 0x2, R8 ;  /* 0x000000020b077824 */ /* 0x010fe200078e0208 */
[----:B--2---:R2:W-:Y:S05]  /*8aa50*/  @P3 STG.E desc[UR48][R4.64], R228 ;  /* 0x000000e404003986 */ /* 0x0045ea000c101930 */
[----:B------:R-:W4:Y:S01]  /*8aa60*/  LDC R11, c[0x0][0x248] ;  /* 0x00009200ff0b7b82 */ /* 0x000f220000000800 */
[----:B--2---:R-:W-:-:S04]  /*8aa70*/  LEA R4, P3, R8, R3, 0x2 ;  /* 0x0000000308047211 */ /* 0x004fc800078610ff */
[-C--:B------:R-:W-:Y:S02]  /*8aa80*/  LEA.HI.X.SX32 R5, R8, R0.reuse, 0x2, P3 ;  /* 0x0000000008057211 */ /* 0x080fe400018f16ff */
[----:B------:R-:W-:Y:S02]  /*8aa90*/  ISETP.LT.AND P3, PT, R231, UR4, !P0 ;  /* 0x00000004e7007c0c */ /* 0x000fe4000c761270 */
[C---:B------:R-:W-:Y:S01]  /*8aaa0*/  LEA R6, P6, R7.reuse, R3, 0x2 ;  /* 0x0000000307067211 */ /* 0x040fe200078c10ff */
[----:B------:R-:W2:Y:S01]  /*8aab0*/  LDL.LU R231, [R1+0x1b30] ;  /* 0x001b300001e77983 */ /* 0x000ea20000300800 */
[----:B------:R-:W-:Y:S01]  /*8aac0*/  IMAD R8, R12, 0x2, R7 ;  /* 0x000000020c087824 */ /* 0x000fe200078e0207 */
[----:B------:R-:W-:Y:S01]  /*8aad0*/  ULDC UR4, c[0x0][0x22c] ;  /* 0x00008b0000047ab9 */ /* 0x000fe20000000800 */
[----:B------:R-:W-:Y:S01]  /*8aae0*/  LEA.HI.X.SX32 R7, R7, R0, 0x2, P6 ;  /* 0x0000000007077211 */ /* 0x000fe200030f16ff */
[----:B------:R-:W4:Y:S01]  /*8aaf0*/  LDC R12, c[0x0][0x248] ;  /* 0x00009200ff0c7b82 */ /* 0x000f220000000800 */
[----:B---3--:R3:W-:Y:S01]  /*8ab00*/  @P4 STG.E desc[UR48][R4.64], R229 ;  /* 0x000000e504004986 */ /* 0x0087e2000c101930 */
[----:B------:R-:W-:Y:S01]  /*8ab10*/  ISETP.LT.AND P4, PT, R232, UR4, !P0 ;  /* 0x00000004e8007c0c */ /* 0x000fe2000c781270 */
[----:B------:R-:W-:-:S02]  /*8ab20*/  ULDC UR4, c[0x0][0x22c] ;  /* 0x00008b0000047ab9 */ /* 0x000fc40000000800 */
[----:B------:R-:W4:Y:S04]  /*8ab30*/  LDL.LU R232, [R1+0x1b2c] ;  /* 0x001b2c0001e87983 */ /* 0x000f280000300800 */
[----:B------:R1:W-:Y:S01]  /*8ab40*/  @P5 STG.E desc[UR48][R6.64], R230 ;  /* 0x000000e606005986 */ /* 0x0003e2000c101930 */
[----:B------:R-:W-:Y:S01]  /*8ab50*/  ISETP.LT.AND P5, PT, R233, UR4, !P0 ;  /* 0x00000004e9007c0c */ /* 0x000fe2000c7a1270 */
[----:B------:R-:W-:Y:S02]  /*8ab60*/  ULDC UR4, c[0x0][0x22c] ;  /* 0x00008b0000047ab9 */ /* 0x000fe40000000800 */
[----:B------:R-:W4:Y:S01]  /*8ab70*/  LDL.LU R233, [R1+0x1b28] ;  /* 0x001b280001e97983 */ /* 0x000f220000300800 */
[----:B---3--:R-:W-:-:S04]  /*8ab80*/  LEA R4, P6, R8, R3, 0x2 ;  /* 0x0000000308047211 */ /* 0x008fc800078c10ff */
[----:B------:R-:W-:Y:S01]  /*8ab90*/  LEA.HI.X.SX32 R5, R8, R0, 0x2, P6 ;  /* 0x0000000008057211 */ /* 0x000fe200030f16ff */
[----:B------:R-:W-:Y:S02]  /*8aba0*/  IMAD R8, R9, 0x2, R8 ;  /* 0x0000000209087824 */ /* 0x000fe400078e0208 */
[----:B------:R-:W3:Y:S03]  /*8abb0*/  LDC R9, c[0x0][0x248] ;  /* 0x00009200ff097b82 */ /* 0x000ee60000000800 */
[----:B-1----:R-:W-:-:S04]  /*8abc0*/  LEA R7, R10, R8, 0x1 ;  /* 0x000000080a077211 */ /* 0x002fc800078e08ff */
[-C--:B------:R-:W-:Y:S01]  /*8abd0*/  LEA R6, P6, R7, R3.reuse, 0x2 ;  /* 0x0000000307067211 */ /* 0x080fe200078c10ff */
[----:B------:R-:W1:Y:S01]  /*8abe0*/  LDC R10, c[0x0][0x248] ;  /* 0x00009200ff0a7b82 */ /* 0x000e620000000800 */
[----:B--2---:R2:W-:Y:S02]  /*8abf0*/  @P2 STG.E desc[UR48][R4.64], R231 ;  /* 0x000000e704002986 */ /* 0x0045e4000c101930 */
[----:B--2---:R-:W-:-:S04]  /*8ac00*/  LEA R4, P2, R8, R3, 0x2 ;  /* 0x0000000308047211 */ /* 0x004fc800078410ff */
[-C--:B------:R-:W-:Y:S02]  /*8ac10*/  LEA.HI.X.SX32 R5, R8, R0.reuse, 0x2, P2 ;  /* 0x0000000008057211 */ /* 0x080fe400010f16ff */
[----:B------:R-:W-:Y:S01]  /*8ac20*/  ISETP.LT.AND P2, PT, R234, UR4, !P0 ;  /* 0x00000004ea007c0c */ /* 0x000fe2000c741270 */
[----:B------:R-:W-:Y:S01]  /*8ac30*/  IMAD R8, R13, 0x2, R7 ;  /* 0x000000020d087824 */ /* 0x000fe200078e0207 */
[----:B------:R-:W2:Y:S01]  /*8ac40*/  LDL.LU R234, [R1+0x1b24] ;  /* 0x001b240001ea7983 */ /* 0x000ea20000300800 */
[----:B------:R-:W-:Y:S01]  /*8ac50*/  LEA.HI.X.SX32 R7, R7, R0, 0x2, P6 ;  /* 0x0000000007077211 */ /* 0x000fe200030f16ff */
[----:B------:R-:W-:Y:S01]  /*8ac60*/  ULDC UR4, c[0x0][0x22c] ;  /* 0x00008b0000047ab9 */ /* 0x000fe20000000800 */
[----:B------:R-:W1:Y:S01]  /*8ac70*/  LDC R13, c[0x0][0x248] ;  /* 0x00009200ff0d7b82 */ /* 0x000e620000000800 */
[----:B----4-:R4:W-:Y:S01]  /*8ac80*/  @P3 STG.E desc[UR48][R4.64], R232 ;  /* 0x000000e804003986 */ /* 0x0109e2000c101930 */
[----:B------:R-:W-:Y:S01]  /*8ac90*/  ISETP.LT.AND P3, PT, R24, UR4, !P0 ;  /* 0x0000000418007c0c */ /* 0x000fe2000c761270 */
[----:B------:R-:W-:-:S02]  /*8aca0*/  ULDC UR4, c[0x0][0x22c] ;  /* 0x00008b0000047ab9 */ /* 0x000fc40000000800 */
[----:B------:R-:W2:Y:S04]  /*8acb0*/  LDL.LU R24, [R1+0x1b20] ;  /* 0x001b200001187983 */ /* 0x000ea80000300800 */
[----:B------:R1:W-:Y:S01]  /*8acc0*/  @P4 STG.E desc[UR48][R6.64], R233 ;  /* 0x000000e906004986 */ /* 0x0003e2000c101930 */
[----:B------:R-:W-:Y:S01]  /*8acd0*/  ISETP.LT.AND P4, PT, R235, UR4, !P0 ;  /* 0x00000004eb007c0c */ /* 0x000fe2000c781270 */
[----:B------:R-:W-:Y:S02]  /*8ace0*/  ULDC UR4, c[0x0][0x22c] ;  /* 0x00008b0000047ab9 */ /* 0x000fe40000000800 */
[----:B------:R-:W2:Y:S01]  /*8acf0*/  LDL.LU R235, [R1+0x1b1c] ;  /* 0x001b1c0001eb7983 */ /* 0x000ea20000300800 */
[----:B----4-:R-:W-:-:S04]  /*8ad00*/  LEA R4, P6, R8, R3, 0x2 ;  /* 0x0000000308047211 */ /* 0x010fc800078c10ff */
[----:B------:R-:W-:Y:S01]  /*8ad10*/  LEA.HI.X.SX32 R5, R8, R0, 0x2, P6 ;  /* 0x0000000008057211 */ /* 0x000fe200030f16ff */
[----:B---3--:R-:W-:Y:S02]  /*8ad20*/  IMAD R8, R9, 0x2, R8 ;  /* 0x0000000209087824 */ /* 0x008fe400078e0208 */
[----:B------:R-:W3:Y:S02]  /*8ad30*/  LDC R9, c[0x0][0x248] ;  /* 0x00009200ff097b82 */ /* 0x000ee40000000800 */
[----:B-1----:R-:W-:-:S05]  /*8ad40*/  IMAD R7, R11, 0x2, R8 ;  /* 0x000000020b077824 */ /* 0x002fca00078e0208 */
        /* <DEDUP_REMOVED lines=10> */
[----:B------:R-:W4:Y:S01]  /*8adf0*/  LDC R12, c[0x0][0x248] ;  /* 0x00009200ff0c7b82 */ /* 0x000f220000000800 */
[----:B------:R3:W-:Y:S01]  /*8ae00*/  @P2 STG.E desc[UR48][R4.64], R235 ;  /* 0x000000eb04002986 */ /* 0x0007e2000c101930 */
        /* <DEDUP_REMOVED lines=21> */
[----:B------:R-:W-:Y:S02]  /*8af60*/  ULDC UR4, c[0x0][0x22c] ;  /* 0x00008b0000047ab9 */ /* 0x000fe40000000800 */
        /* <DEDUP_REMOVED lines=9> */
[----:B------:R-:W-:Y:S02]  /*8b000*/  LEA.HI.X.SX32 R5, R8, R0, 0x2, P6 ;  /* 0x0000000008057211 */ /* 0x000fe400030f16ff */
[----:B---3--:R-:W-:Y:S02]  /*8b010*/  LEA R8, R10, R8, 0x1 ;  /* 0x000000080a087211 */ /* 0x008fe400078e08ff */
[----:B------:R-:W3:Y:S03]  /*8b020*/  LDC R10, c[0x0][0x248] ;  /* 0x00009200ff0a7b82 */ /* 0x000ee60000000800 */
[----:B------:R-:W-:-:S05]  /*8b030*/  IMAD R11, R11, 0x2, R8 ;  /* 0x000000020b0b7824 */ /* 0x000fca00078e0208 */
[----:B-1----:R-:W-:-:S04]  /*8b040*/  LEA R6, P6, R11, R3, 0x2 ;  /* 0x000000030b067211 */ /* 0x002fc800078c10ff */
[----:B------:R-:W-:Y:S01]  /*8b050*/  LEA.HI.X.SX32 R7, R11, R0, 0x2, P6 ;  /* 0x000000000b077211 */ /* 0x000fe200030f16ff */
[----:B--2---:R1:W-:Y:S02]  /*8b060*/  @P3 STG.E desc[UR48][R4.64], R28 ;  /* 0x0000001c04003986 */ /* 0x0043e4000c101930 */
[----:B-1----:R-:W-:-:S04]  /*8b070*/  LEA R4, P3, R8, R3, 0x2 ;  /* 0x0000000308047211 */ /* 0x002fc800078610ff */
[----:B------:R-:W-:Y:S02]  /*8b080*/  LEA.HI.X.SX32 R5, R8, R0, 0x2, P3 ;  /* 0x0000000008057211 */ /* 0x000fe400018f16ff */
[----:B------:R-:W-:Y:S01]  /*8b090*/  ISETP.LT.AND P3, PT, R31, UR4, !P0 ;  /* 0x000000041f007c0c */ /* 0x000fe2000c761270 */
[----:B------:R-:W-:Y:S01]  /*8b0a0*/  ULDC UR4, c[0x0][0x22c] ;  /* 0x00008b0000047ab9 */ /* 0x000fe20000000800 */
[----:B------:R-:W2:Y:S01]  /*8b0b0*/  LDL.LU R31, [R1+0x1b00] ;  /* 0x001b0000011f7983 */ /* 0x000ea20000300800 */
[----:B------:R-:W-:Y:S01]  /*8b0c0*/  IMAD R12, R12, 0x2, R11 ;  /* 0x000000020c0c7824 */ /* 0x000fe200078e020b */
[----:B------:R-:W1:Y:S02]  /*8b0d0*/  LDC R8, c[0x0][0x248] ;  /* 0x00009200ff087b82 */ /* 0x000e640000000800 */
[----:B------:R4:W-:Y:S01]  /*8b0e0*/  @P4 STG.E desc[UR48][R4.64], R29 ;  /* 0x0000001d04004986 */ /* 0x0009e2000c101930 */
[----:B------:R-:W-:Y:S01]  /*8b0f0*/  ISETP.LT.AND P4, PT, R32, UR4, !P0 ;  /* 0x0000000420007c0c */ /* 0x000fe2000c781270 */
[----:B------:R-:W-:-:S04]  /*8b100*/  ULDC UR4, c[0x0][0x22c] ;  /* 0x00008b0000047ab9 */ /* 0x000fc80000000800 */
[----:B------:R-:W1:Y:S01]  /*8b110*/  LDC R11, c[0x0][0x248] ;  /* 0x00009200ff0b7b82 */ /* 0x000e620000000800 */
[----:B------:R-:W2:Y:S04]  /*8b120*/  LDL.LU R32, [R1+0x1afc] ;  /* 0x001afc0001207983 */ /* 0x000ea80000300800 */
[----:B------:R3:W-:Y:S01]  /*8b130*/  @P5 STG.E desc[UR48][R6.64], R30 ;  /* 0x0000001e06005986 */ /* 0x0007e2000c101930 */
[----:B------:R-:W-:Y:S01]  /*8b140*/  ISETP.LT.AND P5, PT, R33, UR4, !P0 ;  /* 0x0000000421007c0c */ /* 0x000fe2000c7a1270 */
[----:B------:R-:W-:Y:S01]  /*8b150*/  IMAD R13, R9, 0x2, R12 ;  /* 0x00000002090d7824 */ /* 0x000fe200078e020c */
[----:B------:R-:W-:Y:S01]  /*8b160*/  ULDC UR4, c[0x0][0x22c] ;  /* 0x00008b0000047ab9 */ /* 0x000fe20000000800 */
[----:B------:R-:W2:Y:S01]  /*8b170*/  LDL.LU R33, [R1+0x1af8] ;  /* 0x001af80001217983 */ /* 0x000ea20000300800 */
[C---:B----4-:R-:W-:Y:S01]  /*8b180*/  LEA R4, P6, R12.reuse, R3, 0x2 ;  /* 0x000000030c047211 */ /* 0x050fe200078c10ff */
[----:B------:R-:W4:Y:S03]  /*8b190*/  LDC R9, c[0x0][0x248] ;  /* 0x00009200ff097b82 */ /* 0x000f260000000800 */
[----:B------:R-:W-:Y:S01]  /*8b1a0*/  LEA.HI.X.SX32 R5, R12, R0, 0x2, P6 ;  /* 0x000000000c057211 */ /* 0x000fe200030f16ff */
[----:B---3--:R-:W-:-:S04]  /*8b1b0*/  IMAD R15, R10, 0x2, R13 ;  /* 0x000000020a0f7824 */ /* 0x008fc800078e020d */
[----:B------:R-:W3:Y:S01]  /*8b1c0*/  LDC R10, c[0x0][0x248] ;  /* 0x00009200ff0a7b82 */ /* 0x000ee20000000800 */
[----:B------:R-:W-:-:S04]  /*8b1d0*/  LEA R6, P6, R15, R3, 0x2 ;  /* 0x000000030f067211 */ /* 0x000fc800078c10ff */
[----:B------:R-:W-:-:S03]  /*8b1e0*/  LEA.HI.X.SX32 R7, R15, R0, 0x2, P6 ;  /* 0x000000000f077211 */ /* 0x000fc600030f16ff */
[----:B------:R-:W3:Y:S01]  /*8b1f0*/  LDC R12, c[0x0][0x248] ;  /* 0x00009200ff0c7b82 */ /* 0x000ee20000000800 */
[----:B--2---:R2:W-:Y:S02]  /*8b200*/  @P2 STG.E desc[UR48][R4.64], R31 ;  /* 0x0000001f04002986 */ /* 0x0045e4000c101930 */
[----:B--2---:R-:W-:-:S04]  /*8b210*/  LEA R4, P2, R13, R3, 0x2 ;  /* 0x000000030d047211 */ /* 0x004fc800078410ff */
[----:B------:R-:W-:Y:S02]  /*8b220*/  LEA.HI.X.SX32 R5, R13, R0, 0x2, P2 ;  /* 0x000000000d057211 */ /* 0x000fe400010f16ff */
[----:B------:R-:W-:Y:S01]  /*8b230*/  ISETP.LT.AND P2, PT, R34, UR4, !P0 ;  /* 0x0000000422007c0c */ /* 0x000fe2000c741270 */
[----:B------:R-:W-:Y:S01]  /*8b240*/  ULDC UR4, c[0x0][0x22c] ;  /* 0x00008b0000047ab9 */ /* 0x000fe20000000800 */
[----:B------:R-:W2:Y:S01]  /*8b250*/  LDL.LU R34, [R1+0x1af4] ;  /* 0x001af40001227983 */ /* 0x000ea20000300800 */
[----:B-1----:R-:W-:Y:S01]  /*8b260*/  IMAD R8, R8, 0x2, R15 ;  /* 0x0000000208087824 */ /* 0x002fe200078e020f */
[----:B------:R-:W1:Y:S08]  /*8b270*/  LDC R13, c[0x0][0x248] ;  /* 0x00009200ff0d7b82 */ /* 0x000e700000000800 */
[----:B------:R-:W1:Y:S01]  /*8b280*/  LDC R15, c[0x0][0x248] ;  /* 0x00009200ff0f7b82 */ /* 0x000e620000000800 */
[----:B------:R4:W-:Y:S01]  /*8b290*/  @P3 STG.E desc[UR48][R4.64], R32 ;  /* 0x0000002004003986 */ /* 0x0009e2000c101930 */
[----:B------:R-:W-:Y:S01]  /*8b2a0*/  ISETP.LT.AND P3, PT, R36, UR4, !P0 ;  /* 0x0000000424007c0c */ /* 0x000fe2000c761270 */
[----:B------:R-:W-:-:S02]  /*8b2b0*/  ULDC UR4, c[0x0][0x22c] ;  /* 0x00008b0000047ab9 */ /* 0x000fc40000000800 */
[----:B------:R-:W3:Y:S04]  /*8b2c0*/  LDL.LU R36, [R1+0x1af0] ;  /* 0x001af00001247983 */ /* 0x000ee80000300800 */
[----:B------:R1:W-:Y:S01]  /*8b2d0*/  @P4 STG.E desc[UR48][R6.64], R33 ;  /* 0x0000002106004986 */ /* 0x0003e2000c101930 */
[----:B------:R-:W-:Y:S01]  /*8b2e0*/  ISETP.LT.AND P4, PT, R35, UR4, !P0 ;  /* 0x0000000423007c0c */ /* 0x000fe2000c781270 */
[----:B------:R-:W-:Y:S02]  /*8b2f0*/  ULDC UR4, c[0x0][0x22c] ;  /* 0x00008b0000047ab9 */ /* 0x000fe40000000800 */
[----:B------:R-:W3:Y:S01]  /*8b300*/  LDL.LU R35, [R1+0x1aec] ;  /* 0x001aec0001237983 */ /* 0x000ee20000300800 */
[----:B----4-:R-:W-:-:S04]  /*8b310*/  LEA R4, P6, R8, R3, 0x2 ;  /* 0x0000000308047211 */ /* 0x010fc800078c10ff */
[----:B------:R-:W-:Y:S01]  /*8b320*/  LEA.HI.X.SX32 R5, R8, R0, 0x2, P6 ;  /* 0x0000000008057211 */ /* 0x000fe200030f16ff */
[----:B------:R-:W-:Y:S02]  /*8b330*/  IMAD R8, R9, 0x2, R8 ;  /* 0x0000000209087824 */ /* 0x000fe400078e0208 */
[----:B------:R-:W4:Y:S02]  /*8b340*/  LDC R9, c[0x0][0x248] ;  /* 0x00009200ff097b82 */ /* 0x000f240000000800 */
        /* <DEDUP_REMOVED lines=8> */
[----:B------:R-:W2:Y:S04]  /*8b3d0*/  LDL.LU R37, [R1+0x1ae8] ;  /* 0x001ae80001257983 */ /* 0x000ea80000300800 */
[----:B---3--:R1:W-:Y:S01]  /*8b3e0*/  @P2 STG.E desc[UR48][R4.64], R35 ;  /* 0x0000002304002986 */ /* 0x0083e2000c101930 */
[----:B------:R-:W-:Y:S01]  /*8b3f0*/  ISETP.LT.AND P2, PT, R38, UR4, !P0 ;  /* 0x0000000426007c0c */ /* 0x000fe2000c741270 */
[----:B------:R-:W-:-:S02]  /*8b400*/  ULDC UR4, c[0x0][0x22c] ;  /* 0x00008b0000047ab9 */ /* 0x000fc40000000800 */
[----:B------:R-:W3:Y:S04]  /*8b410*/  LDL.LU R38, [R1+0x1ae4] ;  /* 0x001ae40001267983 */ /* 0x000ee80000300800 */
[----:B------:R4:W-:Y:S01]  /*8b420*/  @P3 STG.E desc[UR48][R6.64], R36 ;  /* 0x0000002406003986 */ /* 0x0009e2000c101930 */
[----:B------:R-:W-:Y:S01]  /*8b430*/  ISETP.LT.AND P3, PT, R39, UR4, !P0 ;  /* 0x0000000427007c0c */ /* 0x000fe2000c761270 */
[----:B------:R-:W-:Y:S02]  /*8b440*/  ULDC UR4, c[0x0][0x22c] ;  /* 0x00008b0000047ab9 */ /* 0x000fe40000000800 */
[----:B------:R-:W3:Y:S01]  /*8b450*/  LDL.LU R39, [R1+0x1ae0] ;  /* 0x001ae00001277983 */ /* 0x000ee20000300800 */
[----:B------:R-:W-:Y:S02]  /*8b460*/  LEA R10, R10, R11, 0x1 ;  /* 0x0000000b0a0a7211 */ /* 0x000fe400078e08ff */
[----:B------:R-:W3:Y:S02]  /*8b470*/  LDC R11, c[0x0][0x248] ;  /* 0x00009200ff0b7b82 */ /* 0x000ee40000000800 */
[----:B-1----:R-:W-:-:S04]  /*8b480*/  LEA R4, P6, R10, R3, 0x2 ;  /* 0x000000030a047211 */ /* 0x002fc800078c10ff */
[----:B------:R-:W-:Y:S01]  /*8b490*/  LEA.HI.X.SX32 R5, R10, R0, 0x2, P6 ;  /* 0x000000000a057211 */ /* 0x000fe200030f16ff */
[----:B------:R-:W-:Y:S02]  /*8b4a0*/  IMAD R10, R13, 0x2, R10 ;  /* 0x000000020d0a7824 */ /* 0x000fe400078e020a */
[----:B------:R-:W1:Y:S02]  /*8b4b0*/  LDC R13, c[0x0][0x248] ;  /* 0x00009200ff0d7b82 */ /* 0x000e640000000800 */
[----:B----4-:R-:W-:-:S05]  /*8b4c0*/  IMAD R8, R9, 0x2, R10 ;  /* 0x0000000209087824 */ /* 0x010fca00078e020a */
[----:B------:R-:W-:-:S04]  /*8b4d0*/  LEA R6, P6, R8, R3, 0x2 ;  /* 0x0000000308067211 */ /* 0x000fc800078c10ff */
[----:B------:R-:W-:Y:S01]  /*8b4e0*/  LEA.HI.X.SX32 R7, R8, R0, 0x2, P6 ;  /* 0x0000000008077211 */ /* 0x000fe200030f16ff */
[----:B--2---:R2:W-:Y:S02]  /*8b4f0*/  @P4 STG.E desc[UR48][R4.64], R37 ;  /* 0x0000002504004986 */ /* 0x0045e4000c101930 */
[----:B--2---:R-:W-:-:S04]  /*8b500*/  LEA R4, P4, R10, R3, 0x2 ;  /* 0x000000030a047211 */ /* 0x004fc800078810ff */
[----:B------:R-:W-:Y:S02]  /*8b510*/  LEA.HI.X.SX32 R5, R10, R0, 0x2, P4 ;  /* 0x000000000a057211 */ /* 0x000fe400020f16ff */
[----:B------:R-:W-:Y:S01]  /*8b520*/  ISETP.LT.AND P4, PT, R40, UR4, !P0 ;  /* 0x0000000428007c0c */ /* 0x000fe2000c781270 */
[----:B------:R-:W-:Y:S01]  /*8b530*/  ULDC UR4, c[0x0][0x22c] ;  /* 0x00008b0000047ab9 */ /* 0x000fe20000000800 */
[----:B------:R-:W2:Y:S01]  /*8b540*/  LDL.LU R40, [R1+0x1adc] ;  /* 0x001adc0001287983 */ /* 0x000ea20000300800 */
[----:B------:R-:W-:Y:S01]  /*8b550*/  IMAD R9, R15, 0x2, R8 ;  /* 0x000000020f097824 */ /* 0x000fe200078e0208 */
[----:B------:R-:W4:Y:S08]  /*8b560*/  LDC R10, c[0x0][0x248] ;  /* 0x00009200ff0a7b82 */ /* 0x000f300000000800 */
[----:B------:R-:W1:Y:S01]  /*8b570*/  LDC R15, c[0x0][0x248] ;  /* 0x00009200ff0f7b82 */ /* 0x000e620000000800 */
        /* <DEDUP_REMOVED lines=12> */
[----:B------:R-:W-:-:S05]  /*8b640*/  IMAD R8, R14, 0x2, R9 ;  /* 0x000000020e087824 */ /* 0x000fca00078e0209 */
[CC--:B------:R-:W-:Y:S01]  /*8b650*/  LEA R6, P6, R8.reuse, R3.reuse, 0x2 ;  /* 0x0000000308067211 */ /* 0x0c0fe200078c10ff */
[----:B------:R-:W1:Y:S03]  /*8b660*/  LDC R14, c[0x0][0x248] ;  /* 0x00009200ff0e7b82 */ /* 0x000e660000000800 */
[----:B------:R-:W-:Y:S01]  /*8b670*/  LEA.HI.X.SX32 R7, R8, R0, 0x2, P6 ;  /* 0x0000000008077211 */ /* 0x000fe200030f16ff */
[----:B--2---:R2:W-:Y:S02]  /*8b680*/  @P3 STG.E desc[UR48][R4.64], R40 ;  /* 0x0000002804003986 */ /* 0x0045e4000c101930 */
[----:B--2---:R-:W-:-:S04]  /*8b690*/  LEA R4, P3, R9, R3, 0x2 ;  /* 0x0000000309047211 */ /* 0x004fc800078610ff */
[----:B------:R-:W-:Y:S02]  /*8b6a0*/  LEA.HI.X.SX32 R5, R9, R0, 0x2, P3 ;  /* 0x0000000009057211 */ /* 0x000fe400018f16ff */
[----:B------:R-:W-:Y:S01]  /*8b6b0*/  ISETP.LT.AND P3, PT, R43, UR4, !P0 ;  /* 0x000000042b007c0c */ /* 0x000fe2000c761270 */
[----:B------:R-:W-:Y:S01]  /*8b6c0*/  ULDC UR4, c[0x0][0x22c] ;  /* 0x00008b0000047ab9 */ /* 0x000fe20000000800 */
[----:B------:R-:W2:Y:S04]  /*8b6d0*/  LDL.LU R43, [R1+0x1ad0] ;  /* 0x001ad000012b7983 */ /* 0x000ea80000300800 */
[----:B----4-:R4:W-:Y:S01]  /*8b6e0*/  @P4 STG.E desc[UR48][R4.64], R41 ;  /* 0x0000002904004986 */ /* 0x0109e2000c101930 */
[----:B------:R-:W-:Y:S01]  /*8b6f0*/  ISETP.LT.AND P4, PT, R44, UR4, !P0 ;  /* 0x000000042c007c0c */ /* 0x000fe2000c781270 */
[----:B------:R-:W-:-:S02]  /*8b700*/  ULDC UR4, c[0x0][0x22c] ;  /* 0x00008b0000047ab9 */ /* 0x000fc40000000800 */
[----:B------:R-:W2:Y:S04]  /*8b710*/  LDL.LU R44, [R1+0x1acc] ;  /* 0x001acc00012c7983 */ /* 0x000ea80000300800 */
[----:B------:R1:W-:Y:S01]  /*8b720*/  @P5 STG.E desc[UR48][R6.64], R42 ;  /* 0x0000002a06005986 */ /* 0x0003e2000c101930 */
[----:B------:R-:W-:Y:S01]  /*8b730*/  ISETP.LT.AND P5, PT, R45, UR4, !P0 ;  /* 0x000000042d007c0c */ /* 0x000fe2000c7a1270 */
[----:B------:R-:W-:Y:S01]  /*8b740*/  IMAD R9, R11, 0x2, R8 ;  /* 0x000000020b097824 */ /* 0x000fe200078e0208 */
[----:B------:R-:W-:Y:S01]  /*8b750*/  ULDC UR4, c[0x0][0x22c] ;  /* 0x00008b0000047ab9 */ /* 0x000fe20000000800 */
[----:B------:R-:W2:Y:S01]  /*8b760*/  LDL.LU R45, [R1+0x1ac8] ;  /* 0x001ac800012d7983 */ /* 0x000ea20000300800 */
[----:B------:R-:W2:Y:S02]  /*8b770*/  LDC R11, c[0x0][0x248] ;  /* 0x00009200ff0b7b82 */ /* 0x000ea40000000800 */
[----:B----4-:R-:W-:-:S04]  /*8b780*/  LEA R4, P6, R9, R3, 0x2 ;  /* 0x0000000309047211 */ /* 0x010fc800078c10ff */
[----:B------:R-:W-:Y:S01]  /*8b790*/  LEA.HI.X.SX32 R5, R9, R0, 0x2, P6 ;  /* 0x0000000009057211 */ /* 0x000fe200030f16ff */
[----:B------:R-:W-:Y:S02]  /*8b7a0*/  IMAD R9, R10, 0x2, R9 ;  /* 0x000000020a097824 */ /* 0x000fe400078e0209 */
[----:B------:R-:W4:Y:S03]  /*8b7b0*/  LDC R10, c[0x0][0x248] ;  /* 0x00009200ff0a7b82 */ /* 0x000f260000000800 */
[----:B---3--:R-:W-:-:S04]  /*8b7c0*/  LEA R8, R12, R9, 0x1 ;  /* 0x000000090c087211 */ /* 0x008fc800078e08ff */
[CC--:B-1----:R-:W-:Y:S01]  /*8b7d0*/  LEA R6, P6, R8.reuse, R3.reuse, 0x2 ;  /* 0x0000000308067211 */ /* 0x0c2fe200078c10ff */
        /* <DEDUP_REMOVED lines=8> */
[----:B------:R3:W-:Y:S01]  /*8b860*/  @P3 STG.E desc[UR48][R4.64], R44 ;  /* 0x0000002c04003986 */ /* 0x0007e2000c101930 */
[----:B------:R-:W-:Y:S01]  /*8b870*/  ISETP.LT.AND P3, PT, R48, UR4, !P0 ;  /* 0x0000000430007c0c */ /* 0x000fe2000c761270 */
[----:B------:R-:W-:-:S02]  /*8b880*/  ULDC UR4, c[0x0][0x22c] ;  /* 0x00008b0000047ab9 */ /* 0x000fc40000000800 */
[----:B------:R1:W-:Y:S01]  /*8b890*/  @P4 STG.E desc[UR48][R6.64], R45 ;  /* 0x0000002d06004986 */ /* 0x0003e2000c101930 */
[----:B------:R-:W-:Y:S01]  /*8b8a0*/  ISETP.LT.AND P4, PT, R47, UR4, !P0 ;  /* 0x000000042f007c0c */ /* 0x000fe2000c781270 */
[----:B------:R-:W-:Y:S01]  /*8b8b0*/  IMAD R9, R13, 0x2, R8 ;  /* 0x000000020d097824 */ /* 0x000fe200078e0208 */
[----:B------:R-:W-:Y:S01]  /*8b8c0*/  ULDC UR4, c[0x0][0x22c] ;  /* 0x00008b0000047ab9 */ /* 0x000fe20000000800 */
[----:B------:R-:W2:Y:S01]  /*8b8d0*/  LDL.LU R48, [R1+0x1ac0] ;  /* 0x001ac00001307983 */ /* 0x000ea20000300800 */
[----:B------:R-:W2:Y:S03]  /*8b8e0*/  LDC R13, c[0x0][0x248] ;  /* 0x00009200ff0d7b82 */ /* 0x000ea60000000800 */
[----:B------:R-:W2:Y:S01]  /*8b8f0*/  LDL.LU R47, [R1+0x1abc] ;  /* 0x001abc00012f7983 */ /* 0x000ea20000300800 */
[----:B---3--:R-:W-:-:S04]  /*8b900*/  LEA R4, P6, R9, R3, 0x2 ;  /* 0x0000000309047211 */ /* 0x008fc800078c10ff */
[----:B------:R-:W-:Y:S01]  /*8b910*/  LEA.HI.X.SX32 R5, R9, R0, 0x2, P6 ;  /* 0x0000000009057211 */ /* 0x000fe200030f16ff */
[----:B----4-:R-:W-:Y:S02]  /*8b920*/  IMAD R9, R10, 0x2, R9 ;  /* 0x000000020a097824 */ /* 0x010fe400078e0209 */
[----:B------:R-:W3:Y:S02]  /*8b930*/  LDC R10, c[0x0][0x248] ;  /* 0x00009200ff0a7b82 */ /* 0x000ee40000000800 */
[----:B------:R-:W-:-:S05]  /*8b940*/  IMAD R8, R14, 0x2, R9 ;  /* 0x000000020e087824 */ /* 0x000fca00078e0209 */
        /* <DEDUP_REMOVED lines=22> */
[----:B------:R-:W4:Y:S02]  /*8bab0*/  LDC R12, c[0x0][0x248] ;  /* 0x00009200ff0c7b82 */ /* 0x000f240000000800 */
[----:B---3--:R-:W-:-:S05]  /*8bac0*/  IMAD R8, R10, 0x2, R9 ;  /* 0x000000020a087824 */ /* 0x008fca00078e0209 */
        /* <DEDUP_REMOVED lines=19> */
[----:B---3--:R-:W-:-:S04]  /*8bc00*/  LEA R4, P6, R9, R3, 0x2 ;  /* 0x0000000309047211 */ /* 0x008fc800078c10ff */
[----:B------:R-:W-:Y:S02]  /*8bc10*/  LEA.HI.X.SX32 R5, R9, R0, 0x2, P6 ;  /* 0x0000000009057211 */ /* 0x000fe400030f16ff */
[----:B----4-:R-:W-:Y:S02]  /*8bc20*/  LEA R9, R12, R9, 0x1 ;  /* 0x000000090c097211 */ /* 0x010fe400078e08ff */
[----:B------:R-:W3:Y:S03]  /*8bc30*/  LDC R12, c[0x0][0x248] ;  /* 0x00009200ff0c7b82 */ /* 0x000ee60000000800 */
        /* <DEDUP_REMOVED lines=64> */
[----:B------:R-:W-:Y:S02]  /*8c040*/  ULDC UR4, c[0x0][0x22c] ;  /* 0x00008b0000047ab9 */ /* 0x000fe40000000800 */
[----:B------:R-:W2:Y:S01]  /*8c050*/  LDL.LU R63, [R1+0x1a80] ;  /* 0x001a8000013f7983 */ /* 0x000ea20000300800 */
[----:B------:R-:W-:Y:S02]  /*8c060*/  LEA R9, R11, R8, 0x1 ;  /* 0x000000080b097211 */ /* 0x000fe400078e08ff */
        /* <DEDUP_REMOVED lines=47> */
[----:B------:R-:W2:Y:S03]  /*8c360*/  LDL.LU R69, [R1+0x1a68] ;  /* 0x001a680001457983 */ /* 0x000ea60000300800 */
[----:B----4-:R-:W-:-:S04]  /*8c370*/  LEA R4, P6, R9, R3, 0x2 ;  /* 0x0000000309047211 */ /* 0x010fc800078c10ff */
[----:B------:R-:W-:Y:S01]  /*8c380*/  LEA.HI.X.SX32 R5, R9, R0, 0x2, P6 ;  /* 0x0000000009057211 */ /* 0x000fe200030f16ff */
[----:B------:R-:W-:-:S05]  /*8c390*/  IMAD R9, R10, 0x2, R9 ;  /* 0x000000020a097824 */ /* 0x000fca00078e0209 */
[----:B---3--:R-:W-:Y:S02]  /*8c3a0*/  LEA R10, R12, R9, 0x1 ;  /* 0x000000090c0a7211 */ /* 0x008fe400078e08ff */
[----:B------:R-:W3:Y:S02]  /*8c3b0*/  LDC R12, c[0x0][0x248] ;  /* 0x00009200ff0c7b82 */ /* 0x000ee40000000800 */
[----:B-1----:R-:W-:-:S04]  /*8c3c0*/  LEA R6, P6, R10, R3, 0x2 ;  /* 0x000000030a067211 */ /* 0x002fc800078c10ff */
[----:B------:R-:W-:Y:S01]  /*8c3d0*/  LEA.HI.X.SX32 R7, R10, R0, 0x2, P6 ;  /* 0x000000000a077211 */ /* 0x000fe200030f16ff */
[----:B--2---:R1:W-:Y:S01]  /*8c3e0*/  @P2 STG.E desc[UR48][R4.64], R67 ;  /* 0x0000004304002986 */ /* 0x0043e2000c101930 */
[----:B------:R-:W-:-:S04]  /*8c3f0*/  LEA R8, P2, R9, R3, 0x2 ;  /* 0x0000000309087211 */ /* 0x000fc800078410ff */
[----:B------:R-:W-:Y:S02]  /*8c400*/  LEA.HI.X.SX32 R9, R9, R0, 0x2, P2 ;  /* 0x0000000009097211 */ /* 0x000fe400010f16ff */
[----:B------:R-:W-:Y:S01]  /*8c410*/  ISETP.LT.AND P2, PT, R70, UR4, !P0 ;  /* 0x0000000446007c0c */ /* 0x000fe2000c741270 */
[----:B------:R-:W-:Y:S01]  /*8c420*/  ULDC UR4, c[0x0][0x22c] ;  /* 0x00008b0000047ab9 */ /* 0x000fe20000000800 */
[----:B------:R-:W2:Y:S04]  /*8c430*/  LDL.LU R70, [R1+0x1a64] ;  /* 0x001a640001467983 */ /* 0x000ea80000300800 */
[----:B------:R-:W-:Y:S01]  /*8c440*/  @P3 STG.E desc[UR48][R8.64], R68 ;  /* 0x0000004408003986 */ /* 0x000fe2000c101930 */
[----:B------:R-:W-:Y:S01]  /*8c450*/  ISETP.LT.AND P3, PT, R72, UR4, !P0 ;  /* 0x0000000448007c0c */ /* 0x000fe2000c761270 */
[----:B------:R-:W-:-:S02]  /*8c460*/  ULDC UR4, c[0x0][0x22c] ;  /* 0x00008b0000047ab9 */ /* 0x000fc40000000800 */
[----:B------:R4:W-:Y:S01]  /*8c470*/  @P4 STG.E desc[UR48][R6.64], R69 ;  /* 0x0000004506004986 */ /* 0x0009e2000c101930 */
[----:B------:R-:W-:Y:S01]  /*8c480*/  ISETP.LT.AND P4, PT, R71, UR4, !P0 ;  /* 0x0000000447007c0c */ /* 0x000fe2000c781270 */
[----:B------:R-:W-:Y:S01]  /*8c490*/  IMAD R11, R13, 0x2, R10 ;  /* 0x000000020d0b7824 */ /* 0x000fe200078e020a */
[----:B------:R-:W-:Y:S01]  /*8c4a0*/  ULDC UR4, c[0x0][0x22c] ;  /* 0x00008b0000047ab9 */ /* 0x000fe20000000800 */
[----:B------:R-:W3:Y:S01]  /*8c4b0*/  LDL.LU R72, [R1+0x1a60] ;  /* 0x001a600001487983 */ /* 0x000ee20000300800 */
[----:B------:R-:W3:Y:S03]  /*8c4c0*/  LDC R13, c[0x0][0x248] ;  /* 0x00009200ff0d7b82 */ /* 0x000ee60000000800 */
[----:B------:R-:W3:Y:S01]  /*8c4d0*/  LDL.LU R71, [R1+0x1a5c] ;  /* 0x001a5c0001477983 */ /* 0x000ee20000300800 */
[----:B-1----:R-:W-:-:S04]  /*8c4e0*/  LEA R4, P6, R11, R3, 0x2 ;  /* 0x000000030b047211 */ /* 0x002fc800078c10ff */
[----:B------:R-:W-:Y:S01]  /*8c4f0*/  LEA.HI.X.SX32 R5, R11, R0, 0x2, P6 ;  /* 0x000000000b057211 */ /* 0x000fe200030f16ff */
[----:B------:R-:W-:Y:S02]  /*8c500*/  IMAD R11, R14, 0x2, R11 ;  /* 0x000000020e0b7824 */ /* 0x000fe400078e020b */
[----:B------:R-:W1:Y:S02]  /*8c510*/  LDC R14, c[0x0][0x248] ;  /* 0x00009200ff0e7b82 */ /* 0x000e640000000800 */
[----:B------:R-:W-:-:S05]  /*8c520*/  IMAD R10, R16, 0x2, R11 ;  /* 0x00000002100a7824 */ /* 0x000fca00078e020b */
[CC--:B----4-:R-:W-:Y:S01]  /*8c530*/  LEA R6, P6, R10.reuse, R3.reuse, 0x2 ;  /* 0x000000030a067211 */ /* 0x0d0fe200078c10ff */
[----:B------:R-:W4:Y:S03]  /*8c540*/  LDC R16, c[0x0][0x248] ;  /* 0x00009200ff107b82 */ /* 0x000f260000000800 */
[----:B------:R-:W-:Y:S01]  /*8c550*/  LEA.HI.X.SX32 R7, R10, R0, 0x2, P6 ;  /* 0x000000000a077211 */ /* 0x000fe200030f16ff */
[----:B--2---:R2:W-:Y:S01]  /*8c560*/  @P5 STG.E desc[UR48][R4.64], R70 ;  /* 0x0000004604005986 */ /* 0x0045e2000c101930 */
[----:B------:R-:W-:-:S04]  /*8c570*/  LEA R8, P5, R11, R3, 0x2 ;  /* 0x000000030b087211 */ /* 0x000fc800078a10ff */
[----:B------:R-:W-:Y:S02]  /*8c580*/  LEA.HI.X.SX32 R9, R11, R0, 0x2, P5 ;  /* 0x000000000b097211 */ /* 0x000fe400028f16ff */
[----:B------:R-:W-:Y:S01]  /*8c590*/  ISETP.LT.AND P5, PT, R73, UR4, !P0 ;  /* 0x0000000449007c0c */ /* 0x000fe2000c7a1270 */
[----:B------:R-:W-:Y:S01]  /*8c5a0*/  ULDC UR4, c[0x0][0x22c] ;  /* 0x00008b0000047ab9 */ /* 0x000fe20000000800 */
[----:B------:R-:W4:Y:S04]  /*8c5b0*/  LDL.LU R73, [R1+0x1a58] ;  /* 0x001a580001497983 */ /* 0x000f280000300800 */
[----:B---3--:R-:W-:Y:S01]  /*8c5c0*/  @P2 STG.E desc[UR48][R8.64], R71 ;  /* 0x0000004708002986 */ /* 0x008fe2000c101930 */
[----:B------:R-:W-:Y:S01]  /*8c5d0*/  ISETP.LT.AND P2, PT, R74, UR4, !P0 ;  /* 0x000000044a007c0c */ /* 0x000fe2000c741270 */
[----:B------:R-:W-:-:S02]  /*8c5e0*/  ULDC UR4, c[0x0][0x22c] ;  /* 0x00008b0000047ab9 */ /* 0x000fc40000000800 */
[----:B------:R-:W3:Y:S04]  /*8c5f0*/  LDL.LU R74, [R1+0x1a54] ;  /* 0x001a5400014a7983 */ /* 0x000ee80000300800 */
[----:B------:R1:W-:Y:S01]  /*8c600*/  @P3 STG.E desc[UR48][R6.64], R72 ;  /* 0x0000004806003986 */ /* 0x0003e2000c101930 */
[----:B------:R-:W-:Y:S01]  /*8c610*/  ISETP.LT.AND P3, PT, R75, UR4, !P0 ;  /* 0x000000044b007c0c */ /* 0x000fe2000c761270 */
[----:B------:R-:W-:Y:S01]  /*8c620*/  IMAD R11, R15, 0x2, R10 ;  /* 0x000000020f0b7824 */ /* 0x000fe200078e020a */
[----:B------:R-:W-:Y:S01]  /*8c630*/  ULDC UR4, c[0x0][0x22c] ;  /* 0x00008b0000047ab9 */ /* 0x000fe20000000800 */
[----:B------:R-:W3:Y:S01]  /*8c640*/  LDL.LU R75, [R1+0x1a50] ;  /* 0x001a5000014b7983 */ /* 0x000ee20000300800 */
[----:B------:R-:W3:Y:S02]  /*8c650*/  LDC R15, c[0x0][0x248] ;  /* 0x00009200ff0f7b82 */ /* 0x000ee40000000800 */
[----:B--2---:R-:W-:-:S04]  /*8c660*/  LEA R4, P6, R11, R3, 0x2 ;  /* 0x000000030b047211 */ /* 0x004fc800078c10ff */
[----:B------:R-:W-:Y:S01]  /*8c670*/  LEA.HI.X.SX32 R5, R11, R0, 0x2, P6 ;  /* 0x000000000b057211 */ /* 0x000fe200030f16ff */
[----:B------:R-:W-:Y:S02]  /*8c680*/  IMAD R11, R12, 0x2, R11 ;  /* 0x000000020c0b7824 */ /* 0x000fe400078e020b */
[----:B------:R-:W2:Y:S02]  /*8c690*/  LDC R12, c[0x0][0x248] ;  /* 0x00009200ff0c7b82 */ /* 0x000ea40000000800 */
[----:B-1----:R-:W-:-:S05]  /*8c6a0*/  IMAD R10, R14, 0x2, R11 ;  /* 0x000000020e0a7824 */ /* 0x002fca00078e020b */
[CC--:B------:R-:W-:Y:S01]  /*8c6b0*/  LEA R6, P6, R10.reuse, R3.reuse, 0x2 ;  /* 0x000000030a067211 */ /* 0x0c0fe200078c10ff */
[----:B------:R-:W1:Y:S03]  /*8c6c0*/  LDC R14, c[0x0][0x248] ;  /* 0x00009200ff0e7b82 */ /* 0x000e660000000800 */
[----:B------:R-:W-:Y:S01]  /*8c6d0*/  LEA.HI.X.SX32 R7, R10, R0, 0x2, P6 ;  /* 0x000000000a077211 */ /* 0x000fe200030f16ff */
[----:B----4-:R4:W-:Y:S01]  /*8c6e0*/  @P4 STG.E desc[UR48][R4.64], R73 ;  /* 0x0000004904004986 */ /* 0x0109e2000c101930 */
[----:B------:R-:W-:-:S04]  /*8c6f0*/  LEA R8, P4, R11, R3, 0x2 ;  /* 0x000000030b087211 */ /* 0x000fc800078810ff */
[----:B------:R-:W-:Y:S02]  /*8c700*/  LEA.HI.X.SX32 R9, R11, R0, 0x2, P4 ;  /* 0x000000000b097211 */ /* 0x000fe400020f16ff */
[----:B------:R-:W-:Y:S01]  /*8c710*/  ISETP.LT.AND P4, PT, R76, UR4, !P0 ;  /* 0x000000044c007c0c */ /* 0x000fe2000c781270 */
[----:B------:R-:W-:Y:S01]  /*8c720*/  ULDC UR4, c[0x0][0x22c] ;  /* 0x00008b0000047ab9 */ /* 0x000fe20000000800 */
[----:B------:R-:W2:Y:S04]  /*8c730*/  LDL.LU R76, [R1+0x1a4c] ;  /* 0x001a4c00014c7983 */ /* 0x000ea80000300800 */
[----:B---3--:R-:W-:Y:S01]  /*8c740*/  @P5 STG.E desc[UR48][R8.64], R74 ;  /* 0x0000004a08005986 */ /* 0x008fe2000c101930 */
        /* <DEDUP_REMOVED lines=9> */
[----:B----4-:R-:W-:-:S04]  /*8c7e0*/  LEA R4, P6, R11, R3, 0x2 ;  /* 0x000000030b047211 */ /* 0x010fc800078c10ff */
[----:B------:R-:W-:Y:S01]  /*8c7f0*/  LEA.HI.X.SX32 R5, R11, R0, 0x2, P6 ;  /* 0x000000000b057211 */ /* 0x000fe200030f16ff */
[----:B--2---:R-:W-:Y:S02]  /*8c800*/  IMAD R11, R12, 0x2, R11 ;  /* 0x000000020c0b7824 */ /* 0x004fe400078e020b */
[----:B------:R-:W2:Y:S02]  /*8c810*/  LDC R12, c[0x0][0x248] ;  /* 0x00009200ff0c7b82 */ /* 0x000ea40000000800 */
[----:B------:R-:W-:-:S05]  /*8c820*/  IMAD R10, R16, 0x2, R11 ;  /* 0x00000002100a7824 */ /* 0x000fca00078e020b */
[CC--:B-1----:R-:W-:Y:S01]  /*8c830*/  LEA R6, P6, R10.reuse, R3.reuse, 0x2 ;  /* 0x000000030a067211 */ /* 0x0c2fe200078c10ff */
[----:B------:R-:W1:Y:S03]  /*8c840*/  LDC R16, c[0x0][0x248] ;  /* 0x00009200ff107b82 */ /* 0x000e660000000800 */
[----:B------:R-:W-:Y:S01]  /*8c850*/  LEA.HI.X.SX32 R7, R10, R0, 0x2, P6 ;  /* 0x000000000a077211 */ /* 0x000fe200030f16ff */
[----:B------:R4:W-:Y:S01]  /*8c860*/  @P3 STG.E desc[UR48][R4.64], R76 ;  /* 0x0000004c04003986 */ /* 0x0009e2000c101930 */
        /* <DEDUP_REMOVED lines=15> */
[----:B----4-:R-:W-:-:S04]  /*8c960*/  LEA R4, P6, R11, R3, 0x2 ;  /* 0x000000030b047211 */ /* 0x010fc800078c10ff */
[----:B------:R-:W-:Y:S01]  /*8c970*/  LEA.HI.X.SX32 R5, R11, R0, 0x2, P6 ;  /* 0x000000000b057211 */ /* 0x000fe200030f16ff */
[----:B------:R-:W-:Y:S02]  /*8c980*/  IMAD R11, R14, 0x2, R11 ;  /* 0x000000020e0b7824 */ /* 0x000fe400078e020b */
[----:B------:R-:W4:Y:S02]  /*8c990*/  LDC R14, c[0x0][0x248] ;  /* 0x00009200ff0e7b82 */ /* 0x000f240000000800 */
[----:B--2---:R-:W-:-:S05]  /*8c9a0*/  IMAD R10, R12, 0x2, R11 ;  /* 0x000000020c0a7824 */ /* 0x004fca00078e020b */
        /* <DEDUP_REMOVED lines=12> */
[----:B------:R3:W-:Y:S01]  /*8ca70*/  @P4 STG.E desc[UR48][R6.64], R81 ;  /* 0x0000005106004986 */ /* 0x0007e2000c101930 */
[----:B------:R-:W-:Y:S01]  /*8ca80*/  ISETP.LT.AND P4, PT, R83, UR4, !P0 ;  /* 0x0000000453007c0c */ /* 0x000fe2000c781270 */
[----:B------:R-:W-:Y:S01]  /*8ca90*/  IMAD R11, R13, 0x2, R10 ;  /* 0x000000020d0b7824 */ /* 0x000fe200078e020a */
[----:B------:R-:W-:Y:S01]  /*8caa0*/  ULDC UR4, c[0x0][0x22c] ;  /* 0x00008b0000047ab9 */ /* 0x000fe20000000800 */
[----:B------:R-:W3:Y:S01]  /*8cab0*/  LDL.LU R84, [R1+0x1a30] ;  /* 0x001a300001547983 */ /* 0x000ee20000300800 */
[----:B------:R-:W1:Y:S03]  /*8cac0*/  LDC R13, c[0x0][0x248] ;  /* 0x00009200ff0d7b82 */ /* 0x000e660000000800 */
[----:B------:R-:W3:Y:S01]  /*8cad0*/  LDL.LU R83, [R1+0x1a2c] ;  /* 0x001a2c0001537983 */ /* 0x000ee20000300800 */
[----:B--2---:R-:W-:-:S04]  /*8cae0*/  LEA R4, P6, R11, R3, 0x2 ;  /* 0x000000030b047211 */ /* 0x004fc800078c10ff */
[----:B------:R-:W-:Y:S02]  /*8caf0*/  LEA.HI.X.SX32 R5, R11, R0, 0x2, P6 ;  /* 0x000000000b057211 */ /* 0x000fe400030f16ff */
[----:B----4-:R-:W-:Y:S02]  /*8cb00*/  LEA R11, R14, R11, 0x1 ;  /* 0x0000000b0e0b7211 */ /* 0x010fe400078e08ff */
[----:B------:R-:W2:Y:S03]  /*8cb10*/  LDC R14, c[0x0][0x248] ;  /* 0x00009200ff0e7b82 */ /* 0x000ea60000000800 */
[----:B------:R-:W-:-:S05]  /*8cb20*/  IMAD R10, R16, 0x2, R11 ;  /* 0x00000002100a7824 */ /* 0x000fca00078e020b */
[CC--:B---3--:R-:W-:Y:S01]  /*8cb30*/  LEA R6, P6, R10.reuse, R3.reuse, 0x2 ;  /* 0x000000030a067211 */ /* 0x0c8fe200078c10ff */
[----:B------:R-:W3:Y:S03]  /*8cb40*/  LDC R16, c[0x0][0x248] ;  /* 0x00009200ff107b82 */ /* 0x000ee60000000800 */
[----:B------:R-:W-:Y:S01]  /*8cb50*/  LEA.HI.X.SX32 R7, R10, R0, 0x2, P6 ;  /* 0x000000000a077211 */ /* 0x000fe200030f16ff */
[----:B------:R4:W-:Y:S01]  /*8cb60*/  @P5 STG.E desc[UR48][R4.64], R82 ;  /* 0x0000005204005986 */ /* 0x0009e2000c101930 */
[----:B------:R-:W-:-:S04]  /*8cb70*/  LEA R8, P5, R11, R3, 0x2 ;  /* 0x000000030b087211 */ /* 0x000fc800078a10ff */
[----:B------:R-:W-:Y:S02]  /*8cb80*/  LEA.HI.X.SX32 R9, R11, R0, 0x2, P5 ;  /* 0x000000000b097211 */ /* 0x000fe400028f16ff */
[----:B------:R-:W-:Y:S01]  /*8cb90*/  ISETP.LT.AND P5, PT, R85, UR4, !P0 ;  /* 0x0000000455007c0c */ /* 0x000fe2000c7a1270 */
[----:B------:R-:W-:Y:S01]  /*8cba0*/  ULDC UR4, c[0x0][0x22c] ;  /* 0x00008b0000047ab9 */ /* 0x000fe20000000800 */
[----:B------:R-:W3:Y:S04]  /*8cbb0*/  LDL.LU R85, [R1+0x1a28] ;  /* 0x001a280001557983 */ /* 0x000ee80000300800 */
[----:B------:R-:W-:Y:S01]  /*8cbc0*/  @P2 STG.E desc[UR48][R8.64], R83 ;  /* 0x0000005308002986 */ /* 0x000fe2000c101930 */
        /* <DEDUP_REMOVED lines=11> */
[----:B-1----:R-:W-:Y:S02]  /*8cc80*/  IMAD R11, R12, 0x2, R11 ;  /* 0x000000020c0b7824 */ /* 0x002fe400078e020b */
[----:B------:R-:W1:Y:S02]  /*8cc90*/  LDC R12, c[0x0][0x248] ;  /* 0x00009200ff0c7b82 */ /* 0x000e640000000800 */
[----:B--2---:R-:W-:-:S05]  /*8cca0*/  IMAD R10, R14, 0x2, R11 ;  /* 0x000000020e0a7824 */ /* 0x004fca00078e020b */
[CC--:B------:R-:W-:Y:S01]  /*8ccb0*/  LEA R6, P6, R10.reuse, R3.reuse, 0x2 ;  /* 0x000000030a067211 */ /* 0x0c0fe200078c10ff */
[----:B------:R-:W2:Y:S03]  /*8ccc0*/  LDC R14, c[0x0][0x248] ;  /* 0x00009200ff0e7b82 */ /* 0x000ea60000000800 */
[----:B------:R-:W-:Y:S01]  /*8ccd0*/  LEA.HI.X.SX32 R7, R10, R0, 0x2, P6 ;  /* 0x000000000a077211 */ /* 0x000fe200030f16ff */
[----:B---3--:R3:W-:Y:S01]  /*8cce0*/  @P4 STG.E desc[UR48][R4.64], R85 ;  /* 0x0000005504004986 */ /* 0x0087e2000c101930 */
[----:B------:R-:W-:-:S04]  /*8ccf0*/  LEA R8, P4, R11, R3, 0x2 ;  /* 0x000000030b087211 */ /* 0x000fc800078810ff */
[----:B------:R-:W-:Y:S02]  /*8cd00*/  LEA.HI.X.SX32 R9, R11, R0, 0x2, P4 ;  /* 0x000000000b097211 */ /* 0x000fe400020f16ff */
[----:B------:R-:W-:Y:S01]  /*8cd10*/  ISETP.LT.AND P4, PT, R88, UR4, !P0 ;  /* 0x0000000458007c0c */ /* 0x000fe2000c781270 */
[----:B------:R-:W-:Y:S01]  /*8cd20*/  ULDC UR4, c[0x0][0x22c] ;  /* 0x00008b0000047ab9 */ /* 0x000fe20000000800 */
[----:B------:R-:W4:Y:S04]  /*8cd30*/  LDL.LU R88, [R1+0x1a1c] ;  /* 0x001a1c0001587983 */ /* 0x000f280000300800 */
[----:B------:R-:W-:Y:S01]  /*8cd40*/  @P5 STG.E desc[UR48][R8.64], R86 ;  /* 0x0000005608005986 */ /* 0x000fe2000c101930 */
        /* <DEDUP_REMOVED lines=11> */
[----:B-1----:R-:W-:Y:S02]  /*8ce00*/  IMAD R11, R12, 0x2, R11 ;  /* 0x000000020c0b7824 */ /* 0x002fe400078e020b */
[----:B------:R-:W1:Y:S03]  /*8ce10*/  LDC R12, c[0x0][0x248] ;  /* 0x00009200ff0c7b82 */ /* 0x000e660000000800 */
[----:B------:R-:W-:-:S04]  /*8ce20*/  LEA R10, R16, R11, 0x1 ;  /* 0x0000000b100a7211 */ /* 0x000fc800078e08ff */
[CC--:B------:R-:W-:Y:S01]  /*8ce30*/  LEA R6, P6, R10.reuse, R3.reuse, 0x2 ;  /* 0x000000030a067211 */ /* 0x0c0fe200078c10ff */
[----:B------:R-:W3:Y:S03]  /*8ce40*/  LDC R16, c[0x0][0x248] ;  /* 0x00009200ff107b82 */ /* 0x000ee60000000800 */
[----:B------:R-:W-:Y:S01]  /*8ce50*/  LEA.HI.X.SX32 R7, R10, R0, 0x2, P6 ;  /* 0x000000000a077211 */ /* 0x000fe200030f16ff */
[----:B----4-:R4:W-:Y:S01]  /*8ce60*/  @P3 STG.E desc[UR48][R4.64], R88 ;  /* 0x0000005804003986 */ /* 0x0109e2000c101930 */
[----:B------:R-:W-:-:S04]  /*8ce70*/  LEA R8, P3, R11, R3, 0x2 ;  /* 0x000000030b087211 */ /* 0x000fc800078610ff */
[----:B------:R-:W-:Y:S02]  /*8ce80*/  LEA.HI.X.SX32 R9, R11, R0, 0x2, P3 ;  /* 0x000000000b097211 */ /* 0x000fe400018f16ff */
[----:B------:R-:W-:Y:S01]  /*8ce90*/  ISETP.LT.AND P3, PT, R91, UR4, !P0 ;  /* 0x000000045b007c0c */ /* 0x000fe2000c761270 */
[----:B------:R-:W-:Y:S01]  /*8cea0*/  ULDC UR4, c[0x0][0x22c] ;  /* 0x00008b0000047ab9 */ /* 0x000fe20000000800 */
[----:B------:R-:W3:Y:S04]  /*8ceb0*/  LDL.LU R91, [R1+0x1a10] ;  /* 0x001a1000015b7983 */ /* 0x000ee80000300800 */
[----:B--2---:R-:W-:Y:S01]  /*8cec0*/  @P4 STG.E desc[UR48][R8.64], R89 ;  /* 0x0000005908004986 */ /* 0x004fe2000c101930 */
        /* <DEDUP_REMOVED lines=13> */
[----:B-1----:R-:W-:-:S05]  /*8cfa0*/  IMAD R10, R12, 0x2, R11 ;  /* 0x000000020c0a7824 */ /* 0x002fca00078e020b */
[CC--:B------:R-:W-:Y:S01]  /*8cfb0*/  LEA R6, P6, R10.reuse, R3.reuse, 0x2 ;  /* 0x000000030a067211 */ /* 0x0c0fe200078c10ff */
[----:B------:R-:W1:Y:S03]  /*8cfc0*/  LDC R12, c[0x0][0x248] ;  /* 0x00009200ff0c7b82 */ /* 0x000e660000000800 */
[----:B------:R-:W-:Y:S01]  /*8cfd0*/  LEA.HI.X.SX32 R7, R10, R0, 0x2, P6 ;  /* 0x000000000a077211 */ /* 0x000fe200030f16ff */
[----:B---3--:R3:W-:Y:S01]  /*8cfe0*/  @P2 STG.E desc[UR48][R4.64], R91 ;  /* 0x0000005b04002986 */ /* 0x0087e2000c101930 */
[----:B------:R-:W-:-:S04]  /*8cff0*/  LEA R8, P2, R11, R3, 0x2 ;  /* 0x000000030b087211 */ /* 0x000fc800078410ff */
[----:B------:R-:W-:Y:S02]  /*8d000*/  LEA.HI.X.SX32 R9, R11, R0, 0x2, P2 ;  /* 0x000000000b097211 */ /* 0x000fe400010f16ff */
[----:B------:R-:W-:Y:S01]  /*8d010*/  ISETP.LT.AND P2, PT, R94, UR4, !P0 ;  /* 0x000000045e007c0c */ /* 0x000fe2000c741270 */
[----:B------:R-:W-:Y:S01]  /*8d020*/  ULDC UR4, c[0x0][0x22c] ;  /* 0x00008b0000047ab9 */ /* 0x000fe20000000800 */
[----:B------:R-:W4:Y:S04]  /*8d030*/  LDL.LU R94, [R1+0x1a04] ;  /* 0x001a0400015e7983 */ /* 0x000f280000300800 */
[----:B--2---:R-:W-:Y:S01]  /*8d040*/  @P3 STG.E desc[UR48][R8.64], R92 ;  /* 0x0000005c08003986 */ /* 0x004fe2000c101930 */
[----:B------:R-:W-:Y:S01]  /*8d050*/  ISETP.LT.AND P3, PT, R96, UR4, !P0 ;  /* 0x0000000460007c0c */ /* 0x000fe2000c761270 */
[----:B------:R-:W-:-:S02]  /*8d060*/  ULDC UR4, c[0x0][0x22c] ;  /* 0x00008b0000047ab9 */ /* 0x000fc40000000800 */
[----:B------:R2:W-:Y:S01]  /*8d070*/  @P4 STG.E desc[UR48][R6.64], R93 ;  /* 0x0000005d06004986 */ /* 0x0005e2000c101930 */
[----:B------:R-:W-:Y:S01]  /*8d080*/  ISETP.LT.AND P4, PT, R95, UR4, !P0 ;  /* 0x000000045f007c0c */ /* 0x000fe2000c781270 */
[----:B------:R-:W-:Y:S01]  /*8d090*/  IMAD R11, R13, 0x2, R10 ;  /* 0x000000020d0b7824 */ /* 0x000fe200078e020a */
[----:B------:R-:W-:Y:S01]  /*8d0a0*/  ULDC UR4, c[0x0][0x22c] ;  /* 0x00008b0000047ab9 */ /* 0x000fe20000000800 */
[----:B------:R-:W2:Y:S01]  /*8d0b0*/  LDL.LU R96, [R1+0x1a00] ;  /* 0x001a000001607983 */ /* 0x000ea20000300800 */
[----:B------:R-:W1:Y:S03]  /*8d0c0*/  LDC R13, c[0x0][0x248] ;  /* 0x00009200ff0d7b82 */ /* 0x000e660000000800 */
[----:B------:R-:W2:Y:S01]  /*8d0d0*/  LDL.LU R95, [R1+0x19fc] ;  /* 0x0019fc00015f7983 */ /* 0x000ea20000300800 */
[----:B---3--:R-:W-:-:S04]  /*8d0e0*/  LEA R4, P6, R11, R3, 0x2 ;  /* 0x000000030b047211 */ /* 0x008fc800078c10ff */
[----:B------:R-:W-:Y:S01]  /*8d0f0*/  LEA.HI.X.SX32 R5, R11, R0, 0x2, P6 ;  /* 0x000000000b057211 */ /* 0x000fe200030f16ff */
[----:B----4-:R-:W-:Y:S02]  /*8d100*/  IMAD R11, R14, 0x2, R11 ;  /* 0x000000020e0b7824 */ /* 0x010fe400078e020b */
[----:B------:R-:W3:Y:S02]  /*8d110*/  LDC R14, c[0x0][0x248] ;  /* 0x00009200ff0e7b82 */ /* 0x000ee40000000800 */
[----:B------:R-:W-:-:S05]  /*8d120*/  IMAD R10, R16, 0x2, R11 ;  /* 0x00000002100a7824 */ /* 0x000fca00078e020b */
[CC--:B--2---:R-:W-:Y:S01]  /*8d130*/  LEA R6, P6, R10.reuse, R3.reuse, 0x2 ;  /* 0x000000030a067211 */ /* 0x0c4fe200078c10ff */
[----:B------:R-:W2:Y:S03]  /*8d140*/  LDC R16, c[0x0][0x248] ;  /* 0x00009200ff107b82 */ /* 0x000ea60000000800 */
[----:B------:R-:W-:Y:S01]  /*8d150*/  LEA.HI.X.SX32 R7, R10, R0, 0x2, P6 ;  /* 0x000000000a077211 */ /* 0x000fe200030f16ff */
[----:B------:R4:W-:Y:S01]  /*8d160*/  @P5 STG.E desc[UR48][R4.64], R94 ;  /* 0x0000005e04005986 */ /* 0x0009e2000c101930 */
        /* <DEDUP_REMOVED lines=17> */
[----:B-1----:R-:W-:Y:S02]  /*8d280*/  IMAD R11, R12, 0x2, R11 ;  /* 0x000000020c0b7824 */ /* 0x002fe400078e020b */
[----:B------:R-:W1:Y:S02]  /*8d290*/  LDC R12, c[0x0][0x248] ;  /* 0x00009200ff0c7b82 */ /* 0x000e640000000800 */
[----:B---3--:R-:W-:-:S05]  /*8d2a0*/  IMAD R10, R14, 0x2, R11 ;  /* 0x000000020e0a7824 */ /* 0x008fca00078e020b */
[CC--:B------:R-:W-:Y:S01]  /*8d2b0*/  LEA R6, P6, R10.reuse, R3.reuse, 0x2 ;  /* 0x000000030a067211 */ /* 0x0c0fe200078c10ff */
[----:B------:R-:W3:Y:S03]  /*8d2c0*/  LDC R14, c[0x0][0x248] ;  /* 0x00009200ff0e7b82 */ /* 0x000ee60000000800 */
[----:B------:R-:W-:Y:S01]  /*8d2d0*/  LEA.HI.X.SX32 R7, R10, R0, 0x2, P6 ;  /* 0x000000000a077211 */ /* 0x000fe200030f16ff */
[----:B--2---:R2:W-:Y:S01]  /*8d2e0*/  @P4 STG.E desc[UR48][R4.64], R97 ;  /* 0x0000006104004986 */ /* 0x0045e2000c101930 */
        /* <DEDUP_REMOVED lines=17> */
[----:B-1----:R-:W-:Y:S02]  /*8d400*/  IMAD R11, R12, 0x2, R11 ;  /* 0x000000020c0b7824 */ /* 0x002fe400078e020b */
[----:B------:R-:W1:Y:S02]  /*8d410*/  LDC R12, c[0x0][0x248] ;  /* 0x00009200ff0c7b82 */ /* 0x000e640000000800 */
[----:B------:R-:W-:-:S05]  /*8d420*/  IMAD R10, R16, 0x2, R11 ;  /* 0x00000002100a7824 */ /* 0x000fca00078e020b */
[CC--:B------:R-:W-:Y:S01]  /*8d430*/  LEA R6, P6, R10.reuse, R3.reuse, 0x2 ;  /* 0x000000030a067211 */ /* 0x0c0fe200078c10ff */
[----:B------:R-:W2:Y:S03]  /*8d440*/  LDC R16, c[0x0][0x248] ;  /* 0x00009200ff107b82 */ /* 0x000ea60000000800 */
        /* <DEDUP_REMOVED lines=18> */
[----:B------:R-:W-:Y:S02]  /*8d570*/  LEA.HI.X.SX32 R5, R11, R0, 0x2, P6 ;  /* 0x000000000b057211 */ /* 0x000fe400030f16ff */
[----:B------:R-:W-:Y:S02]  /*8d580*/  LEA R11, R14, R11, 0x1 ;  /* 0x0000000b0e0b7211 */ /* 0x000fe400078e08ff */
[----:B------:R-:W4:Y:S03]  /*8d590*/  LDC R14, c[0x0][0x248] ;  /* 0x00009200ff0e7b82 */ /* 0x000f260000000800 */
[----:B-1----:R-:W-:-:S05]  /*8d5a0*/  IMAD R10, R12, 0x2, R11 ;  /* 0x000000020c0a7824 */ /* 0x002fca00078e020b */
[CC--:B------:R-:W-:Y:S01]  /*8d5b0*/  LEA R6, P6, R10.reuse, R3.reuse, 0x2 ;  /* 0x000000030a067211 */ /* 0x0c0fe200078c10ff */
[----:B------:R-:W1:Y:S03]  /*8d5c0*/  LDC R12, c[0x0][0x248] ;  /* 0x00009200ff0c7b82 */ /* 0x000e660000000800 */
        /* <DEDUP_REMOVED lines=18> */
[----:B------:R-:W-:Y:S01]  /*8d6f0*/  LEA.HI.X.SX32 R5, R11, R0, 0x2, P6 ;  /* 0x000000000b057211 */ /* 0x000fe200030f16ff */
[----:B----4-:R-:W-:Y:S02]  /*8d700*/  IMAD R11, R14, 0x2, R11 ;  /* 0x000000020e0b7824 */ /* 0x010fe400078e020b */
[----:B------:R-:W2:Y:S02]  /*8d710*/  LDC R14, c[0x0][0x248] ;  /* 0x00009200ff0e7b82 */ /* 0x000ea40000000800 */
        /* <DEDUP_REMOVED lines=23> */
[----:B------:R-:W1:Y:S03]  /*8d890*/  LDC R12, c[0x0][0x248] ;  /* 0x00009200ff0c7b82 */ /* 0x000e660000000800 */
[----:B--2---:R-:W-:-:S04]  /*8d8a0*/  LEA R10, R14, R11, 0x1 ;  /* 0x0000000b0e0a7211 */ /* 0x004fc800078e08ff */
        /* <DEDUP_REMOVED lines=22> */
[----:B------:R-:W1:Y:S02]  /*8da10*/  LDC R12, c[0x0][0x248] ;  /* 0x00009200ff0c7b82 */ /* 0x000e640000000800 */
[----:B------:R-:W-:-:S05]  /*8da20*/  IMAD R10, R16, 0x2, R11 ;  /* 0x00000002100a7824 */ /* 0x000fca00078e020b */
        /* <DEDUP_REMOVED lines=38> */
[----:B------:R-:W-:Y:S02]  /*8dc90*/  ULDC UR4, c[0x0][0x22c] ;  /* 0x00008b0000047ab9 */ /* 0x000fe40000000800 */
[----:B------:R-:W2:Y:S04]  /*8dca0*/  LDL.LU R120, [R1+0x19a0] ;  /* 0x0019a00001787983 */ /* 0x000ea80000300800 */
[----:B------:R-:W2:Y:S01]  /*8dcb0*/  LDL.LU R119, [R1+0x199c] ;  /* 0x00199c0001777983 */ /* 0x000ea20000300800 */
[----:B------:R-:W-:Y:S02]  /*8dcc0*/  LEA R11, R13, R10, 0x1 ;  /* 0x0000000a0d0b7211 */ /* 0x000fe400078e08ff */
[----:B------:R-:W1:Y:S02]  /*8dcd0*/  LDC R13, c[0x0][0x248] ;  /* 0x00009200ff0d7b82 */ /* 0x000e640000000800 */
        /* <DEDUP_REMOVED lines=13> */
[----:B------:R-:W3:Y:S04]  /*8ddb0*/  LDL.LU R121, [R1+0x1998] ;  /* 0x0019980001797983 */ /* 0x000ee80000300800 */
        /* <DEDUP_REMOVED lines=10> */
[----:B----4-:R-:W-:-:S04]  /*8de60*/  LEA R4, P6, R11, R3, 0x2 ;  /* 0x000000030b047211 */ /* 0x010fc800078c10ff */
[----:B------:R-:W-:Y:S01]  /*8de70*/  LEA.HI.X.SX32 R5, R11, R0, 0x2, P6 ;  /* 0x000000000b057211 */ /* 0x000fe200030f16ff */
[----:B-1----:R-:W-:Y:S02]  /*8de80*/  IMAD R11, R12, 0x2, R11 ;  /* 0x000000020c0b7824 */ /* 0x002fe400078e020b */
[----:B------:R-:W1:Y:S02]  /*8de90*/  LDC R12, c[0x0][0x248] ;  /* 0x00009200ff0c7b82 */ /* 0x000e640000000800 */
[----:B---3--:R3:W-:Y:S01]  /*8dea0*/  @P4 STG.E desc[UR48][R4.64], R121 ;  /* 0x0000007904004986 */ /* 0x0087e2000c101930 */
[----:B--2---:R-:W-:-:S04]  /*8deb0*/  LEA R8, P4, R11, R3, 0x2 ;  /* 0x000000030b087211 */ /* 0x004fc800078810ff */
[----:B------:R-:W-:Y:S02]  /*8dec0*/  LEA.HI.X.SX32 R9, R11, R0, 0x2, P4 ;  /* 0x000000000b097211 */ /* 0x000fe400020f16ff */
[----:B------:R-:W-:Y:S01]  /*8ded0*/  ISETP.LT.AND P4, PT, R123, UR4, !P0 ;  /* 0x000000047b007c0c */ /* 0x000fe2000c781270 */
[----:B------:R-:W-:Y:S01]  /*8dee0*/  ULDC UR4, c[0x0][0x22c] ;  /* 0x00008b0000047ab9 */ /* 0x000fe20000000800 */
[----:B------:R-:W2:Y:S04]  /*8def0*/  LDL.LU R123, [R1+0x198c] ;  /* 0x00198c00017b7983 */ /* 0x000ea80000300800 */
[----:B------:R4:W-:Y:S01]  /*8df00*/  @P5 STG.E desc[UR48][R8.64], R122 ;  /* 0x0000007a08005986 */ /* 0x0009e2000c101930 */
[----:B------:R-:W-:Y:S01]  /*8df10*/  ISETP.LT.AND P5, PT, R125, UR4, !P0 ;  /* 0x000000047d007c0c */ /* 0x000fe2000c7a1270 */
[----:B------:R-:W-:Y:S01]  /*8df20*/  IMAD R10, R14, 0x2, R11 ;  /* 0x000000020e0a7824 */ /* 0x000fe200078e020b */
[----:B------:R-:W-:Y:S01]  /*8df30*/  ULDC UR4, c[0x0][0x22c] ;  /* 0x00008b0000047ab9 */ /* 0x000fe20000000800 */
[----:B------:R-:W4:Y:S01]  /*8df40*/  LDL.LU R125, [R1+0x1988] ;  /* 0x00198800017d7983 */ /* 0x000f220000300800 */
[----:B------:R-:W4:Y:S01]  /*8df50*/  LDC R14, c[0x0][0x248] ;  /* 0x00009200ff0e7b82 */ /* 0x000f220000000800 */
[----:B------:R-:W-:Y:S01]  /*8df60*/  IMAD R11, R13, 0x2, R10 ;  /* 0x000000020d0b7824 */ /* 0x000fe200078e020a */
[----:B------:R-:W-:-:S04]  /*8df70*/  LEA R6, P6, R10, R3, 0x2 ;  /* 0x000000030a067211 */ /* 0x000fc800078c10ff */
[-C--:B------:R-:W-:Y:S02]  /*8df80*/  LEA.HI.X.SX32 R7, R10, R0.reuse, 0x2, P6 ;  /* 0x000000000a077211 */ /* 0x080fe400030f16ff */
[C---:B---3--:R-:W-:Y:S01]  /*8df90*/  LEA R4, P6, R11.reuse, R3, 0x2 ;  /* 0x000000030b047211 */ /* 0x048fe200078c10ff */
[----:B------:R-:W3:Y:S03]  /*8dfa0*/  LDC R13, c[0x0][0x248] ;  /* 0x00009200ff0d7b82 */ /* 0x000ee60000000800 */
[----:B------:R-:W-:Y:S02]  /*8dfb0*/  LEA.HI.X.SX32 R5, R11, R0, 0x2, P6 ;  /* 0x000000000b057211 */ /* 0x000fe400030f16ff */
[----:B-1----:R-:W-:-:S03]  /*8dfc0*/  LEA R11, R12, R11, 0x1 ;  /* 0x0000000b0c0b7211 */ /* 0x002fc600078e08ff */
[----:B------:R-:W1:Y:S01]  /*8dfd0*/  LDC R12, c[0x0][0x248] ;  /* 0x00009200ff0c7b82 */ /* 0x000e620000000800 */
[----:B--2---:R2:W-:Y:S04]  /*8dfe0*/  @P2 STG.E desc[UR48][R6.64], R123 ;  /* 0x0000007b06002986 */ /* 0x0045e8000c101930 */
[----:B------:R3:W-:Y:S01]  /*8dff0*/  @P3 STG.E desc[UR48][R4.64], R124 ;  /* 0x0000007c04003986 */ /* 0x0007e2000c101930 */
[C---:B----4-:R-:W-:Y:S02]  /*8e000*/  LEA R8, P3, R11.reuse, R3, 0x2 ;  /* 0x000000030b087211 */ /* 0x050fe400078610ff */
[----:B------:R-:W-:Y:S01]  /*8e010*/  ISETP.LT.AND P2, PT, R126, UR4, !P0 ;  /* 0x000000047e007c0c */ /* 0x000fe2000c741270 */
[----:B------:R-:W-:Y:S01]  /*8e020*/  ULDC UR4, c[0x0][0x22c] ;  /* 0x00008b0000047ab9 */ /* 0x000fe20000000800 */
[----:B------:R-:W-:Y:S01]  /*8e030*/  LEA.HI.X.SX32 R9, R11, R0, 0x2, P3 ;  /* 0x000000000b097211 */ /* 0x000fe200018f16ff */
[----:B------:R-:W4:Y:S01]  /*8e040*/  LDL.LU R126, [R1+0x1984] ;  /* 0x00198400017e7983 */ /* 0x000f220000300800 */
[----:B------:R-:W-:Y:S01]  /*8e050*/  ISETP.LT.AND P3, PT, R127, UR4, !P0 ;  /* 0x000000047f007c0c */ /* 0x000fe2000c761270 */
[----:B------:R-:W-:-:S02]  /*8e060*/  ULDC UR4, c[0x0][0x22c] ;  /* 0x00008b0000047ab9 */ /* 0x000fc40000000800 */
[----:B------:R-:W4:Y:S04]  /*8e070*/  LDL.LU R127, [R1+0x1980] ;  /* 0x00198000017f7983 */ /* 0x000f280000300800 */
[----:B------:R1:W-:Y:S01]  /*8e080*/  @P4 STG.E desc[UR48][R8.64], R125 ;  /* 0x0000007d08004986 */ /* 0x0003e2000c101930 */
[----:B------:R-:W-:Y:S01]  /*8e090*/  ISETP.LT.AND P4, PT, R128, UR4, !P0 ;  /* 0x0000000480007c0c */ /* 0x000fe2000c781270 */
[----:B------:R-:W-:Y:S01]  /*8e0a0*/  IMAD R10, R16, 0x2, R11 ;  /* 0x00000002100a7824 */ /* 0x000fe200078e020b */
[----:B------:R-:W-:Y:S01]  /*8e0b0*/  ULDC UR4, c[0x0][0x22c] ;  /* 0x00008b0000047ab9 */ /* 0x000fe20000000800 */
[----:B------:R-:W4:Y:S01]  /*8e0c0*/  LDL.LU R128, [R1+0x197c] ;  /* 0x00197c0001807983 */ /* 0x000f220000300800 */
[----:B------:R-:W4:Y:S01]  /*8e0d0*/  LDC R16, c[0x0][0x248] ;  /* 0x00009200ff107b82 */ /* 0x000f220000000800 */
[----:B------:R-:W-:Y:S01]  /*8e0e0*/  IMAD R11, R15, 0x2, R10 ;  /* 0x000000020f0b7824 */ /* 0x000fe200078e020a */
[----:B--2---:R-:W-:-:S04]  /*8e0f0*/  LEA R6, P6, R10, R3, 0x2 ;  /* 0x000000030a067211 */ /* 0x004fc800078c10ff */
[-C--:B------:R-:W-:Y:S02]  /*8e100*/  LEA.HI.X.SX32 R7, R10, R0.reuse, 0x2, P6 ;  /* 0x000000000a077211 */ /* 0x080fe400030f16ff */
[C---:B---3--:R-:W-:Y:S01]  /*8e110*/  LEA R4, P6, R11.reuse, R3, 0x2 ;  /* 0x000000030b047211 */ /* 0x048fe200078c10ff */
[----:B------:R-:W2:Y:S03]  /*8e120*/  LDC R15, c[0x0][0x248] ;  /* 0x00009200ff0f7b82 */ /* 0x000ea60000000800 */
[----:B------:R-:W-:Y:S01]  /*8e130*/  LEA.HI.X.SX32 R5, R11, R0, 0x2, P6 ;  /* 0x000000000b057211 */ /* 0x000fe200030f16ff */
[----:B-1----:R-:W-:-:S05]  /*8e140*/  IMAD R11, R12, 0x2, R11 ;  /* 0x000000020c0b7824 */ /* 0x002fca00078e020b */
[----:B------:R-:W-:-:S04]  /*8e150*/  LEA R8, P6, R11, R3, 0x2 ;  /* 0x000000030b087211 */ /* 0x000fc800078c10ff */
[----:B------:R-:W-:Y:S01]  /*8e160*/  LEA.HI.X.SX32 R9, R11, R0, 0x2, P6 ;  /* 0x000000000b097211 */ /* 0x000fe200030f16ff */
[----:B----4-:R1:W-:Y:S01]  /*8e170*/  @P5 STG.E desc[UR48][R6.64], R126 ;  /* 0x0000007e06005986 */ /* 0x0103e2000c101930 */
[----:B------:R-:W-:Y:S01]  /*8e180*/  ISETP.LT.AND P5, PT, R129, UR4, !P0 ;  /* 0x0000000481007c0c */ /* 0x000fe2000c7a1270 */
[----:B------:R-:W-:Y:S02]  /*8e190*/  ULDC UR4, c[0x0][0x22c] ;  /* 0x00008b0000047ab9 */ /* 0x000fe40000000800 */
[----:B------:R3:W-:Y:S01]  /*8e1a0*/  @P2 STG.E desc[UR48][R4.64], R127 ;  /* 0x0000007f04002986 */ /* 0x0007e2000c101930 */
[----:B------:R-:W-:Y:S01]  /*8e1b0*/  ISETP.LT.AND P2, PT, R130, UR4, !P0 ;  /* 0x0000000482007c0c */ /* 0x000fe2000c741270 */
[----:B------:R-:W-:Y:S02]  /*8e1c0*/  ULDC UR4, c[0x0][0x22c] ;  /* 0x00008b0000047ab9 */ /* 0x000fe40000000800 */
[----:B------:R-:W4:Y:S04]  /*8e1d0*/  LDL.LU R129, [R1+0x1978] ;  /* 0x0019780001817983 */ /* 0x000f280000300800 */
[----:B------:R4:W-:Y:S01]  /*8e1e0*/  @P3 STG.E desc[UR48][R8.64], R128 ;  /* 0x0000008008003986 */ /* 0x0009e2000c101930 */
[----:B------:R-:W-:Y:S01]  /*8e1f0*/  ISETP.LT.AND P3, PT, R131, UR4, !P0 ;  /* 0x0000000483007c0c */ /* 0x000fe2000c761270 */
[----:B------:R-:W-:Y:S01]  /*8e200*/  IMAD R12, R14, 0x2, R11 ;  /* 0x000000020e0c7824 */ /* 0x000fe200078e020b */
[----:B------:R-:W-:Y:S01]  /*8e210*/  ULDC UR4, c[0x0][0x22c] ;  /* 0x00008b0000047ab9 */ /* 0x000fe20000000800 */
[----:B------:R-:W4:Y:S01]  /*8e220*/  LDL.LU R130, [R1+0x1974] ;  /* 0x0019740001827983 */ /* 0x000f220000300800 */
[----:B------:R-:W4:Y:S03]  /*8e230*/  LDC R14, c[0x0][0x248] ;  /* 0x00009200ff0e7b82 */ /* 0x000f260000000800 */
[----:B------:R-:W4:Y:S01]  /*8e240*/  LDL.LU R131, [R1+0x1970] ;  /* 0x0019700001837983 */ /* 0x000f220000300800 */
[----:B------:R-:W-:Y:S01]  /*8e250*/  LEA R10, P6, R12, R3, 0x2 ;  /* 0x000000030c0a7211 */ /* 0x000fe200078c10ff */
[----:B-1----:R-:W-:-:S03]  /*8e260*/  IMAD R6, R13, 0x2, R12 ;  /* 0x000000020d067824 */ /* 0x002fc600078e020c */
[-C--:B------:R-:W-:Y:S01]  /*8e270*/  LEA.HI.X.SX32 R11, R12, R0.reuse, 0x2, P6 ;  /* 0x000000000c0b7211 */ /* 0x080fe200030f16ff */
[----:B--2---:R-:W-:Y:S01]  /*8e280*/  IMAD R12, R15, 0x2, R6 ;  /* 0x000000020f0c7824 */ /* 0x004fe200078e0206 */
[CC--:B---3--:R-:W-:Y:S01]  /*8e290*/  LEA R4, P6, R6.reuse, R3.reuse, 0x2 ;  /* 0x0000000306047211 */ /* 0x0c8fe200078c10ff */
[----:B------:R-:W1:Y:S03]  /*8e2a0*/  LDC R13, c[0x0][0x248] ;  /* 0x00009200ff0d7b82 */ /* 0x000e660000000800 */
[----:B------:R-:W-:Y:S02]  /*8e2b0*/  LEA.HI.X.SX32 R5, R6, R0, 0x2, P6 ;  /* 0x0000000006057211 */ /* 0x000fe400030f16ff */
[----:B------:R-:W-:-:S03]  /*8e2c0*/  LEA R6, P6, R12, R3, 0x2 ;  /* 0x000000030c067211 */ /* 0x000fc600078c10ff */
[----:B------:R-:W2:Y:S01]  /*8e2d0*/  LDC R15, c[0x0][0x248] ;  /* 0x00009200ff0f7b82 */ /* 0x000ea20000000800 */
[----:B------:R-:W-:Y:S02]  /*8e2e0*/  LEA.HI.X.SX32 R7, R12, R0, 0x2, P6 ;  /* 0x000000000c077211 */ /* 0x000fe400030f16ff */
[----:B------:R-:W-:-:S05]  /*8e2f0*/  LEA R12, R17, R12, 0x1 ;  /* 0x0000000c110c7211 */ /* 0x000fca00078e08ff */
[----:B------:R-:W3:Y:S01]  /*8e300*/  LDC R17, c[0x0][0x248] ;  /* 0x00009200ff117b82 */ /* 0x000ee20000000800 */
[----:B----4-:R4:W-:Y:S01]  /*8e310*/  @P4 STG.E desc[UR48][R10.64], R129 ;  /* 0x000000810a004986 */ /* 0x0109e2000c101930 */
[----:B------:R-:W-:Y:S01]  /*8e320*/  ISETP.LT.AND P4, PT, R137, UR4, !P0 ;  /* 0x0000000489007c0c */ /* 0x000fe2000c781270 */
[----:B------:R-:W-:Y:S02]  /*8e330*/  ULDC UR4, c[0x0][0x22c] ;  /* 0x00008b0000047ab9 */ /* 0x000fe40000000800 */
[----:B------:R-:W2:Y:S04]  /*8e340*/  LDL.LU R137, [R1+0x196c] ;  /* 0x00196c0001897983 */ /* 0x000ea80000300800 */
[----:B------:R1:W-:Y:S01]  /*8e350*/  @P5 STG.E desc[UR48][R4.64], R130 ;  /* 0x0000008204005986 */ /* 0x0003e2000c101930 */
[----:B------:R-:W-:Y:S01]  /*8e360*/  ISETP.LT.AND P5, PT, R132, UR4, !P0 ;  /* 0x0000000484007c0c */ /* 0x000fe2000c7a1270 */
[----:B------:R-:W-:-:S02]  /*8e370*/  ULDC UR4, c[0x0][0x22c] ;  /* 0x00008b0000047ab9 */ /* 0x000fc40000000800 */
[----:B------:R3:W-:Y:S01]  /*8e380*/  @P2 STG.E desc[UR48][R6.64], R131 ;  /* 0x0000008306002986 */ /* 0x0007e2000c101930 */
[CC--:B------:R-:W-:Y:S01]  /*8e390*/  LEA R8, P2, R12.reuse, R3.reuse, 0x2 ;  /* 0x000000030c087211 */ /* 0x0c0fe200078410ff */
[----:B----4-:R-:W4:Y:S02]  /*8e3a0*/  LDC R11, c[0x0][0x248] ;  /* 0x00009200ff0b7b82 */ /* 0x010f240000000800 */
[----:B------:R-:W4:Y:S01]  /*8e3b0*/  LDL.LU R132, [R1+0x1968] ;  /* 0x0019680001847983 */ /* 0x000f220000300800 */
[----:B------:R-:W-:Y:S02]  /*8e3c0*/  LEA.HI.X.SX32 R9, R12, R0, 0x2, P2 ;  /* 0x000000000c097211 */ /* 0x000fe400010f16ff */
[----:B------:R-:W-:Y:S01]  /*8e3d0*/  ISETP.LT.AND P2, PT, R133, UR4, !P0 ;  /* 0x0000000485007c0c */ /* 0x000fe2000c741270 */
[----:B------:R-:W-:Y:S01]  /*8e3e0*/  IMAD R10, R19, 0x2, R12 ;  /* 0x00000002130a7824 */ /* 0x000fe200078e020c */
[----:B------:R-:W2:Y:S01]  /*8e3f0*/  LDL.LU R133, [R1+0x1964] ;  /* 0x0019640001857983 */ /* 0x000ea20000300800 */
[----:B------:R-:W-:Y:S01]  /*8e400*/  ULDC UR4, c[0x0][0x22c] ;  /* 0x00008b0000047ab9 */ /* 0x000fe20000000800 */
[----:B------:R-:W2:Y:S02]  /*8e410*/  LDC R12, c[0x0][0x248] ;  /* 0x00009200ff0c7b82 */ /* 0x000ea40000000800 */
[----:B-1----:R-:W-:-:S04]  /*8e420*/  LEA R4, P6, R10, R3, 0x2 ;  /* 0x000000030a047211 */ /* 0x002fc800078c10ff */
[----:B------:R-:W-:Y:S01]  /*8e430*/  LEA.HI.X.SX32 R5, R10, R0, 0x2, P6 ;  /* 0x000000000a057211 */ /* 0x000fe200030f16ff */
[----:B---3--:R-:W-:Y:S01]  /*8e440*/  IMAD R7, R13, 0x2, R10 ;  /* 0x000000020d077824 */ /* 0x008fe200078e020a */
[----:B------:R-:W1:Y:S01]  /*8e450*/  LDC R19, c[0x0][0x248] ;  /* 0x00009200ff137b82 */ /* 0x000e620000000800 */
[----:B----4-:R3:W-:Y:S01]  /*8e460*/  @P3 STG.E desc[UR48][R8.64], R132 ;  /* 0x0000008408003986 */ /* 0x0107e2000c101930 */
[----:B------:R-:W-:Y:S01]  /*8e470*/  ISETP.LT.AND P3, PT, R134, UR4, !P0 ;  /* 0x0000000486007c0c */ /* 0x000fe2000c761270 */
[----:B------:R-:W-:-:S05]  /*8e480*/  ULDC UR4, c[0x0][0x22c] ;  /* 0x00008b0000047ab9 */ /* 0x000fca0000000800 */
[----:B------:R-:W4:Y:S01]  /*8e490*/  LDC R13, c[0x0][0x248] ;  /* 0x00009200ff0d7b82 */ /* 0x000f220000000800 */
[----:B------:R-:W4:Y:S04]  /*8e4a0*/  LDL.LU R134, [R1+0x1960] ;  /* 0x0019600001867983 */ /* 0x000f280000300800 */
[----:B--2---:R2:W-:Y:S01]  /*8e4b0*/  @P4 STG.E desc[UR48][R4.64], R133 ;  /* 0x0000008504004986 */ /* 0x0045e2000c101930 */
[----:B------:R-:W-:Y:S01]  /*8e4c0*/  ISETP.LT.AND P4, PT, R135, UR4, !P0 ;  /* 0x0000000487007c0c */ /* 0x000fe2000c781270 */
[----:B------:R-:W-:Y:S01]  /*8e4d0*/  IMAD R10, R14, 0x2, R7 ;  /* 0x000000020e0a7824 */ /* 0x000fe200078e0207 */
[C---:B------:R-:W-:Y:S01]  /*8e4e0*/  LEA R6, P6, R7.reuse, R3, 0x2 ;  /* 0x0000000307067211 */ /* 0x040fe200078c10ff */
[----:B------:R-:W2:Y:S01]  /*8e4f0*/  LDL.LU R135, [R1+0x195c] ;  /* 0x00195c0001877983 */ /* 0x000ea20000300800 */
[----:B------:R-:W-:Y:S01]  /*8e500*/  ULDC UR4, c[0x0][0x22c] ;  /* 0x00008b0000047ab9 */ /* 0x000fe20000000800 */
[----:B------:R-:W1:Y:S01]  /*8e510*/  LDC R14, c[0x0][0x248] ;  /* 0x00009200ff0e7b82 */ /* 0x000e620000000800 */
[----:B------:R-:W-:-:S02]  /*8e520*/  LEA.HI.X.SX32 R7, R7, R0, 0x2, P6 ;  /* 0x0000000007077211 */ /* 0x000fc400030f16ff */
[----:B---3--:R-:W-:Y:S01]  /*8e530*/  LEA R8, P6, R10, R3, 0x2 ;  /* 0x000000030a087211 */ /* 0x008fe200078c10ff */
[----:B------:R-:W-:-:S03]  /*8e540*/  IMAD R11, R11, 0x2, R10 ;  /* 0x000000020b0b7824 */ /* 0x000fc600078e020a */
[----:B------:R-:W-:Y:S01]  /*8e550*/  LEA.HI.X.SX32 R9, R10, R0, 0x2, P6 ;  /* 0x000000000a097211 */ /* 0x000fe200030f16ff */
[----:B------:R-:W-:-:S05]  /*8e560*/  IMAD R12, R12, 0x2, R11 ;  /* 0x000000020c0c7824 */ /* 0x000fca00078e020b */
[-C--:B------:R-:W-:Y:S01]  /*8e570*/  LEA R10, P6, R12, R3.reuse, 0x2 ;  /* 0x000000030c0a7211 */ /* 0x080fe200078c10ff */
[----:B----4-:R3:W-:Y:S01]  /*8e580*/  @P5 STG.E desc[UR48][R6.64], R134 ;  /* 0x0000008606005986 */ /* 0x0107e2000c101930 */
[----:B------:R-:W-:Y:S01]  /*8e590*/  ISETP.LT.AND P5, PT, R138, UR4, !P0 ;  /* 0x000000048a007c0c */ /* 0x000fe2000c7a1270 */
[----:B------:R-:W-:Y:S02]  /*8e5a0*/  ULDC UR4, c[0x0][0x22c] ;  /* 0x00008b0000047ab9 */ /* 0x000fe40000000800 */
[----:B------:R-:W4:Y:S04]  /*8e5b0*/  LDL.LU R138, [R1+0x1958] ;  /* 0x00195800018a7983 */ /* 0x000f280000300800 */
[----:B--2---:R2:W-:Y:S01]  /*8e5c0*/  @P2 STG.E desc[UR48][R8.64], R135 ;  /* 0x0000008708002986 */ /* 0x0045e2000c101930 */
[----:B------:R-:W-:-:S03]  /*8e5d0*/  LEA R4, P2, R11, R3, 0x2 ;  /* 0x000000030b047211 */ /* 0x000fc600078410ff */
[----:B------:R-:W4:Y:S01]  /*8e5e0*/  LDL.LU R157, [R1+0x278] ;  /* 0x00027800019d7983 */ /* 0x000f220000300800 */
[-C--:B------:R-:W-:Y:S02]  /*8e5f0*/  LEA.HI.X.SX32 R5, R11, R0.reuse, 0x2, P2 ;  /* 0x000000000b057211 */ /* 0x080fe400010f16ff */
[----:B------:R-:W-:Y:S01]  /*8e600*/  ISETP.LT.AND P2, PT, R139, UR4, !P0 ;  /* 0x000000048b007c0c */ /* 0x000fe2000c741270 */
[----:B------:R-:W-:Y:S01]  /*8e610*/  ULDC UR4, c[0x0][0x22c] ;  /* 0x00008b0000047ab9 */ /* 0x000fe20000000800 */
[----:B------:R-:W4:Y:S01]  /*8e620*/  LDL.LU R139, [R1+0x1954] ;  /* 0x00195400018b7983 */ /* 0x000f220000300800 */
[----:B------:R-:W-:-:S03]  /*8e630*/  LEA.HI.X.SX32 R11, R12, R0, 0x2, P6 ;  /* 0x000000000c0b7211 */ /* 0x000fc600030f16ff */
[----:B------:R4:W-:Y:S04]  /*8e640*/  @P3 STG.E desc[UR48][R4.64], R136 ;  /* 0x0000008804003986 */ /* 0x0009e8000c101930 */
[----:B------:R4:W-:Y:S01]  /*8e650*/  @P4 STG.E desc[UR48][R10.64], R137 ;  /* 0x000000890a004986 */ /* 0x0009e2000c101930 */
[----:B------:R-:W-:Y:S01]  /*8e660*/  ISETP.LT.AND P4, PT, R140, UR4, !P0 ;  /* 0x000000048c007c0c */ /* 0x000fe2000c781270 */
[----:B------:R-:W-:Y:S01]  /*8e670*/  IMAD R12, R13, 0x2, R12 ;  /* 0x000000020d0c7824 */ /* 0x000fe200078e020c */
[----:B------:R-:W-:Y:S01]  /*8e680*/  ULDC UR4, c[0x0][0x22c] ;  /* 0x00008b0000047ab9 */ /* 0x000fe20000000800 */
[----:B------:R-:W4:Y:S03]  /*8e690*/  LDL.LU R140, [R1+0x1950] ;  /* 0x00195000018c7983 */ /* 0x000f260000300800 */
[----:B------:R-:W-:-:S02]  /*8e6a0*/  LEA R13, R15, R12, 0x1 ;  /* 0x0000000c0f0d7211 */ /* 0x000fc400078e08ff */
[CC--:B---3--:R-:W-:Y:S01]  /*8e6b0*/  LEA R6, P3, R12.reuse, R3.reuse, 0x2 ;  /* 0x000000030c067211 */ /* 0x0c8fe200078610ff */
[----:B------:R-:W3:Y:S01]  /*8e6c0*/  LDC R15, c[0x0][0x248] ;  /* 0x00009200ff0f7b82 */ /* 0x000ee20000000800 */
[CC--:B--2---:R-:W-:Y:S02]  /*8e6d0*/  LEA R8, P6, R13.reuse, R3.reuse, 0x2 ;  /* 0x000000030d087211 */ /* 0x0c4fe400078c10ff */
[-C--:B------:R-:W-:Y:S02]  /*8e6e0*/  LEA.HI.X.SX32 R7, R12, R0.reuse, 0x2, P3 ;  /* 0x000000000c077211 */ /* 0x080fe400018f16ff */
[----:B------:R-:W-:Y:S01]  /*8e6f0*/  LEA.HI.X.SX32 R9, R13, R0, 0x2, P6 ;  /* 0x000000000d097211 */ /* 0x000fe200030f16ff */
[----:B-1----:R-:W-:Y:S01]  /*8e700*/  IMAD R13, R14, 0x2, R13 ;  /* 0x000000020e0d7824 */ /* 0x002fe200078e020d */
[----:B------:R-:W-:Y:S01]  /*8e710*/  ISETP.LT.AND P3, PT, R141, UR5, !P0 ;  /* 0x000000058d007c0c */ /* 0x000fe2000c761270 */
[----:B------:R-:W-:Y:S01]  /*8e720*/  ULDC UR5, c[0x0][0x22c] ;  /* 0x00008b0000057ab9 */ /* 0x000fe20000000800 */
[----:B------:R-:W2:Y:S01]  /*8e730*/  LDL.LU R141, [R1+0x194c] ;  /* 0x00194c00018d7983 */ /* 0x000ea20000300800 */
[----:B------:R-:W1:Y:S03]  /*8e740*/  LDC R14, c[0x0][0x248] ;  /* 0x00009200ff0e7b82 */ /* 0x000e660000000800 */
[----:B------:R-:W2:Y:S04]  /*8e750*/  LDL.LU R158, [R1+0x228] ;  /* 0x00022800019e7983 */ /* 0x000ea80000300800 */
[----:B----4-:R4:W-:Y:S04]  /*8e760*/  @P5 STG.E desc[UR48][R6.64], R138 ;  /* 0x0000008a06005986 */ /* 0x0109e8000c101930 */
[----:B------:R1:W-:Y:S01]  /*8e770*/  @P2 STG.E desc[UR48][R8.64], R139 ;  /* 0x0000008b08002986 */ /* 0x0003e2000c101930 */
[----:B------:R-:W-:-:S04]  /*8e780*/  LEA R4, P2, R13, R3, 0x2 ;  /* 0x000000030d047211 */ /* 0x000fc800078410ff */
[-C--:B------:R-:W-:Y:S02]  /*8e790*/  LEA.HI.X.SX32 R5, R13, R0.reuse, 0x2, P2 ;  /* 0x000000000d057211 */ /* 0x080fe400010f16ff */
[----:B------:R-:W-:Y:S01]  /*8e7a0*/  ISETP.LT.AND P5, PT, R157, UR4, !P0 ;  /* 0x000000049d007c0c */ /* 0x000fe2000c7a1270 */
[----:B------:R-:W-:Y:S01]  /*8e7b0*/  ULDC UR4, c[0x0][0x22c] ;  /* 0x00008b0000047ab9 */ /* 0x000fe20000000800 */
[----:B------:R-:W-:Y:S02]  /*8e7c0*/  ISETP.LT.AND P2, PT, R144, UR5, !P0 ;  /* 0x0000000590007c0c */ /* 0x000fe4000c741270 */
[----:B------:R-:W4:Y:S04]  /*8e7d0*/  LDL.LU R144, [R1+0x1948] ;  /* 0x0019480001907983 */ /* 0x000f280000300800 */
[----:B------:R-:W-:Y:S01]  /*8e7e0*/  @P4 STG.E desc[UR48][R4.64], R140 ;  /* 0x0000008c04004986 */ /* 0x000fe2000c101930 */
[----:B------:R-:W-:Y:S01]  /*8e7f0*/  ISETP.LT.AND P4, PT, R142, UR4, !P0 ;  /* 0x000000048e007c0c */ /* 0x000fe2000c781270 */
[----:B------:R-:W-:Y:S01]  /*8e800*/  IMAD R12, R16, 0x2, R13 ;  /* 0x00000002100c7824 */ /* 0x000fe200078e020d */
[----:B------:R-:W-:Y:S01]  /*8e810*/  ULDC UR4, c[0x0][0x22c] ;  /* 0x00008b0000047ab9 */ /* 0x000fe20000000800 */
[----:B------:R-:W4:Y:S01]  /*8e820*/  LDL.LU R142, [R1+0x1944] ;  /* 0x00194400018e7983 */ /* 0x000f220000300800 */
[----:B------:R-:W1:Y:S02]  /*8e830*/  LDC R13, c[0x0][0x248] ;  /* 0x00009200ff0d7b82 */ /* 0x000e640000000800 */
[C---:B------:R-:W-:Y:S01]  /*8e840*/  LEA R10, P6, R12.reuse, R3, 0x2 ;  /* 0x000000030c0a7211 */ /* 0x040fe200078c10ff */
[----:B------:R-:W4:Y:S03]  /*8e850*/  LDL.LU R157, [R1+0x290] ;  /* 0x00029000019d7983 */ /* 0x000f260000300800 */
[----:B------:R-:W-:Y:S01]  /*8e860*/  LEA.HI.X.SX32 R11, R12, R0, 0x2, P6 ;  /* 0x000000000c0b7211 */ /* 0x000fe200030f16ff */
[----:B---3--:R-:W-:-:S02]  /*8e870*/  IMAD R12, R15, 0x2, R12 ;  /* 0x000000020f0c7824 */ /* 0x008fc400078e020c */
[----:B------:R-:W3:Y:S02]  /*8e880*/  LDC R15, c[0x0][0x248] ;  /* 0x00009200ff0f7b82 */ /* 0x000ee40000000800 */
[----:B--2---:R2:W-:Y:S01]  /*8e890*/  @P3 STG.E desc[UR48][R10.64], R141 ;  /* 0x0000008d0a003986 */ /* 0x0045e2000c101930 */
[----:B------:R-:W-:Y:S01]  /*8e8a0*/  ISETP.LT.AND P3, PT, R143, UR4, !P0 ;  /* 0x000000048f007c0c */ /* 0x000fe2000c761270 */
[----:B------:R-:W-:Y:S01]  /*8e8b0*/  ULDC UR4, c[0x0][0x22c] ;  /* 0x00008b0000047ab9 */ /* 0x000fe20000000800 */
[C---:B----4-:R-:W-:Y:S01]  /*8e8c0*/  LEA R6, P6, R12.reuse, R3, 0x2 ;  /* 0x000000030c067211 */ /* 0x050fe200078c10ff */
[----:B------:R-:W4:Y:S03]  /*8e8d0*/  LDL.LU R143, [R1+0x1940] ;  /* 0x00194000018f7983 */ /* 0x000f260000300800 */
[----:B------:R-:W-:Y:S01]  /*8e8e0*/  LEA.HI.X.SX32 R7, R12, R0, 0x2, P6 ;  /* 0x000000000c077211 */ /* 0x000fe200030f16ff */
[----:B-1----:R-:W-:-:S02]  /*8e8f0*/  IMAD R8, R17, 0x2, R12 ;  /* 0x0000000211087824 */ /* 0x002fc400078e020c */
[----:B------:R-:W1:Y:S08]  /*8e900*/  LDC R12, c[0x0][0x248] ;  /* 0x00009200ff0c7b82 */ /* 0x000e700000000800 */
[----:B--2---:R-:W2:Y:S01]  /*8e910*/  LDC R11, c[0x0][0x248] ;  /* 0x00009200ff0b7b82 */ /* 0x004ea20000000800 */
[----:B------:R3:W-:Y:S01]  /*8e920*/  @P5 STG.E desc[UR48][R6.64], R142 ;  /* 0x0000008e06005986 */ /* 0x0007e2000c101930 */
[----:B------:R-:W-:Y:S01]  /*8e930*/  ISETP.LT.AND P5, PT, R145, UR4, !P0 ;  /* 0x0000000491007c0c */ /* 0x000fe2000c7a1270 */
[----:B------:R-:W-:Y:S01]  /*8e940*/  IMAD R10, R19, 0x2, R8 ;  /* 0x00000002130a7824 */ /* 0x000fe200078e0208 */
[----:B------:R-:W-:Y:S01]  /*8e950*/  LEA R4, P6, R8, R3, 0x2 ;  /* 0x0000000308047211 */ /* 0x000fe200078c10ff */
[----:B------:R-:W2:Y:S01]  /*8e960*/  LDL.LU R145, [R1+0x193c] ;  /* 0x00193c0001917983 */ /* 0x000ea20000300800 */
[----:B------:R-:W-:-:S02]  /*8e970*/  ULDC UR4, c[0x0][0x22c] ;  /* 0x00008b0000047ab9 */ /* 0x000fc40000000800 */
[----:B------:R-:W-:Y:S01]  /*8e980*/  LEA.HI.X.SX32 R5, R8, R0, 0x2, P6 ;  /* 0x0000000008057211 */ /* 0x000fe200030f16ff */
[----:B------:R-:W1:Y:S01]  /*8e990*/  LDS.128 R16, [R158] ;  /* 0x000000009e107984 */ /* 0x000e620000000c00 */
[----:B------:R-:W-:-:S04]  /*8e9a0*/  LEA R8, P6, R10, R3, 0x2 ;  /* 0x000000030a087211 */ /* 0x000fc800078c10ff */
[-C--:B------:R-:W-:Y:S01]  /*8e9b0*/  LEA.HI.X.SX32 R9, R10, R0.reuse, 0x2, P6 ;  /* 0x000000000a097211 */ /* 0x080fe200030f16ff */
[----:B------:R-:W-:Y:S01]  /*8e9c0*/  IMAD R10, R13, 0x2, R10 ;  /* 0x000000020d0a7824 */ /* 0x000fe200078e020a */
[----:B----4-:R4:W-:Y:S04]  /*8e9d0*/  @P2 STG.E desc[UR48][R4.64], R143 ;  /* 0x0000008f04002986 */ /* 0x0109e8000c101930 */
[----:B------:R1:W-:Y:S01]  /*8e9e0*/  @P4 STG.E desc[UR48][R8.64], R144 ;  /* 0x0000009008004986 */ /* 0x0003e2000c101930 */
[----:B---3--:R-:W-:Y:S02]  /*8e9f0*/  LEA R6, P4, R10, R3, 0x2 ;  /* 0x000000030a067211 */ /* 0x008fe400078810ff */
[----:B------:R-:W-:Y:S01]  /*8ea00*/  ISETP.LT.AND P2, PT, R146, UR4, !P0 ;  /* 0x0000000492007c0c */ /* 0x000fe2000c741270 */
[----:B------:R-:W-:Y:S01]  /*8ea10*/  ULDC UR4, c[0x0][0x22c] ;  /* 0x00008b0000047ab9 */ /* 0x000fe20000000800 */
[----:B------:R-:W-:Y:S01]  /*8ea20*/  LEA.HI.X.SX32 R7, R10, R0, 0x2, P4 ;  /* 0x000000000a077211 */ /* 0x000fe200020f16ff */
[----:B------:R-:W3:Y:S01]  /*8ea30*/  LDL.LU R146, [R1+0x1938] ;  /* 0x0019380001927983 */ /* 0x000ee20000300800 */
[----:B------:R-:W-:Y:S01]  /*8ea40*/  ISETP.LT.AND P4, PT, R157, UR4, !P0 ;  /* 0x000000049d007c0c */ /* 0x000fe2000c781270 */
[----:B------:R-:W-:-:S02]  /*8ea50*/  ULDC UR4, c[0x0][0x22c] ;  /* 0x00008b0000047ab9 */ /* 0x000fc40000000800 */
[----:B--2---:R2:W-:Y:S01]  /*8ea60*/  @P3 STG.E desc[UR48][R6.64], R145 ;  /* 0x0000009106003986 */ /* 0x0045e2000c101930 */
[----:B------:R-:W-:Y:S01]  /*8ea70*/  ISETP.LT.AND P3, PT, R147, UR4, !P0 ;  /* 0x0000000493007c0c */ /* 0x000fe2000c761270 */
[----:B------:R-:W-:Y:S02]  /*8ea80*/  ULDC UR4, c[0x0][0x22c] ;  /* 0x00008b0000047ab9 */ /* 0x000fe40000000800 */
[----:B------:R-:W2:Y:S01]  /*8ea90*/  LDL.LU R147, [R1+0x1934] ;  /* 0x0019340001937983 */ /* 0x000ea20000300800 */
[----:B----4-:R-:W-:-:S04]  /*8eaa0*/  LEA R5, R15, R10, 0x1 ;  /* 0x0000000a0f057211 */ /* 0x010fc800078e08ff */
[----:B------:R-:W-:Y:S01]  /*8eab0*/  LEA R4, P6, R5, R3, 0x2 ;  /* 0x0000000305047211 */ /* 0x000fe200078c10ff */
[----:B-1----:R-:W-:-:S03]  /*8eac0*/  IMAD R10, R12, 0x2, R5 ;  /* 0x000000020c0a7824 */ /* 0x002fc600078e0205 */
[----:B------:R-:W-:Y:S01]  /*8ead0*/  LEA.HI.X.SX32 R5, R5, R0, 0x2, P6 ;  /* 0x0000000005057211 */ /* 0x000fe200030f16ff */
[----:B------:R-:W-:Y:S01]  /*8eae0*/  IMAD R11, R11, 0x2, R10 ;  /* 0x000000020b0b7824 */ /* 0x000fe200078e020a */
[----:B------:R-:W-:-:S03]  /*8eaf0*/  LEA R8, P6, R10, R3, 0x2 ;  /* 0x000000030a087211 */ /* 0x000fc600078c10ff */
[----:B------:R-:W-:Y:S01]  /*8eb00*/  IMAD R13, R14, 0x2, R11 ;  /* 0x000000020e0d7824 */ /* 0x000fe200078e020b */
[----:B------:R-:W-:Y:S02]  /*8eb10*/  LEA.HI.X.SX32 R9, R10, R0, 0x2, P6 ;  /* 0x000000000a097211 */ /* 0x000fe400030f16ff */
[----:B------:R-:W-:Y:S01]  /*8eb20*/  ISETP.LT.AND P0, PT, R2, UR4, !P0 ;  /* 0x0000000402007c0c */ /* 0x000fe2000c701270 */
[----:B---3--:R1:W-:Y:S01]  /*8eb30*/  @P5 STG.E desc[UR48][R4.64], R146 ;  /* 0x0000009204005986 */ /* 0x0083e2000c101930 */
[----:B------:R-:W-:Y:S01]  /*8eb40*/  LEA R10, P5, R11, R3, 0x2 ;  /* 0x000000030b0a7211 */ /* 0x000fe200078a10ff */
[----:B------:R-:W-:-:S03]  /*8eb50*/  IMAD R2, R20, 0x2, R13 ;  /* 0x0000000214027824 */ /* 0x000fc600078e020d */
[----:B------:R-:W-:Y:S02]  /*8eb60*/  LEA.HI.X.SX32 R11, R11, R0, 0x2, P5 ;  /* 0x000000000b0b7211 */ /* 0x000fe400028f16ff */
[----:B--2---:R-:W-:-:S04]  /*8eb70*/  LEA R6, P5, R13, R3, 0x2 ;  /* 0x000000030d067211 */ /* 0x004fc800078a10ff */
[----:B------:R-:W-:Y:S01]  /*8eb80*/  LEA.HI.X.SX32 R7, R13, R0, 0x2, P5 ;  /* 0x000000000d077211 */ /* 0x000fe200028f16ff */
[----:B-1----:R-:W-:Y:S01]  /*8eb90*/  IMAD R4, R21, 0x2, R2 ;  /* 0x0000000215047824 */ /* 0x002fe200078e0202 */
[----:B------:R1:W-:Y:S01]  /*8eba0*/  @P2 STG.E desc[UR48][R8.64], R147 ;  /* 0x0000009308002986 */ /* 0x0003e2000c101930 */
[----:B------:R-:W-:-:S04]  /*8ebb0*/  LEA R12, P2, R2, R3, 0x2 ;  /* 0x00000003020c7211 */ /* 0x000fc800078410ff */
[----:B------:R-:W-:Y:S01]  /*8ebc0*/  LEA.HI.X.SX32 R13, R2, R0, 0x2, P2 ;  /* 0x00000000020d7211 */ /* 0x000fe200010f16ff */
[----:B------:R1:W-:Y:S01]  /*8ebd0*/  @P4 STG.E desc[UR48][R10.64], R16 ;  /* 0x000000100a004986 */ /* 0x0003e2000c101930 */
[----:B------:R-:W-:-:S03]  /*8ebe0*/  LEA R2, P2, R4, R3, 0x2 ;  /* 0x0000000304027211 */ /* 0x000fc600078410ff */
[----:B------:R1:W-:Y:S01]  /*8ebf0*/  @P3 STG.E desc[UR48][R6.64], R17 ;  /* 0x0000001106003986 */ /* 0x0003e2000c101930 */
[----:B------:R-:W-:-:S03]  /*8ec00*/  LEA.HI.X.SX32 R3, R4, R0, 0x2, P2 ;  /* 0x0000000004037211 */ /* 0x000fc600010f16ff */
[----:B------:R1:W-:Y:S01]  /*8ec10*/  @P0 STG.E desc[UR48][R12.64], R18 ;  /* 0x000000120c000986 */ /* 0x0003e2000c101930 */
[----:B------:R-:W-:Y:S05]  /*8ec20*/  @!P1 EXIT ;  /* 0x000000000000994d */ /* 0x000fea0003800000 */
[----:B------:R-:W-:Y:S01]  /*8ec30*/  STG.E desc[UR48][R2.64], R19 ;  /* 0x0000001302007986 */ /* 0x000fe2000c101930 */
[----:B------:R-:W-:Y:S05]  /*8ec40*/  EXIT ;  /* 0x000000000000794d */ /* 0x000fea0003800000 */
.L_x_2:
[----:B------:R-:W-:-:S00]  /*8ec50*/  BRA `(.L_x_2) ;  /* 0xfffffffc00fc7947 */ /* 0x000fc0000383ffff */
[----:B------:R-:W-:-:S00]  /*8ec60*/  NOP ;  /* 0x0000000000007918 */ /* 0x000fc00000000000 */
        /* <DEDUP_REMOVED lines=9> */
.L_x_3:


//--------------------- .nv.shared.matmul_kernel  --------------------------
	.section	.nv.shared.matmul_kernel,"aw",@nobits
	.sectionflags	@""
	.align	16
	.zero		1024


//--------------------- .nv.shared.reserved.0     --------------------------
	.section	.nv.shared.reserved.0,"aw",@nobits
	.weak		__nv_reservedSMEM_offset_0_alias
	.size		__nv_reservedSMEM_offset_0_alias, 0, 0
	.other		__nv_reservedSMEM_offset_0_alias,@"STO_CUDA_RESERVED_SHARED STV_DEFAULT"
__nv_reservedSMEM_offset_0_alias:
	.zero		0


//--------------------- .nv.constant0.matmul_kernel --------------------------
	.section	.nv.constant0.matmul_kernel,"a",@progbits
	.sectionflags	@""
	.align	4
.nv.constant0.matmul_kernel:
	.zero		608


//--------------------- SYMBOLS --------------------------

	.type		.nv.reservedSmem.offset0,@object
	.size		.nv.reservedSmem.offset0,0x4
